	.target	sm_90a

	.elftype	@"ET_EXEC"


//--------------------- .note.nv.tkinfo           --------------------------
	.section	.note.nv.tkinfo,"",@"SHT_NOTE"
	.sectionflags	@"SHF_NOTE_NV_TKINFO"
	.tkinfo
        /*0018*/ 	.word	0x00000002
        /*0030*/ 	.string	""
        /*0030*/ 	.string	"ptxas"
        /*0030*/ 	.string	"Cuda compilation tools, release 13.0, V13.0.88"
        /*0030*/ 	.string	"Build cuda_13.0.r13.0/compiler.36424714_0"
        /*0030*/ 	.string	"-arch sm_90a -m 64 "



//--------------------- .note.nv.cuinfo           --------------------------
	.section	.note.nv.cuinfo,"",@"SHT_NOTE"
	.sectionflags	@"SHF_NOTE_NV_CUINFO"
        /*0018*/ 	.short	0x0002
        /*001a*/ 	.short	0x005a
        /*001c*/ 	.short	0x0082
	.zero		2


//--------------------- .nv.info                  --------------------------
	.section	.nv.info,"",@"SHT_CUDA_INFO"
	.align	4


	//----- nvinfo : EIATTR_REGCOUNT
	.align		4
        /*0000*/ 	.byte	0x04, 0x2f
        /*0002*/ 	.short	(.L_15 - .L_14)
	.align		4
.L_14:
        /*0004*/ 	.word	index@(_ZN7cutlass13device_kernelINS_4gemm6kernel13GemmUniversalIN4cute5tupleIJiiiiEEENS1_10collective13CollectiveMmaINS1_34MainloopSm90TmaGmmaWarpSpecializedILi2ENS5_IJNS4_1CILi2EEENSA_ILi1EEESC_EEENS1_35KernelTmaWarpSpecializedCooperativeEEENS5_IJNSA_ILi384EEENSA_ILi512EEENSA_ILi64EEEEEENS_6half_tENS5_IJlSC_lEEESK_SL_NS4_8TiledMMAINS4_8MMA_AtomIJNS4_4SM904GMMA26MMA_64x256x16_F32F16F16_SSILNSP_5MajorE0ELSR_0ELNSP_7ScaleInE1ELSS_1EEEEEENS4_6LayoutISD_NS5_IJSC_NSA_ILi0EEESW_EEEEENS5_IJNS4_10UnderscoreESZ_SZ_EEEEENS4_13SM90_TMA_LOADENS4_14ComposedLayoutINS4_7SwizzleILi3ELi4ELi3EEENS4_18smem_ptr_flag_bitsILi16EEENSV_INS5_IJNSA_ILi8EEESI_EEENS5_IJSI_SC_EEEEEEEvNS4_8identityENS4_23SM90_TMA_LOAD_MULTICASTES1C_vS1D_EENS_8epilogue10collective6detail29Sm90TmaWarpSpecializedAdapterINS1H_15DefaultEpilogueISK_SL_SL_NS1G_6thread17LinearCombinationISK_Li1EffLNS1L_9ScaleType4KindE0ELNS_15FloatRoundStyleE2ESK_EENS1_15EpilogueDefaultEEEEEvvEEEEvNT_6ParamsE)
        /*0008*/ 	.word	0x000000a8


	//----- nvinfo : EIATTR_FRAME_SIZE
	.align		4
.L_15:
        /*000c*/ 	.byte	0x04, 0x11
        /*000e*/ 	.short	(.L_17 - .L_16)
	.align		4
.L_16:
        /*0010*/ 	.word	index@(_ZN7cutlass13device_kernelINS_4gemm6kernel13GemmUniversalIN4cute5tupleIJiiiiEEENS1_10collective13CollectiveMmaINS1_34MainloopSm90TmaGmmaWarpSpecializedILi2ENS5_IJNS4_1CILi2EEENSA_ILi1EEESC_EEENS1_35KernelTmaWarpSpecializedCooperativeEEENS5_IJNSA_ILi384EEENSA_ILi512EEENSA_ILi64EEEEEENS_6half_tENS5_IJlSC_lEEESK_SL_NS4_8TiledMMAINS4_8MMA_AtomIJNS4_4SM904GMMA26MMA_64x256x16_F32F16F16_SSILNSP_5MajorE0ELSR_0ELNSP_7ScaleInE1ELSS_1EEEEEENS4_6LayoutISD_NS5_IJSC_NSA_ILi0EEESW_EEEEENS5_IJNS4_10UnderscoreESZ_SZ_EEEEENS4_13SM90_TMA_LOADENS4_14ComposedLayoutINS4_7SwizzleILi3ELi4ELi3EEENS4_18smem_ptr_flag_bitsILi16EEENSV_INS5_IJNSA_ILi8EEESI_EEENS5_IJSI_SC_EEEEEEEvNS4_8identityENS4_23SM90_TMA_LOAD_MULTICASTES1C_vS1D_EENS_8epilogue10collective6detail29Sm90TmaWarpSpecializedAdapterINS1H_15DefaultEpilogueISK_SL_SL_NS1G_6thread17LinearCombinationISK_Li1EffLNS1L_9ScaleType4KindE0ELNS_15FloatRoundStyleE2ESK_EENS1_15EpilogueDefaultEEEEEvvEEEEvNT_6ParamsE)
        /*0014*/ 	.word	0x00002d48


	//----- nvinfo : EIATTR_MIN_STACK_SIZE
	.align		4
.L_17:
        /*0018*/ 	.byte	0x04, 0x12
        /*001a*/ 	.short	(.L_19 - .L_18)
	.align		4
.L_18:
        /*001c*/ 	.word	index@(_ZN7cutlass13device_kernelINS_4gemm6kernel13GemmUniversalIN4cute5tupleIJiiiiEEENS1_10collective13CollectiveMmaINS1_34MainloopSm90TmaGmmaWarpSpecializedILi2ENS5_IJNS4_1CILi2EEENSA_ILi1EEESC_EEENS1_35KernelTmaWarpSpecializedCooperativeEEENS5_IJNSA_ILi384EEENSA_ILi512EEENSA_ILi64EEEEEENS_6half_tENS5_IJlSC_lEEESK_SL_NS4_8TiledMMAINS4_8MMA_AtomIJNS4_4SM904GMMA26MMA_64x256x16_F32F16F16_SSILNSP_5MajorE0ELSR_0ELNSP_7ScaleInE1ELSS_1EEEEEENS4_6LayoutISD_NS5_IJSC_NSA_ILi0EEESW_EEEEENS5_IJNS4_10UnderscoreESZ_SZ_EEEEENS4_13SM90_TMA_LOADENS4_14ComposedLayoutINS4_7SwizzleILi3ELi4ELi3EEENS4_18smem_ptr_flag_bitsILi16EEENSV_INS5_IJNSA_ILi8EEESI_EEENS5_IJSI_SC_EEEEEEEvNS4_8identityENS4_23SM90_TMA_LOAD_MULTICASTES1C_vS1D_EENS_8epilogue10collective6detail29Sm90TmaWarpSpecializedAdapterINS1H_15DefaultEpilogueISK_SL_SL_NS1G_6thread17LinearCombinationISK_Li1EffLNS1L_9ScaleType4KindE0ELNS_15FloatRoundStyleE2ESK_EENS1_15EpilogueDefaultEEEEEvvEEEEvNT_6ParamsE)
        /*0020*/ 	.word	0x00002d48
.L_19:


//--------------------- .nv.compat                --------------------------
	.section	.nv.compat,"",@"SHT_CUDA_COMPAT_INFO"
	.align	4
        /*0000*/ 	.byte	0x02, 0x09, 0x01, 0x00, 0x02, 0x02, 0x04, 0x00, 0x02, 0x05, 0x05, 0x00, 0x03, 0x07, 0x01, 0x01
        /*0010*/ 	.byte	0x02, 0x03, 0x01, 0x00, 0x02, 0x06, 0x01, 0x00, 0x04, 0x0b, 0x08, 0x00, 0x00, 0x00, 0x00, 0x00
        /*0020*/ 	.byte	0x00, 0x00, 0x00, 0x00


//--------------------- .nv.info._ZN7cutlass13device_kernelINS_4gemm6kernel13GemmUniversalIN4cute5tupleIJiiiiEEENS1_10collective13CollectiveMmaINS1_34MainloopSm90TmaGmmaWarpSpecializedILi2ENS5_IJNS4_1CILi2EEENSA_ILi1EEESC_EEENS1_35KernelTmaWarpSpecializedCooperativeEEENS5_IJNSA_ILi384EEENSA_ILi512EEENSA_ILi64EEEEEENS_6half_tENS5_IJlSC_lEEESK_SL_NS4_8TiledMMAINS4_8MMA_AtomIJNS4_4SM904GMMA26MMA_64x256x16_F32F16F16_SSILNSP_5MajorE0ELSR_0ELNSP_7ScaleInE1ELSS_1EEEEEENS4_6LayoutISD_NS5_IJSC_NSA_ILi0EEESW_EEEEENS5_IJNS4_10UnderscoreESZ_SZ_EEEEENS4_13SM90_TMA_LOADENS4_14ComposedLayoutINS4_7SwizzleILi3ELi4ELi3EEENS4_18smem_ptr_flag_bitsILi16EEENSV_INS5_IJNSA_ILi8EEESI_EEENS5_IJSI_SC_EEEEEEEvNS4_8identityENS4_23SM90_TMA_LOAD_MULTICASTES1C_vS1D_EENS_8epilogue10collective6detail29Sm90TmaWarpSpecializedAdapterINS1H_15DefaultEpilogueISK_SL_SL_NS1G_6thread17LinearCombinationISK_Li1EffLNS1L_9ScaleType4KindE0ELNS_15FloatRoundStyleE2ESK_EENS1_15EpilogueDefaultEEEEEvvEEEEvNT_6ParamsE --------------------------
	.section	.nv.info._ZN7cutlass13device_kernelINS_4gemm6kernel13GemmUniversalIN4cute5tupleIJiiiiEEENS1_10collective13CollectiveMmaINS1_34MainloopSm90TmaGmmaWarpSpecializedILi2ENS5_IJNS4_1CILi2EEENSA_ILi1EEESC_EEENS1_35KernelTmaWarpSpecializedCooperativeEEENS5_IJNSA_ILi384EEENSA_ILi512EEENSA_ILi64EEEEEENS_6half_tENS5_IJlSC_lEEESK_SL_NS4_8TiledMMAINS4_8MMA_AtomIJNS4_4SM904GMMA26MMA_64x256x16_F32F16F16_SSILNSP_5MajorE0ELSR_0ELNSP_7ScaleInE1ELSS_1EEEEEENS4_6LayoutISD_NS5_IJSC_NSA_ILi0EEESW_EEEEENS5_IJNS4_10UnderscoreESZ_SZ_EEEEENS4_13SM90_TMA_LOADENS4_14ComposedLayoutINS4_7SwizzleILi3ELi4ELi3EEENS4_18smem_ptr_flag_bitsILi16EEENSV_INS5_IJNSA_ILi8EEESI_EEENS5_IJSI_SC_EEEEEEEvNS4_8identityENS4_23SM90_TMA_LOAD_MULTICASTES1C_vS1D_EENS_8epilogue10collective6detail29Sm90TmaWarpSpecializedAdapterINS1H_15DefaultEpilogueISK_SL_SL_NS1G_6thread17LinearCombinationISK_Li1EffLNS1L_9ScaleType4KindE0ELNS_15FloatRoundStyleE2ESK_EENS1_15EpilogueDefaultEEEEEvvEEEEvNT_6ParamsE,"",@"SHT_CUDA_INFO"
	.sectionflags	@""
	.align	4


	//----- nvinfo : EIATTR_CUDA_API_VERSION
	.align		4
        /*0000*/ 	.byte	0x04, 0x37
        /*0002*/ 	.short	(.L_21 - .L_20)
.L_20:
        /*0004*/ 	.word	0x00000082


	//----- nvinfo : EIATTR_KPARAM_INFO
	.align		4
.L_21:
        /*0008*/ 	.byte	0x04, 0x17
        /*000a*/ 	.short	(.L_23 - .L_22)
.L_22:
        /*000c*/ 	.word	0x00000000
        /*0010*/ 	.short	0x0000
        /*0012*/ 	.short	0x0070
        /*0014*/ 	.byte	0x00, 0xf0, 0x01, 0x10


	//----- nvinfo : EIATTR_SPARSE_MMA_MASK
	.align		4
.L_23:
        /*0018*/ 	.byte	0x03, 0x50
        /*001a*/ 	.short	0x0000


	//----- nvinfo : EIATTR_MAXREG_COUNT
	.align		4
        /*001c*/ 	.byte	0x03, 0x1b
        /*001e*/ 	.short	0x00a8


	//----- nvinfo : EIATTR_NUM_BARRIERS
	.align		4
        /*0020*/ 	.byte	0x02, 0x4c
        /*0022*/ 	.byte	0x01
	.zero		1


	//----- nvinfo : EIATTR_EXTERNS
	.align		4
        /*0024*/ 	.byte	0x04, 0x0f
        /*0026*/ 	.short	(.L_25 - .L_24)


	//   ....[0]....
	.align		4
.L_24:
        /*0028*/ 	.word	index@(__assertfail)


	//----- nvinfo : EIATTR_ANNOTATIONS
	.align		4
.L_25:
        /*002c*/ 	.byte	0x04, 0x55
        /*002e*/ 	.short	(.L_27 - .L_26)


	//   ....[0]....
.L_26:
        /*0030*/ 	.word	0x00000001
        /*0034*/ 	.byte	0x00, 0x07, 0x00, 0x00, 0x01, 0x00, 0x00, 0x00, 0xe0, 0x07, 0x00, 0x00, 0x01, 0x00, 0x00, 0x00
        /* <DEDUP_REMOVED lines=1090> */
        /*4464*/ 	.byte	0xb0, 0xbf, 0x00, 0x00, 0x01, 0x00, 0x00, 0x00, 0xe0, 0xbf, 0x00, 0x00


	//----- nvinfo : EIATTR_MERCURY_ISA_VERSION
	.align		4
.L_27:
        /*4470*/ 	.byte	0x03, 0x5f
        /*4472*/ 	.short	0x0101


	//----- nvinfo : EIATTR_INT_WARP_WIDE_INSTR_OFFSETS
	.align		4
        /*4474*/ 	.byte	0x04, 0x31
        /*4476*/ 	.short	(.L_29 - .L_28)


	//   ....[0]....
.L_28:
        /*4478*/ 	.word	0x00000530


	//   ....[1]....
        /*447c*/ 	.word	0x00000540


	//   ....[2]....
        /*4480*/ 	.word	0x000006a0


	//----- nvinfo : EIATTR_COOP_GROUP_MASK_REGIDS
	.align		4
.L_29:
        /*4484*/ 	.byte	0x04, 0x29
        /*4486*/ 	.short	(.L_31 - .L_30)


	//   ....[0]....
.L_30:
        /*4488*/ 	.word	0xffffffff


	//   ....[1]....
        /*448c*/ 	.word	0xffffffff


	//   ....[2]....
        /*4490*/ 	.word	0xffffffff


	//   ....[3]....
        /*4494*/ 	.word	0xffffffff


	//   ....[4]....
        /*4498*/ 	.word	0xffffffff


	//   ....[5]....
        /*449c*/ 	.word	0xffffffff


	//----- nvinfo : EIATTR_COOP_GROUP_INSTR_OFFSETS
	.align		4
.L_31:
        /*44a0*/ 	.byte	0x04, 0x28
        /*44a2*/ 	.short	(.L_33 - .L_32)


	//   ....[0]....
.L_32:
        /*44a4*/ 	.word	0x00000070


	//   ....[1]....
        /*44a8*/ 	.word	0x00000080


	//   ....[2]....
        /*44ac*/ 	.word	0x000001a0


	//   ....[3]....
        /*44b0*/ 	.word	0x00000390


	//   ....[4]....
        /*44b4*/ 	.word	0x00000820


	//   ....[5]....
        /*44b8*/ 	.word	0x000013f0


	//----- nvinfo : EIATTR_REG_RECONFIG
	.align		4
.L_33:
        /*44bc*/ 	.byte	0x01, 0x54
	.zero		2


	//----- nvinfo : EIATTR_SYSCALL_OFFSETS
	.align		4
        /*44c0*/ 	.byte	0x04, 0x46
        /*44c2*/ 	.short	(.L_35 - .L_34)


	//   ....[0]....
.L_34:
        /*44c4*/ 	.word	0x000015a0


	//----- nvinfo : EIATTR_MBARRIER_INSTR_OFFSETS
	.align		4
.L_35:
        /*44c8*/ 	.byte	0x04, 0x39
        /*44ca*/ 	.short	(.L_37 - .L_36)


	//   ....[0]....
.L_36:
        /*44cc*/ 	.word	0x00000320
        /*44d0*/ 	.word	0x000000ff
        /*44d4*/ 	.word	0x00000000
        /*44d8*/ 	.short	0x0100
        /*44da*/ 	.byte	0x08
	.zero		1


	//   ....[1]....
        /*44dc*/ 	.word	0x00000330
        /*44e0*/ 	.word	0x000000ff
        /*44e4*/ 	.word	0x00000010
        /*44e8*/ 	.short	0x0100
        /*44ea*/ 	.byte	0x08
	.zero		1


	//   ....[2]....
        /*44ec*/ 	.word	0x00000340
        /*44f0*/ 	.word	0x000000ff
        /*44f4*/ 	.word	0x00000008
        /*44f8*/ 	.short	0x0100
        /*44fa*/ 	.byte	0x08
	.zero		1


	//   ....[3]....
        /*44fc*/ 	.word	0x00000350
        /*4500*/ 	.word	0x000000ff
        /*4504*/ 	.word	0x00000018
        /*4508*/ 	.short	0x0100
        /*450a*/ 	.byte	0x08
	.zero		1


	//   ....[4]....
        /*450c*/ 	.word	0x00000720
        /*4510*/ 	.word	0x000000ff
        /*4514*/ 	.word	0x00000030
        /*4518*/ 	.short	0x0100
        /*451a*/ 	.byte	0x06
	.zero		1


	//   ....[5]....
        /*451c*/ 	.word	0x00000770
        /*4520*/ 	.word	0x000000ff
        /*4524*/ 	.word	0x00000038
        /*4528*/ 	.short	0x0100
        /*452a*/ 	.byte	0x06
	.zero		1


	//   ....[6]....
        /*452c*/ 	.word	0x00001640
        /*4530*/ 	.word	0x00000003
        /*4534*/ 	.word	0x00000000
        /*4538*/ 	.short	0x010a
        /*453a*/ 	.byte	0x3f
	.zero		1


	//   ....[7]....
        /*453c*/ 	.word	0x00001680
        /*4540*/ 	.word	0x00000003
        /*4544*/ 	.word	0x00000000
        /*4548*/ 	.short	0x010a
        /*454a*/ 	.byte	0x3f
	.zero		1


	//   ....[8]....
        /*454c*/ 	.word	0x00014860
        /*4550*/ 	.word	0x000000ff
        /*4554*/ 	.word	0x00000000
        /*4558*/ 	.short	0x010a
        /*455a*/ 	.byte	0x08
	.zero		1


	//   ....[9]....
        /*455c*/ 	.word	0x000148a0
        /*4560*/ 	.word	0x000000ff
        /*4564*/ 	.word	0x00000000
        /*4568*/ 	.short	0x010a
        /*456a*/ 	.byte	0x08
	.zero		1


	//   ....[10]....
        /*456c*/ 	.word	0x0002b5a0
        /*4570*/ 	.word	0x00000003
        /*4574*/ 	.word	0x00000000
        /*4578*/ 	.short	0x0101
        /*457a*/ 	.byte	0x3f
	.zero		1


	//   ....[11]....
        /*457c*/ 	.word	0x0002b7a0
        /*4580*/ 	.word	0x00000000
        /*4584*/ 	.word	0x00000000
        /*4588*/ 	.short	0x0101
        /*458a*/ 	.byte	0x3f
	.zero		1


	//   ....[12]....
        /*458c*/ 	.word	0x000611d0
        /*4590*/ 	.word	0x0000000f
        /*4594*/ 	.word	0x00000010
        /*4598*/ 	.short	0x010a
        /*459a*/ 	.byte	0x3f
	.zero		1


	//   ....[13]....
        /*459c*/ 	.word	0x000615e0
        /*45a0*/ 	.word	0x00000002
        /*45a4*/ 	.word	0x00000038
        /*45a8*/ 	.short	0x0101
        /*45aa*/ 	.byte	0x3f
	.zero		1


	//   ....[14]....
        /*45ac*/ 	.word	0x00061d80
        /*45b0*/ 	.word	0x00000005
        /*45b4*/ 	.word	0x00000000
        /*45b8*/ 	.short	0x010a
        /*45ba*/ 	.byte	0x3f
	.zero		1


	//   ....[15]....
        /*45bc*/ 	.word	0x00061e10
        /*45c0*/ 	.word	0x00000003
        /*45c4*/ 	.word	0x00000000
        /*45c8*/ 	.short	0x010a
        /*45ca*/ 	.byte	0x3f
	.zero		1


	//   ....[16]....
        /*45cc*/ 	.word	0x00061e70
        /*45d0*/ 	.word	0x00000003
        /*45d4*/ 	.word	0x00000000
        /*45d8*/ 	.short	0x010a
        /*45da*/ 	.byte	0x3f
	.zero		1


	//   ....[17]....
        /*45dc*/ 	.word	0x00061ed0
        /*45e0*/ 	.word	0x00000005
        /*45e4*/ 	.word	0x00000000
        /*45e8*/ 	.short	0x010a
        /*45ea*/ 	.byte	0x3f
	.zero		1


	//   ....[18]....
        /*45ec*/ 	.word	0x00061fa0
        /*45f0*/ 	.word	0x0000000f
        /*45f4*/ 	.word	0x00000010
        /*45f8*/ 	.short	0x010a
        /*45fa*/ 	.byte	0x3f
	.zero		1


	//   ....[19]....
        /*45fc*/ 	.word	0x00062070
        /*4600*/ 	.word	0x00000005
        /*4604*/ 	.word	0x00000000
        /*4608*/ 	.short	0x010a
        /*460a*/ 	.byte	0x3f
	.zero		1


	//----- nvinfo : EIATTR_NUM_MBARRIERS
	.align		4
.L_37:
        /*460c*/ 	.byte	0x03, 0x38
        /*460e*/ 	.short	0x0006


	//----- nvinfo : EIATTR_EXIT_INSTR_OFFSETS
	.align		4
        /*4610*/ 	.byte	0x04, 0x1c
        /*4612*/ 	.short	(.L_39 - .L_38)


	//   ....[0]....
.L_38:
        /*4614*/ 	.word	0x00000a80


	//   ....[1]....
        /*4618*/ 	.word	0x00001310


	//   ....[2]....
        /*461c*/ 	.word	0x00060840


	//   ....[3]....
        /*4620*/ 	.word	0x00060e60


	//   ....[4]....
        /*4624*/ 	.word	0x00061e60


	//----- nvinfo : EIATTR_MAX_THREADS
	.align		4
.L_39:
        /*4628*/ 	.byte	0x04, 0x05
        /*462a*/ 	.short	(.L_41 - .L_40)
.L_40:
        /*462c*/ 	.word	0x00000180
        /*4630*/ 	.word	0x00000001
        /*4634*/ 	.word	0x00000001


	//----- nvinfo : EIATTR_CRS_STACK_SIZE
	.align		4
.L_41:
        /*4638*/ 	.byte	0x04, 0x1e
        /*463a*/ 	.short	(.L_43 - .L_42)
.L_42:
        /*463c*/ 	.word	0x00000000


	//----- nvinfo : EIATTR_CBANK_PARAM_SIZE
	.align		4
.L_43:
        /*4640*/ 	.byte	0x03, 0x19
        /*4642*/ 	.short	0x0470


	//----- nvinfo : EIATTR_PARAM_CBANK
	.align		4
        /*4644*/ 	.byte	0x04, 0x0a
        /*4646*/ 	.short	(.L_45 - .L_44)
	.align		4
.L_44:
        /*4648*/ 	.word	index@(.nv.constant0._ZN7cutlass13device_kernelINS_4gemm6kernel13GemmUniversalIN4cute5tupleIJiiiiEEENS1_10collective13CollectiveMmaINS1_34MainloopSm90TmaGmmaWarpSpecializedILi2ENS5_IJNS4_1CILi2EEENSA_ILi1EEESC_EEENS1_35KernelTmaWarpSpecializedCooperativeEEENS5_IJNSA_ILi384EEENSA_ILi512EEENSA_ILi64EEEEEENS_6half_tENS5_IJlSC_lEEESK_SL_NS4_8TiledMMAINS4_8MMA_AtomIJNS4_4SM904GMMA26MMA_64x256x16_F32F16F16_SSILNSP_5MajorE0ELSR_0ELNSP_7ScaleInE1ELSS_1EEEEEENS4_6LayoutISD_NS5_IJSC_NSA_ILi0EEESW_EEEEENS5_IJNS4_10UnderscoreESZ_SZ_EEEEENS4_13SM90_TMA_LOADENS4_14ComposedLayoutINS4_7SwizzleILi3ELi4ELi3EEENS4_18smem_ptr_flag_bitsILi16EEENSV_INS5_IJNSA_ILi8EEESI_EEENS5_IJSI_SC_EEEEEEEvNS4_8identityENS4_23SM90_TMA_LOAD_MULTICASTES1C_vS1D_EENS_8epilogue10collective6detail29Sm90TmaWarpSpecializedAdapterINS1H_15DefaultEpilogueISK_SL_SL_NS1G_6thread17LinearCombinationISK_Li1EffLNS1L_9ScaleType4KindE0ELNS_15FloatRoundStyleE2ESK_EENS1_15EpilogueDefaultEEEEEvvEEEEvNT_6ParamsE)
        /*464c*/ 	.short	0x0210
        /*464e*/ 	.short	0x0470


	//----- nvinfo : EIATTR_SW_WAR
	.align		4
.L_45:
        /*4650*/ 	.byte	0x04, 0x36
        /*4652*/ 	.short	(.L_47 - .L_46)
.L_46:
        /*4654*/ 	.word	0x00000008
.L_47:


//--------------------- .nv.callgraph             --------------------------
	.section	.nv.callgraph,"",@"SHT_CUDA_CALLGRAPH"
	.align	4
	.sectionentsize	8
	.align		4
        /*0000*/ 	.word	0x00000000
	.align		4
        /*0004*/ 	.word	0xffffffff
	.align		4
        /*0008*/ 	.word	index@(_ZN7cutlass13device_kernelINS_4gemm6kernel13GemmUniversalIN4cute5tupleIJiiiiEEENS1_10collective13CollectiveMmaINS1_34MainloopSm90TmaGmmaWarpSpecializedILi2ENS5_IJNS4_1CILi2EEENSA_ILi1EEESC_EEENS1_35KernelTmaWarpSpecializedCooperativeEEENS5_IJNSA_ILi384EEENSA_ILi512EEENSA_ILi64EEEEEENS_6half_tENS5_IJlSC_lEEESK_SL_NS4_8TiledMMAINS4_8MMA_AtomIJNS4_4SM904GMMA26MMA_64x256x16_F32F16F16_SSILNSP_5MajorE0ELSR_0ELNSP_7ScaleInE1ELSS_1EEEEEENS4_6LayoutISD_NS5_IJSC_NSA_ILi0EEESW_EEEEENS5_IJNS4_10UnderscoreESZ_SZ_EEEEENS4_13SM90_TMA_LOADENS4_14ComposedLayoutINS4_7SwizzleILi3ELi4ELi3EEENS4_18smem_ptr_flag_bitsILi16EEENSV_INS5_IJNSA_ILi8EEESI_EEENS5_IJSI_SC_EEEEEEEvNS4_8identityENS4_23SM90_TMA_LOAD_MULTICASTES1C_vS1D_EENS_8epilogue10collective6detail29Sm90TmaWarpSpecializedAdapterINS1H_15DefaultEpilogueISK_SL_SL_NS1G_6thread17LinearCombinationISK_Li1EffLNS1L_9ScaleType4KindE0ELNS_15FloatRoundStyleE2ESK_EENS1_15EpilogueDefaultEEEEEvvEEEEvNT_6ParamsE)
	.align		4
        /*000c*/ 	.word	index@(__assertfail)
	.align		4
        /*0010*/ 	.word	0x00000000
	.align		4
        /*0014*/ 	.word	0xfffffffe
	.align		4
        /*0018*/ 	.word	0x00000000
	.align		4
        /*001c*/ 	.word	0xfffffffd
	.align		4
        /*0020*/ 	.word	0x00000000
	.align		4
        /*0024*/ 	.word	0xfffffffc


//--------------------- .nv.constant4             --------------------------
	.section	.nv.constant4,"a",@progbits
	.align	8
	.align		8
.nv.constant4:
        /*0000*/ 	.dword	__assertfail
	.align		8
        /*0008*/ 	.dword	__unnamed_1
	.align		8
        /*0010*/ 	.dword	_ZN40_INTERNAL_fc1d88d5_4_k_cu_62aa9e0b_128284cuda3std3__45__cpo5beginE
	.align		8
        /*0018*/ 	.dword	_ZN40_INTERNAL_fc1d88d5_4_k_cu_62aa9e0b_128284cuda3std3__45__cpo3endE
	.align		8
        /*0020*/ 	.dword	_ZN40_INTERNAL_fc1d88d5_4_k_cu_62aa9e0b_128284cuda3std3__45__cpo6cbeginE
	.align		8
        /*0028*/ 	.dword	_ZN40_INTERNAL_fc1d88d5_4_k_cu_62aa9e0b_128284cuda3std3__45__cpo4cendE
	.align		8
        /*0030*/ 	.dword	_ZN40_INTERNAL_fc1d88d5_4_k_cu_62aa9e0b_128284cuda3std3__442_GLOBAL__N__fc1d88d5_4_k_cu_62aa9e0b_128286ignoreE
	.align		8
        /*0038*/ 	.dword	_ZN40_INTERNAL_fc1d88d5_4_k_cu_62aa9e0b_128284cuda3std3__419piecewise_constructE
	.align		8
        /*0040*/ 	.dword	_ZN40_INTERNAL_fc1d88d5_4_k_cu_62aa9e0b_128284cuda3std3__48in_placeE
	.align		8
        /*0048*/ 	.dword	_ZN40_INTERNAL_fc1d88d5_4_k_cu_62aa9e0b_128284cuda3std6ranges3__45__cpo4swapE
	.align		8
        /*0050*/ 	.dword	_ZN40_INTERNAL_fc1d88d5_4_k_cu_62aa9e0b_128284cuda3std6ranges3__45__cpo9iter_moveE
	.align		8
        /*0058*/ 	.dword	_ZN40_INTERNAL_fc1d88d5_4_k_cu_62aa9e0b_128284cute7productE
	.align		8
        /*0060*/ 	.dword	_ZN40_INTERNAL_fc1d88d5_4_k_cu_62aa9e0b_128284cute1_E
	.align		8
        /*0068*/ 	.dword	$str$22
	.align		8
        /*0070*/ 	.dword	$str$23


//--------------------- .text._ZN7cutlass13device_kernelINS_4gemm6kernel13GemmUniversalIN4cute5tupleIJiiiiEEENS1_10collective13CollectiveMmaINS1_34MainloopSm90TmaGmmaWarpSpecializedILi2ENS5_IJNS4_1CILi2EEENSA_ILi1EEESC_EEENS1_35KernelTmaWarpSpecializedCooperativeEEENS5_IJNSA_ILi384EEENSA_ILi512EEENSA_ILi64EEEEEENS_6half_tENS5_IJlSC_lEEESK_SL_NS4_8TiledMMAINS4_8MMA_AtomIJNS4_4SM904GMMA26MMA_64x256x16_F32F16F16_SSILNSP_5MajorE0ELSR_0ELNSP_7ScaleInE1ELSS_1EEEEEENS4_6LayoutISD_NS5_IJSC_NSA_ILi0EEESW_EEEEENS5_IJNS4_10UnderscoreESZ_SZ_EEEEENS4_13SM90_TMA_LOADENS4_14ComposedLayoutINS4_7SwizzleILi3ELi4ELi3EEENS4_18smem_ptr_flag_bitsILi16EEENSV_INS5_IJNSA_ILi8EEESI_EEENS5_IJSI_SC_EEEEEEEvNS4_8identityENS4_23SM90_TMA_LOAD_MULTICASTES1C_vS1D_EENS_8epilogue10collective6detail29Sm90TmaWarpSpecializedAdapterINS1H_15DefaultEpilogueISK_SL_SL_NS1G_6thread17LinearCombinationISK_Li1EffLNS1L_9ScaleType4KindE0ELNS_15FloatRoundStyleE2ESK_EENS1_15EpilogueDefaultEEEEEvvEEEEvNT_6ParamsE --------------------------
	.section	.text._ZN7cutlass13device_kernelINS_4gemm6kernel13GemmUniversalIN4cute5tupleIJiiiiEEENS1_10collective13CollectiveMmaINS1_34MainloopSm90TmaGmmaWarpSpecializedILi2ENS5_IJNS4_1CILi2EEENSA_ILi1EEESC_EEENS1_35KernelTmaWarpSpecializedCooperativeEEENS5_IJNSA_ILi384EEENSA_ILi512EEENSA_ILi64EEEEEENS_6half_tENS5_IJlSC_lEEESK_SL_NS4_8TiledMMAINS4_8MMA_AtomIJNS4_4SM904GMMA26MMA_64x256x16_F32F16F16_SSILNSP_5MajorE0ELSR_0ELNSP_7ScaleInE1ELSS_1EEEEEENS4_6LayoutISD_NS5_IJSC_NSA_ILi0EEESW_EEEEENS5_IJNS4_10UnderscoreESZ_SZ_EEEEENS4_13SM90_TMA_LOADENS4_14ComposedLayoutINS4_7SwizzleILi3ELi4ELi3EEENS4_18smem_ptr_flag_bitsILi16EEENSV_INS5_IJNSA_ILi8EEESI_EEENS5_IJSI_SC_EEEEEEEvNS4_8identityENS4_23SM90_TMA_LOAD_MULTICASTES1C_vS1D_EENS_8epilogue10collective6detail29Sm90TmaWarpSpecializedAdapterINS1H_15DefaultEpilogueISK_SL_SL_NS1G_6thread17LinearCombinationISK_Li1EffLNS1L_9ScaleType4KindE0ELNS_15FloatRoundStyleE2ESK_EENS1_15EpilogueDefaultEEEEEvvEEEEvNT_6ParamsE,"ax",@progbits
	.align	128
.text._ZN7cutlass13device_kernelINS_4gemm6kernel13GemmUniversalIN4cute5tupleIJiiiiEEENS1_10collective13CollectiveMmaINS1_34MainloopSm90TmaGmmaWarpSpecializedILi2ENS5_IJNS4_1CILi2EEENSA_ILi1EEESC_EEENS1_35KernelTmaWarpSpecializedCooperativeEEENS5_IJNSA_ILi384EEENSA_ILi512EEENSA_ILi64EEEEEENS_6half_tENS5_IJlSC_lEEESK_SL_NS4_8TiledMMAINS4_8MMA_AtomIJNS4_4SM904GMMA26MMA_64x256x16_F32F16F16_SSILNSP_5MajorE0ELSR_0ELNSP_7ScaleInE1ELSS_1EEEEEENS4_6LayoutISD_NS5_IJSC_NSA_ILi0EEESW_EEEEENS5_IJNS4_10UnderscoreESZ_SZ_EEEEENS4_13SM90_TMA_LOADENS4_14ComposedLayoutINS4_7SwizzleILi3ELi4ELi3EEENS4_18smem_ptr_flag_bitsILi16EEENSV_INS5_IJNSA_ILi8EEESI_EEENS5_IJSI_SC_EEEEEEEvNS4_8identityENS4_23SM90_TMA_LOAD_MULTICASTES1C_vS1D_EENS_8epilogue10collective6detail29Sm90TmaWarpSpecializedAdapterINS1H_15DefaultEpilogueISK_SL_SL_NS1G_6thread17LinearCombinationISK_Li1EffLNS1L_9ScaleType4KindE0ELNS_15FloatRoundStyleE2ESK_EENS1_15EpilogueDefaultEEEEEvvEEEEvNT_6ParamsE:
        .type           _ZN7cutlass13device_kernelINS_4gemm6kernel13GemmUniversalIN4cute5tupleIJiiiiEEENS1_10collective13CollectiveMmaINS1_34MainloopSm90TmaGmmaWarpSpecializedILi2ENS5_IJNS4_1CILi2EEENSA_ILi1EEESC_EEENS1_35KernelTmaWarpSpecializedCooperativeEEENS5_IJNSA_ILi384EEENSA_ILi512EEENSA_ILi64EEEEEENS_6half_tENS5_IJlSC_lEEESK_SL_NS4_8TiledMMAINS4_8MMA_AtomIJNS4_4SM904GMMA26MMA_64x256x16_F32F16F16_SSILNSP_5MajorE0ELSR_0ELNSP_7ScaleInE1ELSS_1EEEEEENS4_6LayoutISD_NS5_IJSC_NSA_ILi0EEESW_EEEEENS5_IJNS4_10UnderscoreESZ_SZ_EEEEENS4_13SM90_TMA_LOADENS4_14ComposedLayoutINS4_7SwizzleILi3ELi4ELi3EEENS4_18smem_ptr_flag_bitsILi16EEENSV_INS5_IJNSA_ILi8EEESI_EEENS5_IJSI_SC_EEEEEEEvNS4_8identityENS4_23SM90_TMA_LOAD_MULTICASTES1C_vS1D_EENS_8epilogue10collective6detail29Sm90TmaWarpSpecializedAdapterINS1H_15DefaultEpilogueISK_SL_SL_NS1G_6thread17LinearCombinationISK_Li1EffLNS1L_9ScaleType4KindE0ELNS_15FloatRoundStyleE2ESK_EENS1_15EpilogueDefaultEEEEEvvEEEEvNT_6ParamsE,@function
        .size           _ZN7cutlass13device_kernelINS_4gemm6kernel13GemmUniversalIN4cute5tupleIJiiiiEEENS1_10collective13CollectiveMmaINS1_34MainloopSm90TmaGmmaWarpSpecializedILi2ENS5_IJNS4_1CILi2EEENSA_ILi1EEESC_EEENS1_35KernelTmaWarpSpecializedCooperativeEEENS5_IJNSA_ILi384EEENSA_ILi512EEENSA_ILi64EEEEEENS_6half_tENS5_IJlSC_lEEESK_SL_NS4_8TiledMMAINS4_8MMA_AtomIJNS4_4SM904GMMA26MMA_64x256x16_F32F16F16_SSILNSP_5MajorE0ELSR_0ELNSP_7ScaleInE1ELSS_1EEEEEENS4_6LayoutISD_NS5_IJSC_NSA_ILi0EEESW_EEEEENS5_IJNS4_10UnderscoreESZ_SZ_EEEEENS4_13SM90_TMA_LOADENS4_14ComposedLayoutINS4_7SwizzleILi3ELi4ELi3EEENS4_18smem_ptr_flag_bitsILi16EEENSV_INS5_IJNSA_ILi8EEESI_EEENS5_IJSI_SC_EEEEEEEvNS4_8identityENS4_23SM90_TMA_LOAD_MULTICASTES1C_vS1D_EENS_8epilogue10collective6detail29Sm90TmaWarpSpecializedAdapterINS1H_15DefaultEpilogueISK_SL_SL_NS1G_6thread17LinearCombinationISK_Li1EffLNS1L_9ScaleType4KindE0ELNS_15FloatRoundStyleE2ESK_EENS1_15EpilogueDefaultEEEEEvvEEEEvNT_6ParamsE,(.L_x_1597 - _ZN7cutlass13device_kernelINS_4gemm6kernel13GemmUniversalIN4cute5tupleIJiiiiEEENS1_10collective13CollectiveMmaINS1_34MainloopSm90TmaGmmaWarpSpecializedILi2ENS5_IJNS4_1CILi2EEENSA_ILi1EEESC_EEENS1_35KernelTmaWarpSpecializedCooperativeEEENS5_IJNSA_ILi384EEENSA_ILi512EEENSA_ILi64EEEEEENS_6half_tENS5_IJlSC_lEEESK_SL_NS4_8TiledMMAINS4_8MMA_AtomIJNS4_4SM904GMMA26MMA_64x256x16_F32F16F16_SSILNSP_5MajorE0ELSR_0ELNSP_7ScaleInE1ELSS_1EEEEEENS4_6LayoutISD_NS5_IJSC_NSA_ILi0EEESW_EEEEENS5_IJNS4_10UnderscoreESZ_SZ_EEEEENS4_13SM90_TMA_LOADENS4_14ComposedLayoutINS4_7SwizzleILi3ELi4ELi3EEENS4_18smem_ptr_flag_bitsILi16EEENSV_INS5_IJNSA_ILi8EEESI_EEENS5_IJSI_SC_EEEEEEEvNS4_8identityENS4_23SM90_TMA_LOAD_MULTICASTES1C_vS1D_EENS_8epilogue10collective6detail29Sm90TmaWarpSpecializedAdapterINS1H_15DefaultEpilogueISK_SL_SL_NS1G_6thread17LinearCombinationISK_Li1EffLNS1L_9ScaleType4KindE0ELNS_15FloatRoundStyleE2ESK_EENS1_15EpilogueDefaultEEEEEvvEEEEvNT_6ParamsE)
        .other          _ZN7cutlass13device_kernelINS_4gemm6kernel13GemmUniversalIN4cute5tupleIJiiiiEEENS1_10collective13CollectiveMmaINS1_34MainloopSm90TmaGmmaWarpSpecializedILi2ENS5_IJNS4_1CILi2EEENSA_ILi1EEESC_EEENS1_35KernelTmaWarpSpecializedCooperativeEEENS5_IJNSA_ILi384EEENSA_ILi512EEENSA_ILi64EEEEEENS_6half_tENS5_IJlSC_lEEESK_SL_NS4_8TiledMMAINS4_8MMA_AtomIJNS4_4SM904GMMA26MMA_64x256x16_F32F16F16_SSILNSP_5MajorE0ELSR_0ELNSP_7ScaleInE1ELSS_1EEEEEENS4_6LayoutISD_NS5_IJSC_NSA_ILi0EEESW_EEEEENS5_IJNS4_10UnderscoreESZ_SZ_EEEEENS4_13SM90_TMA_LOADENS4_14ComposedLayoutINS4_7SwizzleILi3ELi4ELi3EEENS4_18smem_ptr_flag_bitsILi16EEENSV_INS5_IJNSA_ILi8EEESI_EEENS5_IJSI_SC_EEEEEEEvNS4_8identityENS4_23SM90_TMA_LOAD_MULTICASTES1C_vS1D_EENS_8epilogue10collective6detail29Sm90TmaWarpSpecializedAdapterINS1H_15DefaultEpilogueISK_SL_SL_NS1G_6thread17LinearCombinationISK_Li1EffLNS1L_9ScaleType4KindE0ELNS_15FloatRoundStyleE2ESK_EENS1_15EpilogueDefaultEEEEEvvEEEEvNT_6ParamsE,@"STO_CUDA_ENTRY STV_DEFAULT"
_ZN7cutlass13device_kernelINS_4gemm6kernel13GemmUniversalIN4cute5tupleIJiiiiEEENS1_10collective13CollectiveMmaINS1_34MainloopSm90TmaGmmaWarpSpecializedILi2ENS5_IJNS4_1CILi2EEENSA_ILi1EEESC_EEENS1_35KernelTmaWarpSpecializedCooperativeEEENS5_IJNSA_ILi384EEENSA_ILi512EEENSA_ILi64EEEEEENS_6half_tENS5_IJlSC_lEEESK_SL_NS4_8TiledMMAINS4_8MMA_AtomIJNS4_4SM904GMMA26MMA_64x256x16_F32F16F16_SSILNSP_5MajorE0ELSR_0ELNSP_7ScaleInE1ELSS_1EEEEEENS4_6LayoutISD_NS5_IJSC_NSA_ILi0EEESW_EEEEENS5_IJNS4_10UnderscoreESZ_SZ_EEEEENS4_13SM90_TMA_LOADENS4_14ComposedLayoutINS4_7SwizzleILi3ELi4ELi3EEENS4_18smem_ptr_flag_bitsILi16EEENSV_INS5_IJNSA_ILi8EEESI_EEENS5_IJSI_SC_EEEEEEEvNS4_8identityENS4_23SM90_TMA_LOAD_MULTICASTES1C_vS1D_EENS_8epilogue10collective6detail29Sm90TmaWarpSpecializedAdapterINS1H_15DefaultEpilogueISK_SL_SL_NS1G_6thread17LinearCombinationISK_Li1EffLNS1L_9ScaleType4KindE0ELNS_15FloatRoundStyleE2ESK_EENS1_15EpilogueDefaultEEEEEvvEEEEvNT_6ParamsE:
[----:B------:R-:W0:Y:S02]  /*0000*/  LDC R1, c[0x0][0x28] ;  /* 0x00000a00ff017b82 */ /* 0x000e240000000800 */
[----:B0-----:R-:W-:Y:S01]  /*0010*/  VIADD R1, R1, 0xffffd2b8 ;  /* 0xffffd2b801017836 */ /* 0x001fe20000000000 */
[----:B------:R-:W0:Y:S01]  /*0020*/  S2R R4, SR_TID.X ;  /* 0x0000000000047919 */ /* 0x000e220000002100 */
[----:B------:R-:W-:Y:S01]  /*0030*/  ELECT P0, URZ, PT ;  /* 0x00000000003f782f */ /* 0x000fe20003800000 */
[----:B------:R-:W-:Y:S01]  /*0040*/  BSSY B0, `(.L_x_0) ;  /* 0x0000015000007945 */ /* 0x000fe20003800000 */
[--C-:B0-----:R-:W-:Y:S02]  /*0050*/  SHF.R.U32.HI R0, RZ, 0x5, R4.reuse ;  /* 0x00000005ff007819 */ /* 0x101fe40000011604 */
[----:B------:R-:W-:-:S03]  /*0060*/  SHF.R.U32.HI R2, RZ, 0x7, R4 ;  /* 0x00000007ff027819 */ /* 0x000fc60000011604 */
[----:B------:R-:W0:Y:S04]  /*0070*/  SHFL.IDX PT, R3, R0, RZ, 0x1f ;  /* 0x00001fff00037589 */ /* 0x000e2800000e0000 */
[----:B------:R-:W1:Y:S01]  /*0080*/  SHFL.IDX PT, R2, R2, RZ, 0x1f ;  /* 0x00001fff02027589 */ /* 0x000e6200000e0000 */
[----:B0-----:R-:W-:Y:S02]  /*0090*/  R2UR UR9, R3 ;  /* 0x00000000030972ca */ /* 0x001fe400000e0000 */
[----:B-1----:R-:W-:-:S11]  /*00a0*/  R2UR UR5, R2 ;  /* 0x00000000020572ca */ /* 0x002fd600000e0000 */
[----:B------:R-:W-:Y:S02]  /*00b0*/  USHF.R.S32.HI UR4, URZ, 0x1f, UR9 ;  /* 0x0000001f3f047899 */ /* 0x000fe40008011409 */
[----:B------:R-:W-:Y:S02]  /*00c0*/  ISETP.NE.OR P0, PT, RZ, UR9, !P0 ;  /* 0x00000009ff007c0c */ /* 0x000fe4000c705670 */
[----:B------:R-:W-:-:S04]  /*00d0*/  ULEA.HI UR4, UR4, UR9, URZ, 0x2 ;  /* 0x0000000904047291 */ /* 0x000fc8000f8f103f */
[----:B------:R-:W-:-:S04]  /*00e0*/  ULOP3.LUT UR4, UR4, 0xfffffffc, URZ, 0xc0, !UPT ;  /* 0xfffffffc04047892 */ /* 0x000fc8000f8ec03f */
[----:B------:R-:W-:-:S03]  /*00f0*/  UIADD3 UR9, UR9, -UR4, URZ ;  /* 0x8000000409097290 */ /* 0x000fc6000fffe03f */
[----:B------:R-:W-:Y:S09]  /*0100*/  @P0 BRA `(.L_x_1) ;  /* 0x0000000000200947 */ /* 0x000ff20003800000 */
[----:B------:R-:W-:Y:S02]  /*0110*/  ULDC.64 UR6, c[0x0][0x198] ;  /* 0x0000660000067ab9 */ /* 0x000fe40000000a00 */
[----:B------:R-:W-:Y:S02]  /*0120*/  UIADD3 UR10, UP0, UR6, 0xf0, URZ ;  /* 0x000000f0060a7890 */ /* 0x000fe4000ff1e03f */
[----:B------:R-:W-:Y:S02]  /*0130*/  UIADD3 UR6, UP1, UR6, 0x1f0, URZ ;  /* 0x000001f006067890 */ /* 0x000fe4000ff3e03f */
[----:B------:R-:W-:Y:S02]  /*0140*/  UIADD3.X UR11, URZ, UR7, URZ, UP0, !UPT ;  /* 0x000000073f0b7290 */ /* 0x000fe400087fe43f */
[----:B------:R-:W-:-:S07]  /*0150*/  UIADD3.X UR7, URZ, UR7, URZ, UP1, !UPT ;  /* 0x000000073f077290 */ /* 0x000fce0008ffe43f */
[----:B------:R0:W-:Y:S02]  /*0160*/  UTMACCTL.PF [UR10] ;  /* 0x000000000a0079b9 */ /* 0x0001e40008040000 */
[----:B------:R0:W-:Y:S02]  /*0170*/  UTMACCTL.PF [UR6] ;  /* 0x00000000060079b9 */ /* 0x0001e40008040000 */
[----:B0-----:R-:W-:Y:S01]  /*0180*/  NOP ;  /* 0x0000000000007918 */ /* 0x001fe20000000000 */
.L_x_1:
[----:B------:R-:W-:Y:S05]  /*0190*/  BSYNC B0 ;  /* 0x0000000000007941 */ /* 0x000fea0003800000 */
.L_x_0:
[----:B------:R-:W0:Y:S01]  /*01a0*/  SHFL.IDX PT, R2, R0, RZ, 0x1f ;  /* 0x00001fff00027589 */ /* 0x000e2200000e0000 */
[----:B------:R-:W-:Y:S01]  /*01b0*/  UISETP.NE.AND UP0, UPT, UR9, 0x3, UPT ;  /* 0x000000030900788c */ /* 0x000fe2000bf05270 */
[----:B------:R-:W-:Y:S01]  /*01c0*/  ISETP.NE.AND P1, PT, RZ, UR5, PT ;  /* 0x00000005ff007c0c */ /* 0x000fe2000bf25270 */
[----:B------:R-:W-:Y:S02]  /*01d0*/  UIADD3 UR16, UR5, -0x1, URZ ;  /* 0xffffffff05107890 */ /* 0x000fe4000fffe03f */
[----:B------:R-:W-:Y:S02]  /*01e0*/  UISETP.EQ.OR UP0, UPT, UR9, URZ, !UP0 ;  /* 0x0000003f0900728c */ /* 0x000fe4000c702670 */
[----:B------:R-:W-:Y:S02]  /*01f0*/  UISETP.GE.U32.AND UP1, UPT, UR16, 0x2, UPT ;  /* 0x000000021000788c */ /* 0x000fe4000bf26070 */
[----:B------:R-:W-:-:S04]  /*0200*/  UISETP.EQ.AND UP0, UPT, UR5, URZ, UP0 ;  /* 0x0000003f0500728c */ /* 0x000fc80008702270 */
[----:B------:R-:W-:-:S04]  /*0210*/  USEL UR38, URZ, 0x1, !UP0 ;  /* 0x000000013f267887 */ /* 0x000fc8000c000000 */
[----:B------:R-:W-:Y:S01]  /*0220*/  USEL UR38, UR38, 0x2, UP1 ;  /* 0x0000000226267887 */ /* 0x000fe20008800000 */
[----:B0-----:R-:W-:-:S13]  /*0230*/  ISETP.NE.AND P0, PT, R2, RZ, PT ;  /* 0x000000ff0200720c */ /* 0x001fda0003f05270 */
[----:B------:R-:W-:Y:S05]  /*0240*/  @P0 BRA `(.L_x_2) ;  /* 0x0000000000480947 */ /* 0x000fea0003800000 */
[----:B------:R-:W0:Y:S01]  /*0250*/  S2UR UR8, SR_CgaCtaId ;  /* 0x00000000000879c3 */ /* 0x000e220000008800 */
[----:B------:R-:W-:Y:S01]  /*0260*/  UMOV UR4, 0x400 ;  /* 0x0000040000047882 */ /* 0x000fe20000000000 */
[----:B------:R-:W-:Y:S01]  /*0270*/  UMOV UR5, 0x1 ;  /* 0x0000000100057882 */ /* 0x000fe20000000000 */
[----:B------:R-:W-:Y:S01]  /*0280*/  UMOV UR6, 0x4 ;  /* 0x0000000400067882 */ /* 0x000fe20000000000 */
[----:B------:R-:W-:Y:S01]  /*0290*/  ELECT P0, URZ, PT ;  /* 0x00000000003f782f */ /* 0x000fe20003800000 */
[----:B------:R-:W-:-:S04]  /*02a0*/  UIADD3 UR6, -UR6, 0x100000, URZ ;  /* 0x0010000006067890 */ /* 0x000fc8000fffe13f */
[----:B------:R-:W-:Y:S02]  /*02b0*/  USHF.L.U32 UR7, UR6, 0xb, URZ ;  /* 0x0000000b06077899 */ /* 0x000fe4000800063f */
[----:B------:R-:W-:Y:S02]  /*02c0*/  USHF.L.U32 UR6, UR6, 0x1, URZ ;  /* 0x0000000106067899 */ /* 0x000fe4000800063f */
[----:B0-----:R-:W-:Y:S02]  /*02d0*/  ULEA UR8, UR8, UR4, 0x18 ;  /* 0x0000000408087291 */ /* 0x001fe4000f8ec03f */
[----:B------:R-:W-:-:S04]  /*02e0*/  UIADD3 UR4, -UR5, 0x100000, URZ ;  /* 0x0010000005047890 */ /* 0x000fc8000fffe13f */
[----:B------:R-:W-:Y:S02]  /*02f0*/  USHF.L.U32 UR5, UR4, 0xb, URZ ;  /* 0x0000000b04057899 */ /* 0x000fe4000800063f */
[----:B------:R-:W-:Y:S01]  /*0300*/  USHF.L.U32 UR4, UR4, 0x1, URZ ;  /* 0x0000000104047899 */ /* 0x000fe2000800063f */
[----:B------:R-:W0:Y:S11]  /*0310*/  FENCE.VIEW.ASYNC.S ;  /* 0x00000000000073c6 */ /* 0x000e360000000000 */
[----:B0-----:R0:W1:Y:S01]  /*0320*/  SYNCS.EXCH.64 URZ, [UR8], UR4 ;  /* 0x00000004083f75b2 */ /* 0x0010620008000100 */
[----:B------:R0:W2:Y:S01]  /*0330*/  SYNCS.EXCH.64 URZ, [UR8+0x10], UR6 ;  /* 0x00001006083f75b2 */ /* 0x0000a20008000100 */
[----:B------:R0:W3:Y:S01]  /*0340*/  SYNCS.EXCH.64 URZ, [UR8+0x8], UR4 ;  /* 0x00000804083f75b2 */ /* 0x0000e20008000100 */
[----:B------:R0:W4:Y:S01]  /*0350*/  SYNCS.EXCH.64 URZ, [UR8+0x18], UR6 ;  /* 0x00001806083f75b2 */ /* 0x0001220008000100 */
[----:B------:R-:W-:Y:S01]  /*0360*/  NOP ;  /* 0x0000000000007918 */ /* 0x000fe20000000000 */
.L_x_2:
[----:B------:R-:W5:Y:S01]  /*0370*/  S2UR UR13, SR_CTAID.X ;  /* 0x00000000000d79c3 */ /* 0x000f620000002500 */
[----:B------:R-:W-:Y:S01]  /*0380*/  SHF.R.S32.HI R3, RZ, 0x1f, R4 ;  /* 0x0000001fff037819 */ /* 0x000fe20000011404 */
[----:B------:R5:W1:Y:S01]  /*0390*/  SHFL.IDX PT, R6, R0, RZ, 0x1f ;  /* 0x00001fff00067589 */ /* 0x000a6200000e0000 */
[----:B0-----:R-:W-:Y:S01]  /*03a0*/  ULDC UR4, c[0x0][0x150] ;  /* 0x0000540000047ab9 */ /* 0x001fe20000000800 */
[----:B------:R-:W-:Y:S02]  /*03b0*/  ELECT P0, URZ, PT ;  /* 0x00000000003f782f */ /* 0x000fe40003800000 */
[----:B------:R-:W-:Y:S01]  /*03c0*/  LEA.HI R3, R3, R4, RZ, 0x7 ;  /* 0x0000000403037211 */ /* 0x000fe200078f38ff */
[----:B------:R-:W-:Y:S01]  /*03d0*/  ULDC UR5, c[0x0][0x154] ;  /* 0x0000550000057ab9 */ /* 0x000fe20000000800 */
[----:B------:R-:W-:Y:S01]  /*03e0*/  SHF.R.S32.HI R7, RZ, 0x1f, R2 ;  /* 0x0000001fff077819 */ /* 0x000fe20000011402 */
[----:B------:R-:W0:Y:S01]  /*03f0*/  S2UR UR10, SR_CTAID.Y ;  /* 0x00000000000a79c3 */ /* 0x000e220000002600 */
[----:B------:R-:W-:Y:S01]  /*0400*/  LOP3.LUT R3, R3, 0xffffff80, RZ, 0xc0, !PT ;  /* 0xffffff8003037812 */ /* 0x000fe200078ec0ff */
[----:B------:R-:W-:Y:S01]  /*0410*/  ULDC UR8, c[0x0][0x144] ;  /* 0x0000510000087ab9 */ /* 0x000fe20000000800 */
[----:B------:R-:W-:Y:S01]  /*0420*/  LEA.HI R7, R7, R2, RZ, 0x2 ;  /* 0x0000000207077211 */ /* 0x000fe200078f10ff */
[----:B------:R-:W-:Y:S01]  /*0430*/  NOP ;  /* 0x0000000000007918 */ /* 0x000fe20000000000 */
[----:B------:R-:W-:Y:S01]  /*0440*/  NOP ;  /* 0x0000000000007918 */ /* 0x000fe20000000000 */
[----:B------:R-:W-:Y:S01]  /*0450*/  IMAD.IADD R3, R4, 0x1, -R3 ;  /* 0x0000000104037824 */ /* 0x000fe200078e0a03 */
[----:B------:R-:W-:Y:S01]  /*0460*/  LOP3.LUT R7, R7, 0x3ffffffc, RZ, 0xc0, !PT ;  /* 0x3ffffffc07077812 */ /* 0x000fe200078ec0ff */
[----:B------:R-:W-:-:S03]  /*0470*/  ULDC UR11, c[0x0][0x148] ;  /* 0x00005200000b7ab9 */ /* 0x000fc60000000800 */
[----:B------:R-:W-:Y:S02]  /*0480*/  SHF.R.S32.HI R4, RZ, 0x1f, R3 ;  /* 0x0000001fff047819 */ /* 0x000fe40000011403 */
[----:B------:R-:W-:Y:S02]  /*0490*/  IADD3 R2, R2, -R7, RZ ;  /* 0x8000000702027210 */ /* 0x000fe40007ffe0ff */
[----:B------:R-:W-:Y:S02]  /*04a0*/  LEA.HI R4, R4, R3, RZ, 0x3 ;  /* 0x0000000304047211 */ /* 0x000fe400078f18ff */
[----:B-----5:R-:W-:Y:S02]  /*04b0*/  I2FP.F32.U32 R5, UR13 ;  /* 0x0000000d00057c45 */ /* 0x020fe40008201000 */
[--C-:B------:R-:W-:Y:S02]  /*04c0*/  SHF.R.S32.HI R0, RZ, 0x3, R4.reuse ;  /* 0x00000003ff007819 */ /* 0x100fe40000011404 */
[----:B-1----:R-:W-:Y:S01]  /*04d0*/  ISETP.NE.OR P0, PT, R6, RZ, !P0 ;  /* 0x000000ff0600720c */ /* 0x002fe20004705670 */
[----:B------:R-:W-:Y:S01]  /*04e0*/  FMUL R8, R5, UR4 ;  /* 0x0000000405087c20 */ /* 0x000fe20008400000 */
[----:B------:R-:W-:-:S04]  /*04f0*/  SHF.R.S32.HI R5, RZ, 0x1f, R4 ;  /* 0x0000001fff057819 */ /* 0x000fc80000011404 */
[----:B------:R-:W-:Y:S01]  /*0500*/  LEA.HI R5, R5, R0, RZ, 0x2 ;  /* 0x0000000005057211 */ /* 0x000fe200078f10ff */
[----:B------:R-:W1:Y:S03]  /*0510*/  F2I.U32.TRUNC.NTZ R8, R8 ;  /* 0x0000000800087305 */ /* 0x000e66000020f000 */
[----:B------:R-:W-:-:S03]  /*0520*/  LOP3.LUT R5, R5, 0xfffffffc, RZ, 0xc0, !PT ;  /* 0xfffffffc05057812 */ /* 0x000fc600078ec0ff */
[----:B------:R-:W-:Y:S01]  /*0530*/  VOTEU.ALL UP0, P0 ;  /* 0x00000000003f7886 */ /* 0x000fe20000000000 */
[----:B------:R-:W-:Y:S01]  /*0540*/  VOTEU.ALL UP1, P0 ;  /* 0x00000000003f7886 */ /* 0x000fe20000020000 */
[----:B------:R-:W-:Y:S01]  /*0550*/  IMAD.IADD R5, R0, 0x1, -R5 ;  /* 0x0000000100057824 */ /* 0x000fe200078e0a05 */
[----:B0-----:R-:W-:Y:S02]  /*0560*/  I2FP.F32.U32 R0, UR10 ;  /* 0x0000000a00007c45 */ /* 0x001fe40008201000 */
[----:B------:R-:W0:Y:S01]  /*0570*/  @!UP0 S2UR UR7, SR_CgaCtaId ;  /* 0x00000000000789c3 */ /* 0x000e220000008800 */
[----:B------:R-:W-:Y:S01]  /*0580*/  IMAD R2, R2, 0x4, R5 ;  /* 0x0000000402027824 */ /* 0x000fe200078e0205 */
[----:B------:R-:W-:Y:S01]  /*0590*/  @!UP0 UMOV UR6, 0x400 ;  /* 0x0000040000068882 */ /* 0x000fe20000000000 */
[----:B------:R-:W-:Y:S01]  /*05a0*/  FMUL R4, R0, UR5 ;  /* 0x0000000500047c20 */ /* 0x000fe20008400000 */
[----:B-1----:R-:W-:Y:S02]  /*05b0*/  R2UR UR4, R8 ;  /* 0x00000000080472ca */ /* 0x002fe400000e0000 */
[----:B------:R-:W-:-:S03]  /*05c0*/  LEA.HI R0, R2, R2, RZ, 0x1 ;  /* 0x0000000202007211 */ /* 0x000fc600078f08ff */
[----:B------:R-:W1:Y:S01]  /*05d0*/  F2I.U32.TRUNC.NTZ R4, R4 ;  /* 0x0000000400047305 */ /* 0x000e62000020f000 */
[----:B------:R-:W-:-:S05]  /*05e0*/  LOP3.LUT R5, R0, 0xfffffffe, RZ, 0xc0, !PT ;  /* 0xfffffffe00057812 */ /* 0x000fca00078ec0ff */
[----:B------:R-:W-:Y:S02]  /*05f0*/  IMAD.IADD R5, R2, 0x1, -R5 ;  /* 0x0000000102057824 */ /* 0x000fe400078e0a05 */
[----:B------:R-:W-:-:S04]  /*0600*/  UIADD3 UR4, -UR4, URZ, URZ ;  /* 0x0000003f04047290 */ /* 0x000fc8000fffe13f */
[----:B------:R-:W-:Y:S01]  /*0610*/  UIMAD UR8, UR8, UR4, UR13 ;  /* 0x00000004080872a4 */ /* 0x000fe2000f8e020d */
[----:B-1----:R-:W-:Y:S02]  /*0620*/  R2UR UR12, R4 ;  /* 0x00000000040c72ca */ /* 0x002fe400000e0000 */
[----:B------:R-:W-:Y:S01]  /*0630*/  UMOV UR4, 0x20 ;  /* 0x0000002000047882 */ /* 0x000fe20000000000 */
[----:B0-----:R-:W-:Y:S02]  /*0640*/  @!UP0 ULEA UR6, UR7, UR6, 0x18 ;  /* 0x0000000607068291 */ /* 0x001fe4000f8ec03f */
[----:B------:R-:W-:Y:S01]  /*0650*/  ISETP.NE.AND P3, PT, R5, UR8, PT ;  /* 0x0000000805007c0c */ /* 0x000fe2000bf65270 */
[----:B------:R-:W-:-:S04]  /*0660*/  @!UP0 UIADD3 UR4, -UR4, 0x100000, URZ ;  /* 0x0010000004048890 */ /* 0x000fc8000fffe13f */
[----:B------:R-:W-:Y:S02]  /*0670*/  @!UP0 USHF.L.U32 UR5, UR4, 0xb, URZ ;  /* 0x0000000b04058899 */ /* 0x000fe4000800063f */
[----:B------:R-:W-:Y:S01]  /*0680*/  @!UP0 USHF.L.U32 UR4, UR4, 0x1, URZ ;  /* 0x0000000104048899 */ /* 0x000fe2000800063f */
[C---:B------:R-:W-:Y:S01]  /*0690*/  IMAD.SHL.U32 R5, R2.reuse, 0x4, RZ ;  /* 0x0000000402057824 */ /* 0x040fe200078e00ff */
[----:B------:R-:W-:Y:S01]  /*06a0*/  VOTEU.ALL UP0, P0 ;  /* 0x00000000003f7886 */ /* 0x000fe20000000000 */
[----:B------:R-:W0:Y:S01]  /*06b0*/  LDC R4, c[0x0][0x140] ;  /* 0x00005000ff047b82 */ /* 0x000e220000000800 */
[----:B------:R-:W-:Y:S02]  /*06c0*/  LOP3.LUT P0, RZ, R3, 0x7, RZ, 0xc0, !PT ;  /* 0x0000000703ff7812 */ /* 0x000fe4000780c0ff */
[----:B------:R-:W-:Y:S01]  /*06d0*/  LOP3.LUT R9, R2, 0xc, R5, 0x78, !PT ;  /* 0x0000000c02097812 */ /* 0x000fe200078e7805 */
[----:B------:R-:W-:-:S03]  /*06e0*/  UIADD3 UR12, -UR12, URZ, URZ ;  /* 0x0000003f0c0c7290 */ /* 0x000fc6000fffe13f */
[C---:B------:R-:W-:Y:S01]  /*06f0*/  ISETP.LT.U32.AND P0, PT, R9.reuse, 0x2, !P0 ;  /* 0x000000020900780c */ /* 0x040fe20004701070 */
[----:B------:R1:W-:Y:S04]  /*0700*/  STL [R1+0xa04], R9 ;  /* 0x000a040901007387 */ /* 0x0003e80000100800 */
[----:B------:R-:W5:Y:S02]  /*0710*/  FENCE.VIEW.ASYNC.S ;  /* 0x00000000000073c6 */ /* 0x000f640000000000 */
[----:B-----5:R-:W0:Y:S01]  /*0720*/  @!UP0 SYNCS.EXCH.64 URZ, [UR6+0x30], UR4 ;  /* 0x00003004063f85b2 */ /* 0x020e220008000100 */
[----:B------:R-:W-:Y:S02]  /*0730*/  @P3 LEA.HI R0, R9, R9, RZ, 0x1 ;  /* 0x0000000909003211 */ /* 0x000fe400078f08ff */
[----:B------:R-:W-:-:S02]  /*0740*/  SEL R3, RZ, 0x1, !P0 ;  /* 0x00000001ff037807 */ /* 0x000fc40004000000 */
[----:B------:R-:W-:Y:S02]  /*0750*/  @P3 SHF.R.S32.HI R0, RZ, 0x1, R0 ;  /* 0x00000001ff003819 */ /* 0x000fe40000011400 */
[----:B0-----:R-:W-:Y:S01]  /*0760*/  ISETP.EQ.U32.AND P2, PT, R4, 0x1, PT ;  /* 0x000000010400780c */ /* 0x001fe20003f42070 */
[----:B------:R0:W1:Y:S01]  /*0770*/  @!UP1 SYNCS.EXCH.64 URZ, [UR6+0x38], UR4 ;  /* 0x00003804063f95b2 */ /* 0x0000620008000100 */
[----:B------:R-:W-:Y:S01]  /*0780*/  NOP ;  /* 0x0000000000007918 */ /* 0x000fe20000000000 */
[----:B0-----:R-:W-:-:S06]  /*0790*/  UIMAD UR4, UR11, UR12, UR10 ;  /* 0x0000000c0b0472a4 */ /* 0x001fcc000f8e020a */
[----:B------:R-:W-:Y:S02]  /*07a0*/  @P3 ISETP.NE.AND P4, PT, R0, UR4, PT ;  /* 0x0000000400003c0c */ /* 0x000fe4000bf85270 */
[----:B------:R-:W-:Y:S02]  /*07b0*/  MOV R0, 0x1 ;  /* 0x0000000100007802 */ /* 0x000fe40000000f00 */
[----:B------:R-:W-:-:S04]  /*07c0*/  @P3 SEL R0, RZ, 0x1, P4 ;  /* 0x00000001ff003807 */ /* 0x000fc80002000000 */
[----:B------:R-:W-:-:S05]  /*07d0*/  LOP3.LUT R0, R0, R3, RZ, 0xc0, !PT ;  /* 0x0000000300007212 */ /* 0x000fca00078ec0ff */
[----:B------:R0:W-:Y:S01]  /*07e0*/  STL [R1+0xa00], R0 ;  /* 0x000a000001007387 */ /* 0x0001e20000100800 */
[----:B------:R-:W-:Y:S05]  /*07f0*/  @!P2 BRA `(.L_x_3) ;  /* 0x000000000008a947 */ /* 0x000fea0003800000 */
[----:B-1234-:R-:W-:Y:S01]  /*0800*/  UCGABAR_ARV ;  /* 0x00000000000079c7 */ /* 0x01efe20008000000 */
[----:B------:R-:W-:Y:S05]  /*0810*/  BRA `(.L_x_4) ;  /* 0x0000000000047947 */ /* 0x000fea0003800000 */
.L_x_3:
[----:B-1234-:R-:W-:Y:S01]  /*0820*/  NOP ;  /* 0x0000000000007918 */ /* 0x01efe20000000000 */
.L_x_4:
[----:B------:R-:W-:Y:S01]  /*0830*/  ULDC UR4, c[0x0][0x65c] ;  /* 0x0001970000047ab9 */ /* 0x000fe20000000800 */
[----:B------:R-:W-:Y:S01]  /*0840*/  UMOV UR5, URZ ;  /* 0x0000003f00057c82 */ /* 0x000fe20008000000 */
[----:B------:R-:W-:-:S03]  /*0850*/  UISETP.NE.AND UP0, UPT, UR4, 0x1, UPT ;  /* 0x000000010400788c */ /* 0x000fc6000bf05270 */
[----:B------:R-:W-:Y:S01]  /*0860*/  UMOV UR4, UR13 ;  /* 0x0000000d00047c82 */ /* 0x000fe20008000000 */
[----:B------:R-:W-:Y:S02]  /*0870*/  UP2UR UR39, UPR, URZ, 0x1 ;  /* 0x000000013f277883 */ /* 0x000fe40008000000 */
[----:B------:R-:W-:Y:S02]  /*0880*/  PLOP3.LUT P0, PT, PT, PT, UP0, 0x80, 0x0 ;  /* 0x000000000000781c */ /* 0x000fe40003f0f008 */
[----:B------:R-:W-:Y:S02]  /*0890*/  PLOP3.LUT P3, PT, PT, PT, UP0, 0x80, 0x0 ;  /* 0x000000000000781c */ /* 0x000fe40003f6f008 */
[----:B------:R-:W-:Y:S01]  /*08a0*/  PLOP3.LUT P5, PT, PT, PT, UP0, 0x80, 0x0 ;  /* 0x000000000000781c */ /* 0x000fe20003faf008 */
[----:B------:R-:W-:Y:S01]  /*08b0*/  @UP0 ULDC UR14, c[0x0][0x10] ;  /* 0x00000400000e0ab9 */ /* 0x000fe20000000800 */
[----:B------:R-:W-:Y:S01]  /*08c0*/  @UP0 UMOV UR6, UR10 ;  /* 0x0000000a00060c82 */ /* 0x000fe20008000000 */
[----:B------:R-:W-:Y:S01]  /*08d0*/  @UP0 UMOV UR7, URZ ;  /* 0x0000003f00070c82 */ /* 0x000fe20008000000 */
[----:B------:R-:W-:Y:S01]  /*08e0*/  PLOP3.LUT P4, PT, PT, PT, UP0, 0x80, 0x0 ;  /* 0x000000000000781c */ /* 0x000fe20003f8f008 */
[----:B------:R-:W-:-:S03]  /*08f0*/  @UP0 UIMAD.WIDE.U32 UR14, UR13, UR14, UR6 ;  /* 0x0000000e0d0e02a5 */ /* 0x000fc6000f8e0006 */
[----:B------:R-:W-:Y:S01]  /*0900*/  @!UP0 ULDC UR7, c[0x0][0xc] ;  /* 0x0000030000078ab9 */ /* 0x000fe20000000800 */
[----:B------:R-:W-:Y:S01]  /*0910*/  @UP0 UMOV UR6, URZ ;  /* 0x0000003f00060c82 */ /* 0x000fe20008000000 */
[----:B------:R-:W-:Y:S01]  /*0920*/  @!UP0 UIMAD.WIDE.U32 UR4, UR10, UR7, UR4 ;  /* 0x000000070a0482a5 */ /* 0x000fe2000f8e0004 */
[----:B------:R-:W-:Y:S01]  /*0930*/  IMAD.U32 R2, RZ, RZ, UR14 ;  /* 0x0000000eff027e24 */ /* 0x000fe2000f8e00ff */
[----:B------:R-:W-:Y:S02]  /*0940*/  @UP0 UIADD3 UR6, UR15, UR6, URZ ;  /* 0x000000060f060290 */ /* 0x000fe4000fffe03f */
[----:B------:R-:W-:Y:S02]  /*0950*/  IMAD.U32 R3, RZ, RZ, UR15 ;  /* 0x0000000fff037e24 */ /* 0x000fe4000f8e00ff */
[----:B------:R-:W-:Y:S01]  /*0960*/  @P0 IMAD.MOV.U32 R7, RZ, RZ, R2 ;  /* 0x000000ffff070224 */ /* 0x000fe200078e0002 */
[----:B------:R-:W-:Y:S01]  /*0970*/  MOV R5, UR5 ;  /* 0x0000000500057c02 */ /* 0x000fe20008000f00 */
[----:B------:R-:W-:Y:S01]  /*0980*/  IMAD.U32 R2, RZ, RZ, UR4 ;  /* 0x00000004ff027e24 */ /* 0x000fe2000f8e00ff */
[----:B------:R-:W-:Y:S01]  /*0990*/  @P3 MOV R6, UR6 ;  /* 0x0000000600063c02 */ /* 0x000fe20008000f00 */
[----:B------:R-:W-:-:S02]  /*09a0*/  IMAD.U32 R3, RZ, RZ, UR5 ;  /* 0x00000005ff037e24 */ /* 0x000fc4000f8e00ff */
[----:B------:R-:W-:Y:S02]  /*09b0*/  @!P5 IMAD.MOV.U32 R6, RZ, RZ, R5 ;  /* 0x000000ffff06d224 */ /* 0x000fe400078e0005 */
[----:B------:R-:W-:Y:S02]  /*09c0*/  @!P4 IMAD.MOV.U32 R7, RZ, RZ, R2 ;  /* 0x000000ffff07c224 */ /* 0x000fe400078e0002 */
[----:B------:R-:W-:Y:S01]  /*09d0*/  IMAD.U32 R4, RZ, RZ, UR4 ;  /* 0x00000004ff047e24 */ /* 0x000fe2000f8e00ff */
[----:B------:R1:W-:Y:S04]  /*09e0*/  STL [R1+0xa08], R6 ;  /* 0x000a080601007387 */ /* 0x0003e80000100800 */
[----:B------:R1:W-:Y:S01]  /*09f0*/  STL [R1+0xa0c], R7 ;  /* 0x000a0c0701007387 */ /* 0x0003e20000100800 */
[----:B------:R-:W-:Y:S05]  /*0a00*/  @!P2 BRA `(.L_x_5) ;  /* 0x00000000000ca947 */ /* 0x000fea0003800000 */
[----:B------:R-:W-:Y:S01]  /*0a10*/  UCGABAR_WAIT ;  /* 0x0000000000007dc7 */ /* 0x000fe20008000000 */
[----:B------:R-:W-:Y:S01]  /*0a20*/  CCTL.IVALL ;  /* 0x00000000ff00798f */ /* 0x000fe20002000000 */
[----:B------:R-:W-:Y:S05]  /*0a30*/  BRA `(.L_x_6) ;  /* 0x0000000000047947 */ /* 0x000fea0003800000 */
.L_x_5:
[----:B------:R-:W-:Y:S06]  /*0a40*/  BAR.SYNC.DEFER_BLOCKING 0x0 ;  /* 0x0000000000007b1d */ /* 0x000fec0000010000 */
.L_x_6:
[----:B------:R-:W-:Y:S05]  /*0a50*/  @!P1 BRA `(.L_x_7) ;  /* 0x000005fc007c9947 */ /* 0x000fea0003800000 */
[----:B------:R-:W-:-:S06]  /*0a60*/  UISETP.GT.U32.AND UP0, UPT, UR16, 0x1, UPT ;  /* 0x000000011000788c */ /* 0x000fcc000bf04070 */
[----:B------:R-:W-:-:S13]  /*0a70*/  PLOP3.LUT P0, PT, PT, PT, UP0, 0x80, 0x0 ;  /* 0x000000000000781c */ /* 0x000fda0003f0f008 */
[----:B------:R-:W-:Y:S05]  /*0a80*/  @P0 EXIT ;  /* 0x000000000000094d */ /* 0x000fea0003800000 */
[----:B------:R-:W-:Y:S01]  /*0a90*/  ULDC.64 UR4, c[0x0][0x650] ;  /* 0x0001940000047ab9 */ /* 0x000fe20000000a00 */
[----:B------:R-:W-:Y:S01]  /*0aa0*/  UMOV UR40, 0xffffffff ;  /* 0xffffffff00287882 */ /* 0x000fe20000000000 */
[----:B------:R-:W-:Y:S01]  /*0ab0*/  ISETP.GE.U32.AND P0, PT, R7, UR4, PT ;  /* 0x0000000407007c0c */ /* 0x000fe2000bf06070 */
[----:B------:R-:W-:Y:S01]  /*0ac0*/  UMOV UR41, 0xffffffff ;  /* 0xffffffff00297882 */ /* 0x000fe20000000000 */
[----:B------:R-:W-:Y:S01]  /*0ad0*/  UMOV UR42, 0xffffffff ;  /* 0xffffffff002a7882 */ /* 0x000fe20000000000 */
[----:B0-----:R-:W-:Y:S02]  /*0ae0*/  PRMT R0, RZ, 0x7610, R0 ;  /* 0x00007610ff007816 */ /* 0x001fe40000000000 */
[----:B------:R-:W-:-:S13]  /*0af0*/  ISETP.GE.U32.AND.EX P0, PT, R6, UR5, PT, P0 ;  /* 0x0000000506007c0c */ /* 0x000fda000bf06100 */
[----:B------:R-:W-:Y:S05]  /*0b00*/  @P0 BRA `(.L_x_8) ;  /* 0x0000000400480947 */ /* 0x000fea0003800000 */
[----:B------:R-:W-:Y:S01]  /*0b10*/  ULDC.64 UR16, c[0x0][0x628] ;  /* 0x00018a0000107ab9 */ /* 0x000fe20000000a00 */
[C---:B------:R-:W-:Y:S01]  /*0b20*/  R2UR UR19, R7.reuse ;  /* 0x00000000071372ca */ /* 0x040fe200000e0000 */
[----:B------:R-:W-:Y:S01]  /*0b30*/  ULDC UR18, c[0x0][0x630] ;  /* 0x00018c0000127ab9 */ /* 0x000fe20000000800 */
[----:B------:R-:W-:Y:S02]  /*0b40*/  ISETP.NE.U32.AND P0, PT, RZ, UR16, PT ;  /* 0x00000010ff007c0c */ /* 0x000fe4000bf05070 */
[----:B------:R-:W-:Y:S02]  /*0b50*/  R2UR UR4, R7 ;  /* 0x00000000070472ca */ /* 0x000fe400000e0000 */
[----:B------:R-:W-:Y:S02]  /*0b60*/  ISETP.NE.AND.EX P0, PT, RZ, UR17, PT, P0 ;  /* 0x00000011ff007c0c */ /* 0x000fe4000bf05300 */
[----:B------:R-:W-:-:S11]  /*0b70*/  R2UR UR5, R6 ;  /* 0x00000000060572ca */ /* 0x000fd600000e0000 */
[----:B------:R-:W-:Y:S05]  /*0b80*/  @!P0 BRA `(.L_x_9) ;  /* 0x0000000000308947 */ /* 0x000fea0003800000 */
[----:B------:R-:W-:Y:S01]  /*0b90*/  R2UR UR4, R7 ;  /* 0x00000000070472ca */ /* 0x000fe200000e0000 */
[----:B------:R-:W-:Y:S01]  /*0ba0*/  ULDC UR9, c[0x0][0x634] ;  /* 0x00018d0000097ab9 */ /* 0x000fe20000000800 */
[----:B------:R-:W-:-:S11]  /*0bb0*/  R2UR UR13, R6 ;  /* 0x00000000060d72ca */ /* 0x000fd600000e0000 */
[----:B------:R-:W-:-:S04]  /*0bc0*/  UIADD3 UR9, UP0, UR4, UR9, URZ ;  /* 0x0000000904097290 */ /* 0x000fc8000ff1e03f */
[----:B------:R-:W-:-:S04]  /*0bd0*/  UIADD3.X UR13, URZ, UR13, URZ, UP0, !UPT ;  /* 0x0000000d3f0d7290 */ /* 0x000fc800087fe43f */
[----:B------:R-:W-:-:S04]  /*0be0*/  UIMAD.WIDE.U32 UR4, UR13, UR16, URZ ;  /* 0x000000100d0472a5 */ /* 0x000fc8000f8e003f */
[----:B------:R-:W-:Y:S02]  /*0bf0*/  UIMAD.WIDE.U32 UR6, UP0, UR9, UR17, UR4 ;  /* 0x00000011090672a5 */ /* 0x000fe4000f800004 */
[----:B------:R-:W-:Y:S02]  /*0c00*/  UIMAD.WIDE.U32 UR4, UR9, UR16, URZ ;  /* 0x00000010090472a5 */ /* 0x000fe4000f8e003f */
[----:B------:R-:W-:Y:S02]  /*0c10*/  UIADD3.X UR15, URZ, URZ, URZ, UP0, !UPT ;  /* 0x0000003f3f0f7290 */ /* 0x000fe400087fe43f */
[----:B------:R-:W-:Y:S01]  /*0c20*/  UIADD3 URZ, UP0, UR5, UR6, URZ ;  /* 0x00000006053f7290 */ /* 0x000fe2000ff1e03f */
[----:B------:R-:W-:-:S03]  /*0c30*/  UMOV UR14, UR7 ;  /* 0x00000007000e7c82 */ /* 0x000fc60008000000 */
[----:B------:R-:W-:-:S12]  /*0c40*/  UIMAD.WIDE.U32.X UR4, UR13, UR17, UR14, UP0 ;  /* 0x000000110d0472a5 */ /* 0x000fd800080e040e */
.L_x_9:
[----:B------:R-:W-:Y:S01]  /*0c50*/  USHF.R.U64 UR42, UR4, UR18, UR5 ;  /* 0x00000012042a7299 */ /* 0x000fe20008001205 */
[----:B------:R-:W-:Y:S01]  /*0c60*/  R2UR UR7, R6 ;  /* 0x00000000060772ca */ /* 0x000fe200000e0000 */
[----:B------:R-:W-:Y:S02]  /*0c70*/  USHF.R.U32.HI UR4, URZ, UR18, UR5 ;  /* 0x000000123f047299 */ /* 0x000fe40008011605 */
[----:B------:R-:W-:Y:S01]  /*0c80*/  UIADD3 UR5, UP0, URZ, -UR42, URZ ;  /* 0x8000002a3f057290 */ /* 0x000fe2000ff1e03f */
[----:B------:R-:W-:Y:S01]  /*0c90*/  ULDC.64 UR14, c[0x0][0x620] ;  /* 0x00018800000e7ab9 */ /* 0x000fe20000000a00 */
[----:B------:R-:W-:Y:S02]  /*0ca0*/  UMOV UR6, UR19 ;  /* 0x0000001300067c82 */ /* 0x000fe40008000000 */
[----:B------:R-:W-:Y:S01]  /*0cb0*/  UIADD3.X UR4, URZ, ~UR4, URZ, UP0, !UPT ;  /* 0x800000043f047290 */ /* 0x000fe200087fe43f */
[----:B------:R-:W-:Y:S01]  /*0cc0*/  ULDC UR9, c[0x0][0x618] ;  /* 0x0001860000097ab9 */ /* 0x000fe20000000800 */
[----:B------:R-:W-:-:S02]  /*0cd0*/  UIMAD UR12, UR11, UR12, UR10 ;  /* 0x0000000c0b0c72a4 */ /* 0x000fc4000f8e020a */
[----:B------:R-:W-:Y:S02]  /*0ce0*/  UIMAD UR4, UR4, UR14, URZ ;  /* 0x0000000e040472a4 */ /* 0x000fe4000f8e023f */
[----:B------:R-:W-:Y:S02]  /*0cf0*/  UIMAD.WIDE.U32 UR6, UR5, UR14, UR6 ;  /* 0x0000000e050672a5 */ /* 0x000fe4000f8e0006 */
[----:B------:R-:W-:Y:S01]  /*0d00*/  UIMAD UR4, UR5, UR15, UR4 ;  /* 0x0000000f050472a4 */ /* 0x000fe2000f8e0204 */
[----:B------:R-:W-:Y:S01]  /*0d10*/  ULDC UR10, c[0x0][0x608] ;  /* 0x00018200000a7ab9 */ /* 0x000fe20000000800 */
[----:B------:R-:W-:Y:S02]  /*0d20*/  ULDC UR18, c[0x0][0x658] ;  /* 0x0001960000127ab9 */ /* 0x000fe40000000800 */
[----:B------:R-:W-:Y:S01]  /*0d30*/  UIADD3 UR7, UR7, UR4, URZ ;  /* 0x0000000407077290 */ /* 0x000fe2000fffe03f */
[----:B------:R-:W-:Y:S02]  /*0d40*/  UMOV UR11, 0xffffffff ;  /* 0xffffffff000b7882 */ /* 0x000fe40000000000 */
[----:B------:R-:W-:Y:S01]  /*0d50*/  ULDC.64 UR4, c[0x0][0x640] ;  /* 0x0001900000047ab9 */ /* 0x000fe20000000a00 */
[----:B------:R-:W-:Y:S01]  /*0d60*/  USHF.R.U64 UR16, UR6, UR9, UR7 ;  /* 0x0000000906107299 */ /* 0x000fe20008001207 */
[----:B------:R-:W-:Y:S01]  /*0d70*/  ISETP.NE.U32.AND P0, PT, RZ, UR4, PT ;  /* 0x00000004ff007c0c */ /* 0x000fe2000bf05070 */
[----:B------:R-:W-:-:S02]  /*0d80*/  USHF.R.U32.HI UR7, URZ, UR9, UR7 ;  /* 0x000000093f077299 */ /* 0x000fc40008011607 */
[----:B------:R-:W-:Y:S01]  /*0d90*/  USHF.L.U32 UR6, UR11, UR18, URZ ;  /* 0x000000120b067299 */ /* 0x000fe2000800063f */
[----:B------:R-:W-:Y:S01]  /*0da0*/  ISETP.NE.AND.EX P0, PT, RZ, UR5, PT, P0 ;  /* 0x00000005ff007c0c */ /* 0x000fe2000bf05300 */
[----:B------:R-:W-:Y:S02]  /*0db0*/  USHF.R.U64 UR22, UR16, UR10, UR7 ;  /* 0x0000000a10167299 */ /* 0x000fe40008001207 */
[----:B------:R-:W-:Y:S02]  /*0dc0*/  USHF.R.U32.HI UR7, URZ, UR10, UR7 ;  /* 0x0000000a3f077299 */ /* 0x000fe40008011607 */
[----:B------:R-:W-:Y:S02]  /*0dd0*/  UISETP.NE.AND UP1, UPT, UR39, URZ, UPT ;  /* 0x0000003f2700728c */ /* 0x000fe4000bf25270 */
[----:B------:R-:W-:Y:S01]  /*0de0*/  USHF.R.U64 UR23, UR22, UR18, UR7 ;  /* 0x0000001216177299 */ /* 0x000fe20008001207 */
[----:B------:R-:W-:Y:S01]  /*0df0*/  ULDC UR17, c[0x0][0x600] ;  /* 0x0001800000117ab9 */ /* 0x000fe20000000800 */
[----:B------:R-:W-:-:S02]  /*0e00*/  ULOP3.LUT UR13, URZ, UR6, URZ, 0x33, !UPT ;  /* 0x000000063f0d7292 */ /* 0x000fc4000f8e333f */
[----:B------:R-:W-:Y:S02]  /*0e10*/  UIADD3 UR15, UR17, -0x1, URZ ;  /* 0xffffffff110f7890 */ /* 0x000fe4000fffe03f */
[----:B------:R-:W-:Y:S02]  /*0e20*/  USEL UR12, UR8, UR12, !UP1 ;  /* 0x0000000c080c7287 */ /* 0x000fe4000c800000 */
[----:B------:R-:W-:Y:S01]  /*0e30*/  USHF.R.U32.HI UR7, URZ, UR18, UR7 ;  /* 0x000000123f077299 */ /* 0x000fe20008011607 */
[----:B------:R-:W-:Y:S01]  /*0e40*/  ULDC UR19, c[0x0][0x648] ;  /* 0x0001920000137ab9 */ /* 0x000fe20000000800 */
[----:B------:R-:W-:Y:S01]  /*0e50*/  ULDC UR20, c[0x0][0x638] ;  /* 0x00018e0000147ab9 */ /* 0x000fe20000000800 */
[----:B------:R-:W-:Y:S01]  /*0e60*/  UMOV UR21, 0x1 ;  /* 0x0000000100157882 */ /* 0x000fe20000000000 */
[----:B------:R-:W-:Y:S01]  /*0e70*/  UMOV UR6, UR23 ;  /* 0x0000001700067c82 */ /* 0x000fe20008000000 */
[----:B------:R-:W-:Y:S07]  /*0e80*/  @!P0 BRA `(.L_x_10) ;  /* 0x0000000000308947 */ /* 0x000fee0003800000 */
[----:B------:R-:W-:Y:S02]  /*0e90*/  ULDC UR10, c[0x0][0x64c] ;  /* 0x00019300000a7ab9 */ /* 0x000fe40000000800 */
        /* <DEDUP_REMOVED lines=8> */
[----:B------:R-:W-:-:S07]  /*0f20*/  UIMAD.WIDE.U32.X UR4, UR14, UR5, UR10, UP0 ;  /* 0x000000050e0472a5 */ /* 0x000fce00080e040a */
[----:B------:R-:W-:Y:S01]  /*0f30*/  UMOV UR6, UR4 ;  /* 0x0000000400067c82 */ /* 0x000fe20008000000 */
[----:B------:R-:W-:-:S05]  /*0f40*/  UMOV UR7, UR5 ;  /* 0x0000000500077c82 */ /* 0x000fca0008000000 */
.L_x_10:
[----:B------:R-:W-:Y:S01]  /*0f50*/  USHF.R.U64 UR5, UR6, UR19, UR7 ;  /* 0x0000001306057299 */ /* 0x000fe20008001207 */
[----:B------:R-:W-:Y:S01]  /*0f60*/  IMAD.MOV.U32 R0, RZ, RZ, 0x1 ;  /* 0x00000001ff007424 */ /* 0x000fe200078e00ff */
[----:B------:R-:W-:Y:S02]  /*0f70*/  USHF.L.U32 UR4, UR21, UR18, URZ ;  /* 0x0000001215047299 */ /* 0x000fe4000800063f */
[----:B------:R-:W-:Y:S02]  /*0f80*/  ULOP3.LUT UR13, UR22, UR13, URZ, 0xc0, !UPT ;  /* 0x0000000d160d7292 */ /* 0x000fe4000f8ec03f */
[----:B------:R-:W-:Y:S02]  /*0f90*/  UIADD3 UR6, -UR5, URZ, URZ ;  /* 0x0000003f05067290 */ /* 0x000fe4000fffe13f */
[----:B------:R-:W-:Y:S02]  /*0fa0*/  UIMAD UR13, UR4, UR5, UR13 ;  /* 0x00000005040d72a4 */ /* 0x000fe4000f8e020d */
[----:B------:R-:W-:-:S02]  /*0fb0*/  ULOP3.LUT UR15, UR16, UR15, URZ, 0xc0, !UPT ;  /* 0x0000000f100f7292 */ /* 0x000fc4000f8ec03f */
[----:B------:R-:W-:Y:S01]  /*0fc0*/  UIMAD UR4, UR6, UR20, UR23 ;  /* 0x00000014060472a4 */ /* 0x000fe2000f8e0217 */
[----:B------:R-:W-:Y:S01]  /*0fd0*/  ULDC UR5, c[0x0][0x610] ;  /* 0x0001840000057ab9 */ /* 0x000fe20000000800 */
[----:B------:R-:W-:Y:S02]  /*0fe0*/  UISETP.NE.AND UP0, UPT, UR39, URZ, UPT ;  /* 0x0000003f2700728c */ /* 0x000fe4000bf05270 */
[----:B------:R-:W-:Y:S02]  /*0ff0*/  UIMAD UR12, UR13, UR5, UR12 ;  /* 0x000000050d0c72a4 */ /* 0x000fe4000f8e020c */
[----:B------:R-:W-:-:S04]  /*1000*/  UIMAD UR4, UR4, UR17, UR15 ;  /* 0x00000011040472a4 */ /* 0x000fc8000f8e020f */
[----:B------:R-:W-:Y:S02]  /*1010*/  USEL UR41, UR4, UR12, !UP0 ;  /* 0x0000000c04297287 */ /* 0x000fe4000c000000 */
[----:B------:R-:W-:-:S12]  /*1020*/  USEL UR40, UR12, UR4, !UP0 ;  /* 0x000000040c287287 */ /* 0x000fd8000c000000 */
.L_x_8:
[----:B------:R-:W-:-:S08]  /*1030*/  NOP ;  /* 0x0000000000007918 */ /* 0x000fd00000000000 */
[----:B------:R-:W0:Y:S02]  /*1040*/  USETMAXREG.TRY_ALLOC.CTAPOOL UP0, 0xf0 ;  /* 0x000000f0000079c8 */ /* 0x000e240008000600 */
[----:B0-----:R-:W-:-:S13]  /*1050*/  PLOP3.LUT P0, PT, PT, PT, UP0, 0x80, 0x0 ;  /* 0x000000000000781c */ /* 0x001fda0003f0f008 */
[----:B------:R-:W-:Y:S05]  /*1060*/  @!P0 BRA `(.L_x_8) ;  /* 0xfffffffc00f08947 */ /* 0x000fea000383ffff */
[----:B------:R-:W-:Y:S01]  /*1070*/  ULDC.64 UR4, c[0x0][0x598] ;  /* 0x0001660000047ab9 */ /* 0x000fe20000000a00 */
[----:B------:R-:W-:Y:S01]  /*1080*/  ULDC.64 UR46, c[0x0][0x208] ;  /* 0x00008200002e7ab9 */ /* 0x000fe20000000a00 */
[----:B------:R-:W-:-:S04]  /*1090*/  ISETP.NE.U32.AND P0, PT, RZ, UR4, PT ;  /* 0x00000004ff007c0c */ /* 0x000fc8000bf05070 */
[----:B------:R-:W-:-:S13]  /*10a0*/  ISETP.NE.AND.EX P0, PT, RZ, UR5, PT, P0 ;  /* 0x00000005ff007c0c */ /* 0x000fda000bf05300 */
[----:B------:R-:W-:Y:S05]  /*10b0*/  @!P0 BRA `(.L_x_11) ;  /* 0x00000000001c8947 */ /* 0x000fea0003800000 */
[----:B------:R-:W0:Y:S02]  /*10c0*/  LDC.64 R2, c[0x0][0x598] ;  /* 0x00016600ff027b82 */ /* 0x000e240000000a00 */
[----:B0-----:R-:W2:Y:S02]  /*10d0*/  LDG.E.64 R2, desc[UR46][R2.64] ;  /* 0x0000002e02027981 */ /* 0x001ea4000c1e1b00 */
[----:B--2---:R-:W-:-:S04]  /*10e0*/  ISETP.NE.U32.AND P0, PT, R2, RZ, PT ;  /* 0x000000ff0200720c */ /* 0x004fc80003f05070 */
[----:B------:R-:W-:-:S13]  /*10f0*/  ISETP.NE.AND.EX P0, PT, R3, RZ, PT, P0 ;  /* 0x000000ff0300720c */ /* 0x000fda0003f05300 */
[----:B------:R-:W-:Y:S05]  /*1100*/  @!P0 BRA `(.L_x_11) ;  /* 0x0000000000088947 */ /* 0x000fea0003800000 */
[----:B------:R0:W5:Y:S01]  /*1110*/  LD.E R2, desc[UR46][R2.64] ;  /* 0x0000002e02027980 */ /* 0x000162000c101900 */
[----:B------:R-:W-:Y:S05]  /*1120*/  BRA `(.L_x_12) ;  /* 0x0000000000247947 */ /* 0x000fea0003800000 */
.L_x_11:
[----:B------:R-:W-:Y:S02]  /*1130*/  ULDC.64 UR4, c[0x0][0x588] ;  /* 0x0001620000047ab9 */ /* 0x000fe40000000a00 */
[----:B------:R-:W-:-:S04]  /*1140*/  ISETP.NE.U32.AND P0, PT, RZ, UR4, PT ;  /* 0x00000004ff007c0c */ /* 0x000fc8000bf05070 */
[----:B------:R-:W-:-:S13]  /*1150*/  ISETP.NE.AND.EX P0, PT, RZ, UR5, PT, P0 ;  /* 0x00000005ff007c0c */ /* 0x000fda000bf05300 */
[----:B------:R-:W-:Y:S05]  /*1160*/  @!P0 BRA `(.L_x_13) ;  /* 0x00000000000c8947 */ /* 0x000fea0003800000 */
[----:B------:R-:W0:Y:S02]  /*1170*/  LDC.64 R2, c[0x0][0x588] ;  /* 0x00016200ff027b82 */ /* 0x000e240000000a00 */
[----:B0-----:R2:W5:Y:S01]  /*1180*/  LDG.E R2, desc[UR46][R2.64] ;  /* 0x0000002e02027981 */ /* 0x001562000c1e1900 */
[----:B------:R-:W-:Y:S05]  /*1190*/  BRA `(.L_x_12) ;  /* 0x0000000000087947 */ /* 0x000fea0003800000 */
.L_x_13:
[----:B------:R-:W-:Y:S02]  /*11a0*/  ULDC UR4, c[0x0][0x580] ;  /* 0x0001600000047ab9 */ /* 0x000fe40000000800 */
[----:B------:R-:W-:-:S07]  /*11b0*/  MOV R2, UR4 ;  /* 0x0000000400027c02 */ /* 0x000fce0008000f00 */
.L_x_12:
[----:B------:R-:W-:Y:S02]  /*11c0*/  ULDC.64 UR4, c[0x0][0x5a0] ;  /* 0x0001680000047ab9 */ /* 0x000fe40000000a00 */
[----:B------:R-:W-:-:S04]  /*11d0*/  ISETP.NE.U32.AND P0, PT, RZ, UR4, PT ;  /* 0x00000004ff007c0c */ /* 0x000fc8000bf05070 */
[----:B------:R-:W-:-:S13]  /*11e0*/  ISETP.NE.AND.EX P0, PT, RZ, UR5, PT, P0 ;  /* 0x00000005ff007c0c */ /* 0x000fda000bf05300 */
[----:B------:R-:W-:Y:S05]  /*11f0*/  @!P0 BRA `(.L_x_14) ;  /* 0x00000000001c8947 */ /* 0x000fea0003800000 */
[----:B------:R-:W3:Y:S02]  /*1200*/  LDC.64 R4, c[0x0][0x5a0] ;  /* 0x00016800ff047b82 */ /* 0x000ee40000000a00 */
[----:B---3--:R-:W3:Y:S02]  /*1210*/  LDG.E.64 R4, desc[UR46][R4.64] ;  /* 0x0000002e04047981 */ /* 0x008ee4000c1e1b00 */
[----:B---3--:R-:W-:-:S04]  /*1220*/  ISETP.NE.U32.AND P0, PT, R4, RZ, PT ;  /* 0x000000ff0400720c */ /* 0x008fc80003f05070 */
[----:B------:R-:W-:-:S13]  /*1230*/  ISETP.NE.AND.EX P0, PT, R5, RZ, PT, P0 ;  /* 0x000000ff0500720c */ /* 0x000fda0003f05300 */
[----:B------:R-:W-:Y:S05]  /*1240*/  @!P0 BRA `(.L_x_14) ;  /* 0x0000000000088947 */ /* 0x000fea0003800000 */
[----:B------:R3:W5:Y:S01]  /*1250*/  LD.E R16, desc[UR46][R4.64] ;  /* 0x0000002e04107980 */ /* 0x000762000c101900 */
[----:B------:R-:W-:Y:S05]  /*1260*/  BRA `(.L_x_15) ;  /* 0x0000000000247947 */ /* 0x000fea0003800000 */
.L_x_14:
[----:B------:R-:W-:Y:S02]  /*1270*/  ULDC.64 UR4, c[0x0][0x590] ;  /* 0x0001640000047ab9 */ /* 0x000fe40000000a00 */
[----:B------:R-:W-:-:S04]  /*1280*/  ISETP.NE.U32.AND P0, PT, RZ, UR4, PT ;  /* 0x00000004ff007c0c */ /* 0x000fc8000bf05070 */
[----:B------:R-:W-:-:S13]  /*1290*/  ISETP.NE.AND.EX P0, PT, RZ, UR5, PT, P0 ;  /* 0x00000005ff007c0c */ /* 0x000fda000bf05300 */
[----:B------:R-:W-:Y:S05]  /*12a0*/  @!P0 BRA `(.L_x_16) ;  /* 0x00000000000c8947 */ /* 0x000fea0003800000 */
[----:B------:R-:W3:Y:S02]  /*12b0*/  LDC.64 R16, c[0x0][0x590] ;  /* 0x00016400ff107b82 */ /* 0x000ee40000000a00 */
[----:B---3--:R4:W5:Y:S01]  /*12c0*/  LDG.E R16, desc[UR46][R16.64] ;  /* 0x0000002e10107981 */ /* 0x008962000c1e1900 */
[----:B------:R-:W-:Y:S05]  /*12d0*/  BRA `(.L_x_15) ;  /* 0x0000000000087947 */ /* 0x000fea0003800000 */
.L_x_16:
[----:B------:R-:W-:Y:S02]  /*12e0*/  ULDC UR4, c[0x0][0x584] ;  /* 0x0001610000047ab9 */ /* 0x000fe40000000800 */
[----:B------:R-:W-:-:S07]  /*12f0*/  IMAD.U32 R16, RZ, RZ, UR4 ;  /* 0x00000004ff107e24 */ /* 0x000fce000f8e00ff */
.L_x_15:
[----:B------:R-:W-:-:S13]  /*1300*/  LOP3.LUT P0, RZ, R0, 0xff, RZ, 0xc0, !PT ;  /* 0x000000ff00ff7812 */ /* 0x000fda000780c0ff */
[----:B------:R-:W-:Y:S05]  /*1310*/  @!P0 EXIT ;  /* 0x000000000000894d */ /* 0x000fea0003800000 */
[----:B------:R-:W-:Y:S01]  /*1320*/  ULDC UR4, c[0x0][0x28c] ;  /* 0x0000a30000047ab9 */ /* 0x000fe20000000800 */
[----:B------:R-:W-:Y:S01]  /*1330*/  UMOV UR36, URZ ;  /* 0x0000003f00247c82 */ /* 0x000fe20008000000 */
[----:B------:R-:W-:Y:S01]  /*1340*/  UIADD3 UR4, UR4, 0x3f, URZ ;  /* 0x0000003f04047890 */ /* 0x000fe2000fffe03f */
[----:B------:R-:W-:-:S03]  /*1350*/  UMOV UR37, URZ ;  /* 0x0000003f00257c82 */ /* 0x000fc60008000000 */
[----:B------:R-:W-:-:S04]  /*1360*/  USHF.R.S32.HI UR5, URZ, 0x1f, UR4 ;  /* 0x0000001f3f057899 */ /* 0x000fc80008011404 */
[----:B------:R-:W-:-:S04]  /*1370*/  ULEA.HI UR5, UR5, UR4, URZ, 0x6 ;  /* 0x0000000405057291 */ /* 0x000fc8000f8f303f */
[----:B------:R-:W-:-:S12]  /*1380*/  USHF.R.S32.HI UR43, URZ, 0x6, UR5 ;  /* 0x000000063f2b7899 */ /* 0x000fd80008011405 */
.L_x_1566:
[----:B------:R-:W0:Y:S01]  /*1390*/  S2R R0, SR_TID.X ;  /* 0x0000000000007919 */ /* 0x000e220000002100 */
[----:B------:R-:W1:Y:S01]  /*13a0*/  S2UR UR6, SR_CgaCtaId ;  /* 0x00000000000679c3 */ /* 0x000e620000008800 */
[----:B------:R-:W-:Y:S02]  /*13b0*/  UMOV UR44, 0x400 ;  /* 0x00000400002c7882 */ /* 0x000fe40000000000 */
[----:B-1----:R-:W-:Y:S01]  /*13c0*/  ULEA UR44, UR6, UR44, 0x18 ;  /* 0x0000002c062c7291 */ /* 0x002fe2000f8ec03f */
[----:B0-----:R-:W-:-:S04]  /*13d0*/  LOP3.LUT R0, R0, 0x80, RZ, 0xc0, !PT ;  /* 0x0000008000007812 */ /* 0x001fc800078ec0ff */
[----:B------:R-:W-:-:S06]  /*13e0*/  SHF.R.U32.HI R0, RZ, 0x7, R0 ;  /* 0x00000007ff007819 */ /* 0x000fcc0000011600 */
[----:B------:R-:W0:Y:S02]  /*13f0*/  SHFL.IDX PT, R0, R0, RZ, 0x1f ;  /* 0x00001fff00007589 */ /* 0x000e2400000e0000 */
[----:B0-----:R-:W-:-:S13]  /*1400*/  R2UR UR4, R0 ;  /* 0x00000000000472ca */ /* 0x001fda00000e0000 */
[----:B------:R-:W-:-:S04]  /*1410*/  ULEA.HI UR5, UR4, UR4, URZ, 0x1 ;  /* 0x0000000404057291 */ /* 0x000fc8000f8f083f */
[----:B------:R-:W-:-:S04]  /*1420*/  ULOP3.LUT UR5, UR5, 0x7fffe, URZ, 0xc0, !UPT ;  /* 0x0007fffe05057892 */ /* 0x000fc8000f8ec03f */
[----:B------:R-:W-:-:S03]  /*1430*/  UIADD3 UR5, UR4, -UR5, URZ ;  /* 0x8000000504057290 */ /* 0x000fc6000fffe03f */
[----:B------:R-:W-:Y:S01]  /*1440*/  ULDC UR4, c[0x0][0x28c] ;  /* 0x0000a30000047ab9 */ /* 0x000fe20000000800 */
[----:B------:R-:W-:Y:S01]  /*1450*/  ULEA UR5, UR5, UR44, 0xd ;  /* 0x0000002c05057291 */ /* 0x000fe2000f8e683f */
[----:B------:R-:W-:-:S03]  /*1460*/  ISETP.LT.AND P0, PT, RZ, UR4, PT ;  /* 0x00000004ff007c0c */ /* 0x000fc6000bf01270 */
[----:B------:R-:W-:-:S04]  /*1470*/  UIADD3 UR5, UR5, 0x100, URZ ;  /* 0x0000010005057890 */ /* 0x000fc8000fffe03f */
[----:B------:R-:W-:-:S04]  /*1480*/  USHF.R.U32.HI UR5, URZ, 0x4, UR5 ;  /* 0x000000043f057899 */ /* 0x000fc80008011605 */
[----:B------:R-:W-:Y:S02]  /*1490*/  ULOP3.LUT UR45, UR5, 0x3fff, URZ, 0xc0, !UPT ;  /* 0x00003fff052d7892 */ /* 0x000fe4000f8ec03f */
[----:B--2---:R-:W-:Y:S10]  /*14a0*/  @P0 BRA `(.L_x_17) ;  /* 0x0000000000400947 */ /* 0x004ff40003800000 */
[----:B------:R-:W-:Y:S01]  /*14b0*/  MOV R0, 0x0 ;  /* 0x0000000000007802 */ /* 0x000fe20000000f00 */
[----:B------:R-:W-:Y:S01]  /*14c0*/  ULDC.64 UR4, c[0x4][0x68] ;  /* 0x01001a0000047ab9 */ /* 0x000fe20000000a00 */
[----:B------:R-:W-:Y:S01]  /*14d0*/  ULDC.64 UR6, c[0x4][0x8] ;  /* 0x0100020000067ab9 */ /* 0x000fe20000000a00 */
[----:B---3--:R-:W-:Y:S01]  /*14e0*/  IMAD.U32 R4, RZ, RZ, UR4 ;  /* 0x00000004ff047e24 */ /* 0x008fe2000f8e00ff */
[----:B------:R0:W1:Y:S01]  /*14f0*/  LDC.64 R14, c[0x4][R0] ;  /* 0x01000000000e7b82 */ /* 0x0000620000000a00 */
[----:B------:R-:W-:Y:S01]  /*1500*/  IMAD.U32 R5, RZ, RZ, UR5 ;  /* 0x00000005ff057e24 */ /* 0x000fe2000f8e00ff */
[----:B------:R-:W-:Y:S01]  /*1510*/  ULDC.64 UR4, c[0x4][0x70] ;  /* 0x01001c0000047ab9 */ /* 0x000fe20000000a00 */
[----:B------:R-:W-:Y:S01]  /*1520*/  IMAD.U32 R10, RZ, RZ, UR6 ;  /* 0x00000006ff0a7e24 */ /* 0x000fe2000f8e00ff */
[----:B------:R-:W-:Y:S01]  /*1530*/  MOV R6, UR4 ;  /* 0x0000000400067c02 */ /* 0x000fe20008000f00 */
[----:B------:R-:W-:Y:S01]  /*1540*/  IMAD.U32 R7, RZ, RZ, UR5 ;  /* 0x00000005ff077e24 */ /* 0x000fe2000f8e00ff */
[----:B------:R-:W-:Y:S01]  /*1550*/  MOV R8, 0x1e1 ;  /* 0x000001e100087802 */ /* 0x000fe20000000f00 */
[----:B------:R-:W-:-:S02]  /*1560*/  IMAD.U32 R11, RZ, RZ, UR7 ;  /* 0x00000007ff0b7e24 */ /* 0x000fc4000f8e00ff */
[----:B------:R-:W-:Y:S02]  /*1570*/  IMAD.MOV.U32 R12, RZ, RZ, 0x1 ;  /* 0x00000001ff0c7424 */ /* 0x000fe400078e00ff */
[----:B0-----:R-:W-:-:S07]  /*1580*/  IMAD.MOV.U32 R13, RZ, RZ, RZ ;  /* 0x000000ffff0d7224 */ /* 0x001fce00078e00ff */
[----:B------:R-:W-:-:S07]  /*1590*/  LEPC R20, `(.L_x_17) ;  /* 0x000000001014794e */ /* 0x000fce0000000000 */
[----:B-12-45:R-:W-:Y:S05]  /*15a0*/  CALL.ABS.NOINC R14 ;  /* 0x000000000e007343 */ /* 0x036fea0003c00000 */
.L_x_17:
[----:B------:R-:W-:-:S06]  /*15b0*/  ULOP3.LUT UR4, UR38, 0x1, URZ, 0xfc, !UPT ;  /* 0x0000000126047892 */ /* 0x000fcc000f8efc3f */
[----:B------:R-:W-:-:S05]  /*15c0*/  IMAD.U32 R0, RZ, RZ, UR4 ;  /* 0x00000004ff007e24 */ /* 0x000fca000f8e00ff */
[----:B------:R-:W-:-:S13]  /*15d0*/  ISETP.NE.AND P0, PT, R0, 0x3, PT ;  /* 0x000000030000780c */ /* 0x000fda0003f05270 */
[----:B------:R-:W-:Y:S05]  /*15e0*/  @!P0 BRA `(.L_x_18) ;  /* 0x0000000000048947 */ /* 0x000fea0003800000 */
[----:B------:R-:W-:Y:S01]  /*15f0*/  BPT.TRAP 0x1 ;  /* 0x000000040000795c */ /* 0x000fe20000300000 */
.L_x_18:
[----:B------:R-:W-:Y:S01]  /*1600*/  IMAD.U32 R0, RZ, RZ, UR36 ;  /* 0x00000024ff007e24 */ /* 0x000fe2000f8e00ff */
[----:B--2---:R-:W-:-:S04]  /*1610*/  MOV R3, UR37 ;  /* 0x0000002500037c02 */ /* 0x004fc80008000f00 */
[----:B------:R-:W-:Y:S02]  /*1620*/  LEA R3, R3, UR44, 0x3 ;  /* 0x0000002c03037c11 */ /* 0x000fe4000f8e18ff */
[----:B------:R-:W-:-:S04]  /*1630*/  SHF.L.U32 R0, R0, 0x1f, RZ ;  /* 0x0000001f00007819 */ /* 0x000fc800000006ff */
[----:B------:R0:W1:Y:S01]  /*1640*/  SYNCS.PHASECHK.TRANS64.TRYWAIT P1, [R3+URZ], R0 ;  /* 0x00000000030075a7 */ /* 0x000062000802017f */
[----:B------:R-:W-:Y:S05]  /*1650*/  @!P0 BRA `(.L_x_19) ;  /* 0x0000000000048947 */ /* 0x000fea0003800000 */
[----:B------:R-:W-:Y:S01]  /*1660*/  BPT.TRAP 0x1 ;  /* 0x000000040000795c */ /* 0x000fe20000300000 */
.L_x_19:
[----:B-1----:R-:W-:Y:S05]  /*1670*/  @P1 BRA `(.L_x_20) ;  /* 0x0000000000081947 */ /* 0x002fea0003800000 */
[----:B------:R-:W1:Y:S02]  /*1680*/  SYNCS.PHASECHK.TRANS64.TRYWAIT P1, [R3+URZ], R0 ;  /* 0x00000000030075a7 */ /* 0x000e64000802017f */
[----:B-1----:R-:W-:Y:S05]  /*1690*/  @!P1 BRA `(.L_x_21) ;  /* 0x0000060400f49947 */ /* 0x002fea0003800000 */
.L_x_20:
[----:B------:R-:W-:-:S04]  /*16a0*/  UISETP.LT.AND UP0, UPT, UR43, 0x1, UPT ;  /* 0x000000012b00788c */ /* 0x000fc8000bf01270 */
[----:B------:R-:W-:-:S06]  /*16b0*/  USEL UR4, UR43, 0x1, UP0 ;  /* 0x000000012b047887 */ /* 0x000fcc0008000000 */
[----:B---3--:R-:W-:Y:S01]  /*16c0*/  IMAD.U32 R4, RZ, RZ, UR4 ;  /* 0x00000004ff047e24 */ /* 0x008fe2000f8e00ff */
[----:B------:R-:W-:Y:S05]  /*16d0*/  WARPSYNC.ALL ;  /* 0x0000000000007948 */ /* 0x000fea0003800000 */
[----:B------:R-:W-:-:S04]  /*16e0*/  IADD3 R4, -R4, UR43, RZ ;  /* 0x0000002b04047c10 */ /* 0x000fc8000fffe1ff */
[----:B------:R-:W-:Y:S01]  /*16f0*/  ISETP.GE.AND P1, PT, R4, 0x1, PT ;  /* 0x000000010400780c */ /* 0x000fe20003f26270 */
[----:B------:R-:W-:Y:S01]  /*1700*/  UIADD3 UR4, UR44, 0x18100, URZ ;  /* 0x000181002c047890 */ /* 0x000fe2000fffe03f */
[----:B------:R-:W-:Y:S01]  /*1710*/  WARPGROUP.ARRIVE ;  /* 0x00000000000079c5 */ /* 0x000fe20000000000 */
[----:B------:R-:W-:Y:S01]  /*1720*/  UMOV UR9, 0x40000040 ;  /* 0x4000004000097882 */ /* 0x000fe20000000000 */
[----:B------:R-:W-:Y:S01]  /*1730*/  UMOV UR11, 0x40000040 ;  /* 0x40000040000b7882 */ /* 0x000fe20000000000 */
[----:B------:R-:W-:Y:S01]  /*1740*/  USHF.R.U32.HI UR4, URZ, 0x4, UR4 ;  /* 0x000000043f047899 */ /* 0x000fe20008011604 */
[----:B-----5:R-:W-:Y:S01]  /*1750*/  STL [R1+0x12c8], R16 ;  /* 0x0012c81001007387 */ /* 0x020fe20000100800 */
[----:B------:R-:W-:Y:S01]  /*1760*/  UMOV UR13, UR9 ;  /* 0x00000009000d7c82 */ /* 0x000fe20008000000 */
[----:B------:R-:W-:Y:S01]  /*1770*/  UMOV UR15, 0x40000040 ;  /* 0x40000040000f7882 */ /* 0x000fe20000000000 */
[----:B------:R-:W-:Y:S01]  /*1780*/  ULOP3.LUT UR5, UR4, 0x3fff, URZ, 0xc0, !UPT ;  /* 0x00003fff04057892 */ /* 0x000fe2000f8ec03f */
[----:B------:R-:W-:Y:S01]  /*1790*/  STL [R1+0x12c4], R4 ;  /* 0x0012c40401007387 */ /* 0x000fe20000100800 */
[----:B------:R-:W-:-:S02]  /*17a0*/  ULOP3.LUT UR4, UR45, 0x10000, URZ, 0xfc, !UPT ;  /* 0x000100002d047892 */ /* 0x000fc4000f8efc3f */
[----:B------:R-:W-:Y:S01]  /*17b0*/  ULOP3.LUT UR5, UR5, 0x10000, URZ, 0xfc, !UPT ;  /* 0x0001000005057892 */ /* 0x000fe2000f8efc3f */
[----:B------:R-:W-:Y:S01]  /*17c0*/  STL [R1+0x12c0], R2 ;  /* 0x0012c00201007387 */ /* 0x000fe20000100800 */
[----:B------:R-:W-:Y:S02]  /*17d0*/  UIMAD UR6, UR37, 0xc00, UR4 ;  /* 0x00000c00250678a4 */ /* 0x000fe4000f8e0204 */
[----:B------:R-:W-:-:S04]  /*17e0*/  ULEA UR7, UR37, UR5, 0xc ;  /* 0x0000000525077291 */ /* 0x000fc8000f8e603f */
[----:B------:R-:W-:Y:S01]  /*17f0*/  UIADD3 UR14, UR7, 0x800, URZ ;  /* 0x00000800070e7890 */ /* 0x000fe2000fffe03f */
[----:B------:R-:W-:Y:S02]  /*1800*/  UMOV UR8, UR6 ;  /* 0x0000000600087c82 */ /* 0x000fe40008000000 */
[----:B------:R-:W-:Y:S01]  /*1810*/  UMOV UR10, UR7 ;  /* 0x00000007000a7c82 */ /* 0x000fe20008000000 */
[----:B------:R-:W-:Y:S01]  /*1820*/  UMOV UR12, UR8 ;  /* 0x00000008000c7c82 */ /* 0x000fe20008000000 */
[----:B------:R-:W-:Y:S03]  /*1830*/  HGMMA.64x256x16.F32 R24, gdesc[UR8], RZ, !UPT, gsb0 ;  /* 0x03e00000081879f0 */ /* 0x000fe6000c0008ff */
[----:B------:R-:W-:Y:S02]  /*1840*/  WARPGROUP.DEPBAR.LE gsb0, 0x0 ;  /* 0x00008000000079c5 */ /* 0x000fe40000010000 */
[----:B------:R-:W-:Y:S04]  /*1850*/  STL.64 [R1+0x800], R24 ;  /* 0x0008001801007387 */ /* 0x000fe80000100a00 */
        /* <DEDUP_REMOVED lines=62> */
[----:B------:R2:W-:Y:S02]  /*1c40*/  STL.64 [R1+0x9f8], R150 ;  /* 0x0009f89601007387 */ /* 0x0005e40000100a00 */
[----:B--2---:R-:W-:-:S06]  /*1c50*/  WARPGROUP.ARRIVE ;  /* 0x00000000000079c5 */ /* 0x004fcc0000000000 */
[----:B------:R-:W-:Y:S01]  /*1c60*/  HGMMA.64x256x16.F32 R24, gdesc[UR12], RZ, !UPT, gsb0 ;  /* 0x03e000000c1879f0 */ /* 0x000fe2000c0008ff */
[----:B------:R-:W-:Y:S01]  /*1c70*/  UIADD3 UR12, UR6, 0x400, URZ ;  /* 0x00000400060c7890 */ /* 0x000fe2000fffe03f */
[----:B------:R-:W-:Y:S02]  /*1c80*/  UMOV UR13, 0x40000040 ;  /* 0x40000040000d7882 */ /* 0x000fe40000000000 */
[----:B------:R-:W-:-:S04]  /*1c90*/  UMOV UR9, UR13 ;  /* 0x0000000d00097c82 */ /* 0x000fc80008000000 */
[----:B------:R-:W-:Y:S01]  /*1ca0*/  UMOV UR8, UR12 ;  /* 0x0000000c00087c82 */ /* 0x000fe20008000000 */
        /* <DEDUP_REMOVED lines=66> */
[----:B------:R-:W-:Y:S03]  /*20d0*/  HGMMA.64x256x16.F32 R24, gdesc[UR12], RZ, !UPT, gsb0 ;  /* 0x03e000000c1879f0 */ /* 0x000fe6000c0008ff */
[----:B------:R-:W-:Y:S02]  /*20e0*/  WARPGROUP.DEPBAR.LE gsb0, 0x0 ;  /* 0x00008000000079c5 */ /* 0x000fe40000010000 */
[----:B------:R-:W-:Y:S04]  /*20f0*/  STL.64 [R1], R24 ;  /* 0x0000001801007387 */ /* 0x000fe80000100a00 */
        /* <DEDUP_REMOVED lines=66> */
[----:B------:R-:W-:Y:S01]  /*2520*/  UMOV UR9, 0x40000040 ;  /* 0x4000004000097882 */ /* 0x000fe20000000000 */
        /* <DEDUP_REMOVED lines=67> */
[----:B------:R-:W-:Y:S01]  /*2960*/  UMOV UR10, UR14 ;  /* 0x0000000e000a7c82 */ /* 0x000fe20008000000 */
[----:B------:R-:W-:Y:S01]  /*2970*/  UMOV UR11, UR15 ;  /* 0x0000000f000b7c82 */ /* 0x000fe20008000000 */
[----:B------:R-:W-:Y:S02]  /*2980*/  WARPGROUP.DEPBAR.LE gsb0, 0x0 ;  /* 0x00008000000079c5 */ /* 0x000fe40000010000 */
[----:B------:R-:W-:Y:S01]  /*2990*/  STL.64 [R1+0x400], R24 ;  /* 0x0004001801007387 */ /* 0x000fe20000100a00 */
[----:B------:R-:W-:Y:S01]  /*29a0*/  IMAD.MOV.U32 R235, RZ, RZ, R45 ;  /* 0x000000ffffeb7224 */ /* 0x000fe200078e002d */
[----:B------:R-:W-:Y:S01]  /*29b0*/  MOV R234, R46 ;  /* 0x0000002e00ea7202 */ /* 0x000fe20000000f00 */
[----:B------:R-:W-:Y:S01]  /*29c0*/  IMAD.MOV.U32 R233, RZ, RZ, R47 ;  /* 0x000000ffffe97224 */ /* 0x000fe200078e002f */
        /* <DEDUP_REMOVED lines=70> */
[----:B------:R2:W-:Y:S01]  /*2e30*/  STL [R1+0x450], R44 ;  /* 0x0004502c01007387 */ /* 0x0005e20000100800 */
[----:B------:R-:W-:-:S02]  /*2e40*/  IMAD.MOV.U32 R185, RZ, RZ, R95 ;  /* 0x000000ffffb97224 */ /* 0x000fc400078e005f */
[----:B------:R-:W-:Y:S02]  /*2e50*/  IMAD.MOV.U32 R184, RZ, RZ, R96 ;  /* 0x000000ffffb87224 */ /* 0x000fe400078e0060 */
[----:B------:R-:W-:Y:S02]  /*2e60*/  IMAD.MOV.U32 R183, RZ, RZ, R97 ;  /* 0x000000ffffb77224 */ /* 0x000fe400078e0061 */
[----:B------:R-:W-:Y:S02]  /*2e70*/  IMAD.MOV.U32 R181, RZ, RZ, R99 ;  /* 0x000000ffffb57224 */ /* 0x000fe400078e0063 */
[----:B------:R-:W-:Y:S02]  /*2e80*/  IMAD.MOV.U32 R180, RZ, RZ, R100 ;  /* 0x000000ffffb47224 */ /* 0x000fe400078e0064 */
[----:B------:R-:W-:Y:S02]  /*2e90*/  IMAD.MOV.U32 R179, RZ, RZ, R101 ;  /* 0x000000ffffb37224 */ /* 0x000fe400078e0065 */
        /* <DEDUP_REMOVED lines=24> */
[----:B----4-:R-:W-:-:S02]  /*3020*/  IMAD.MOV.U32 R17, RZ, RZ, R135 ;  /* 0x000000ffff117224 */ /* 0x010fc400078e0087 */
        /* <DEDUP_REMOVED lines=10> */
[----:B01----:R-:W-:Y:S02]  /*30d0*/  IMAD.MOV.U32 R3, RZ, RZ, R149 ;  /* 0x000000ffff037224 */ /* 0x003fe400078e0095 */
[----:B------:R-:W-:-:S02]  /*30e0*/  IMAD.MOV.U32 R0, RZ, RZ, R151 ;  /* 0x000000ffff007224 */ /* 0x000fc400078e0097 */
[----:B--2---:R-:W-:-:S06]  /*30f0*/  WARPGROUP.ARRIVE ;  /* 0x00000000000079c5 */ /* 0x004fcc0000000000 */
        /* <DEDUP_REMOVED lines=65> */
[----:B------:R0:W-:Y:S04]  /*3510*/  STL.64 [R1+0x1b48], R24 ;  /* 0x001b481801007387 */ /* 0x0001e80000100a00 */
[----:B0-----:R-:W2:Y:S04]  /*3520*/  LDL.LU R24, [R1] ;  /* 0x0000000001187983 */ /* 0x001ea80000300800 */
[----:B------:R-:W2:Y:S04]  /*3530*/  LDL.LU R25, [R1+0x4] ;  /* 0x0000040001197983 */ /* 0x000ea80000300800 */
[----:B------:R-:W3:Y:S04]  /*3540*/  LDL.LU R26, [R1+0x8] ;  /* 0x00000800011a7983 */ /* 0x000ee80000300800 */
[----:B------:R-:W3:Y:S04]  /*3550*/  LDL.LU R27, [R1+0xc] ;  /* 0x00000c00011b7983 */ /* 0x000ee80000300800 */
[----:B------:R-:W4:Y:S04]  /*3560*/  LDL.LU R28, [R1+0x10] ;  /* 0x00001000011c7983 */ /* 0x000f280000300800 */
[----:B------:R-:W4:Y:S04]  /*3570*/  LDL.LU R29, [R1+0x14] ;  /* 0x00001400011d7983 */ /* 0x000f280000300800 */
[----:B------:R-:W2:Y:S04]  /*3580*/  LDL.LU R30, [R1+0x18] ;  /* 0x00001800011e7983 */ /* 0x000ea80000300800 */
        /* <DEDUP_REMOVED lines=121> */
[----:B--2---:R-:W-:Y:S04]  /*3d20*/  STL.64 [R1+0x2140], R150 ;  /* 0x0021409601007387 */ /* 0x004fe80000100a00 */
[----:B----4-:R-:W-:Y:S04]  /*3d30*/  STL.64 [R1+0x2138], R148 ;  /* 0x0021389401007387 */ /* 0x010fe80000100a00 */
[----:B---3--:R-:W-:Y:S04]  /*3d40*/  STL.64 [R1+0x2130], R146 ;  /* 0x0021309201007387 */ /* 0x008fe80000100a00 */
        /* <DEDUP_REMOVED lines=61> */
[----:B0-----:R-:W2:Y:S04]  /*4120*/  LDL.LU R24, [R1+0x200] ;  /* 0x0002000001187983 */ /* 0x001ea80000300800 */
        /* <DEDUP_REMOVED lines=318> */
[----:B------:R-:W2:Y:S01]  /*5510*/  LDL.LU R151, [R1+0x9fc] ;  /* 0x0009fc0001977983 */ /* 0x000ea20000300800 */
[----:B------:R-:W-:-:S02]  /*5520*/  UIADD3 UR8, UR6, 0x2, URZ ;  /* 0x0000000206087890 */ /* 0x000fc4000fffe03f */
[----:B------:R-:W-:Y:S01]  /*5530*/  UIADD3 UR10, UR7, 0x2, URZ ;  /* 0x00000002070a7890 */ /* 0x000fe2000fffe03f */
[----:B------:R-:W-:Y:S01]  /*5540*/  UMOV UR9, 0x40000040 ;  /* 0x4000004000097882 */ /* 0x000fe20000000000 */
[----:B------:R-:W-:Y:S01]  /*5550*/  UMOV UR11, 0x40000040 ;  /* 0x40000040000b7882 */ /* 0x000fe20000000000 */
[----:B--2---:R-:W-:-:S06]  /*5560*/  WARPGROUP.ARRIVE ;  /* 0x00000000000079c5 */ /* 0x004fcc0000000000 */
[----:B------:R-:W-:Y:S03]  /*5570*/  HGMMA.64x256x16.F32 R24, gdesc[UR8], R24, gsb0 ;  /* 0x03e00000081879f0 */ /* 0x000fe60008000818 */
        /* <DEDUP_REMOVED lines=65> */
[----:B0-----:R-:W2:Y:S04]  /*5990*/  LDL.LU.64 R150, [R1+0x2340] ;  /* 0x0023400001967983 */ /* 0x001ea80000300a00 */
[----:B------:R-:W2:Y:S04]  /*59a0*/  LDL.LU.64 R148, [R1+0x2338] ;  /* 0x0023380001947983 */ /* 0x000ea80000300a00 */
        /* <DEDUP_REMOVED lines=61> */
[----:B------:R-:W2:Y:S01]  /*5d80*/  LDL.LU.64 R24, [R1+0x2148] ;  /* 0x0021480001187983 */ /* 0x000ea20000300a00 */
[----:B------:R-:W-:Y:S01]  /*5d90*/  UIADD3 UR14, UR7, 0x802, URZ ;  /* 0x00000802070e7890 */ /* 0x000fe2000fffe03f */
[----:B------:R-:W-:Y:S01]  /*5da0*/  UMOV UR12, UR8 ;  /* 0x00000008000c7c82 */ /* 0x000fe20008000000 */
[----:B------:R-:W-:Y:S01]  /*5db0*/  UMOV UR13, UR9 ;  /* 0x00000009000d7c82 */ /* 0x000fe20008000000 */
        /* <DEDUP_REMOVED lines=133> */
[----:B------:R-:W-:Y:S01]  /*6610*/  UMOV UR13, 0x40000040 ;  /* 0x40000040000d7882 */ /* 0x000fe20000000000 */
[----:B--2---:R-:W-:-:S07]  /*6620*/  WARPGROUP.ARRIVE ;  /* 0x00000000000079c5 */ /* 0x004fce0000000000 */
[----:B------:R-:W-:Y:S03]  /*6630*/  HGMMA.64x256x16.F32 R24, gdesc[UR12], R24, gsb0 ;  /* 0x03e000000c1879f0 */ /* 0x000fe60008000818 */
[----:B------:R-:W-:Y:S02]  /*6640*/  WARPGROUP.DEPBAR.LE gsb0, 0x0 ;  /* 0x00008000000079c5 */ /* 0x000fe40000010000 */
[----:B------:R0:W-:Y:S04]  /*6650*/  STL.64 [R1], R24 ;  /* 0x0000001801007387 */ /* 0x0001e80000100a00 */
[----:B------:R1:W-:Y:S04]  /*6660*/  STL.64 [R1+0x8], R26 ;  /* 0x0000081a01007387 */ /* 0x0003e80000100a00 */
        /* <DEDUP_REMOVED lines=62> */
[----:B0-----:R-:W4:Y:S04]  /*6a50*/  LDL.LU R24, [R1+0x400] ;  /* 0x0004000001187983 */ /* 0x001f280000300800 */
[----:B------:R-:W4:Y:S04]  /*6a60*/  LDL.LU R25, [R1+0x404] ;  /* 0x0004040001197983 */ /* 0x000f280000300800 */
[----:B-1----:R-:W4:Y:S04]  /*6a70*/  LDL.LU R26, [R1+0x408] ;  /* 0x00040800011a7983 */ /* 0x002f280000300800 */
[----:B------:R-:W4:Y:S04]  /*6a80*/  LDL.LU R27, [R1+0x40c] ;  /* 0x00040c00011b7983 */ /* 0x000f280000300800 */
[----:B--2---:R-:W2:Y:S04]  /*6a90*/  LDL.LU R28, [R1+0x410] ;  /* 0x00041000011c7983 */ /* 0x004ea80000300800 */
[----:B------:R-:W2:Y:S04]  /*6aa0*/  LDL.LU R29, [R1+0x414] ;  /* 0x00041400011d7983 */ /* 0x000ea80000300800 */
[----:B---3--:R-:W3:Y:S04]  /*6ab0*/  LDL.LU R30, [R1+0x418] ;  /* 0x00041800011e7983 */ /* 0x008ee80000300800 */
[----:B------:R-:W3:Y:S04]  /*6ac0*/  LDL.LU R31, [R1+0x41c] ;  /* 0x00041c00011f7983 */ /* 0x000ee80000300800 */
[----:B----4-:R-:W4:Y:S04]  /*6ad0*/  LDL.LU R32, [R1+0x420] ;  /* 0x0004200001207983 */ /* 0x010f280000300800 */
        /* <DEDUP_REMOVED lines=11> */
[----:B------:R-:W4:Y:S01]  /*6b90*/  LDL.LU R44, [R1+0x450] ;  /* 0x00045000012c7983 */ /* 0x000f220000300800 */
[----:B------:R-:W-:Y:S01]  /*6ba0*/  IMAD.MOV.U32 R150, RZ, RZ, R2 ;  /* 0x000000ffff967224 */ /* 0x000fe200078e0002 */
[----:B------:R-:W-:Y:S01]  /*6bb0*/  MOV R151, R0 ;  /* 0x0000000000977202 */ /* 0x000fe20000000f00 */
[----:B------:R-:W-:Y:S01]  /*6bc0*/  IMAD.MOV.U32 R148, RZ, RZ, R4 ;  /* 0x000000ffff947224 */ /* 0x000fe200078e0004 */
[----:B------:R-:W-:Y:S01]  /*6bd0*/  MOV R147, R5 ;  /* 0x0000000500937202 */ /* 0x000fe20000000f00 */
        /* <DEDUP_REMOVED lines=100> */
[----:B------:R-:W-:-:S02]  /*7220*/  IMAD.MOV.U32 R80, RZ, RZ, R200 ;  /* 0x000000ffff507224 */ /* 0x000fc400078e00c8 */
[----:B------:R-:W-:Y:S01]  /*7230*/  IMAD.MOV.U32 R81, RZ, RZ, R199 ;  /* 0x000000ffff517224 */ /* 0x000fe200078e00c7 */
[----:B------:R-:W-:Y:S01]  /*7240*/  STL.64 [R1+0x1e78], R100 ;  /* 0x001e786401007387 */ /* 0x000fe20000100a00 */
[----:B------:R-:W-:Y:S02]  /*7250*/  IMAD.MOV.U32 R78, RZ, RZ, R202 ;  /* 0x000000ffff4e7224 */ /* 0x000fe400078e00ca */
[----:B------:R-:W-:Y:S01]  /*7260*/  IMAD.MOV.U32 R76, RZ, RZ, R204 ;  /* 0x000000ffff4c7224 */ /* 0x000fe200078e00cc */
[----:B------:R-:W-:Y:S01]  /*7270*/  STL.64 [R1+0x1e70], R98 ;  /* 0x001e706201007387 */ /* 0x000fe20000100a00 */
[----:B------:R-:W-:Y:S02]  /*7280*/  IMAD.MOV.U32 R77, RZ, RZ, R203 ;  /* 0x000000ffff4d7224 */ /* 0x000fe400078e00cb */
        /* <DEDUP_REMOVED lines=49> */
[----:B----4-:R-:W-:Y:S04]  /*75a0*/  STL.64 [R1+0x1d98], R44 ;  /* 0x001d982c01007387 */ /* 0x010fe80000100a00 */
[----:B---3--:R-:W-:Y:S04]  /*75b0*/  STL.64 [R1+0x1d90], R42 ;  /* 0x001d902a01007387 */ /* 0x008fe80000100a00 */
[----:B--2---:R-:W-:Y:S04]  /*75c0*/  STL.64 [R1+0x1d88], R40 ;  /* 0x001d882801007387 */ /* 0x004fe80000100a00 */
        /* <DEDUP_REMOVED lines=72> */
[----:B------:R-:W-:Y:S01]  /*7a50*/  UMOV UR8, UR12 ;  /* 0x0000000c00087c82 */ /* 0x000fe20008000000 */
[----:B------:R-:W-:Y:S01]  /*7a60*/  UMOV UR9, UR13 ;  /* 0x0000000d00097c82 */ /* 0x000fe20008000000 */
[----:B--2---:R-:W-:-:S06]  /*7a70*/  WARPGROUP.ARRIVE ;  /* 0x00000000000079c5 */ /* 0x004fcc0000000000 */
[----:B------:R-:W-:Y:S03]  /*7a80*/  HGMMA.64x256x16.F32 R24, gdesc[UR8], R24, gsb0 ;  /* 0x03e00000081879f0 */ /* 0x000fe60008000818 */
        /* <DEDUP_REMOVED lines=41> */
[----:B------:R0:W-:Y:S01]  /*7d20*/  STL [R1+0x650], R44 ;  /* 0x0006502c01007387 */ /* 0x0001e20000100800 */
[----:B------:R-:W-:Y:S01]  /*7d30*/  IMAD.MOV.U32 R189, RZ, RZ, R125 ;  /* 0x000000ffffbd7224 */ /* 0x000fe200078e007d */
[----:B------:R-:W-:Y:S01]  /*7d40*/  MOV R172, R108 ;  /* 0x0000006c00ac7202 */ /* 0x000fe20000000f00 */
[----:B------:R-:W-:Y:S01]  /*7d50*/  IMAD.MOV.U32 R186, RZ, RZ, R122 ;  /* 0x000000ffffba7224 */ /* 0x000fe200078e007a */
[----:B------:R-:W2:Y:S01]  /*7d60*/  LDL.LU.64 R150, [R1+0x1f40] ;  /* 0x001f400001967983 */ /* 0x000ea20000300a00 */
        /* <DEDUP_REMOVED lines=60> */
[----:B------:R-:W-:-:S02]  /*8130*/  IMAD.MOV.U32 R200, RZ, RZ, R83 ;  /* 0x000000ffffc87224 */ /* 0x000fc400078e0053 */
[----:B------:R-:W-:Y:S01]  /*8140*/  IMAD.MOV.U32 R202, RZ, RZ, R81 ;  /* 0x000000ffffca7224 */ /* 0x000fe200078e0051 */
[----:B------:R-:W2:Y:S01]  /*8150*/  LDL.LU.64 R118, [R1+0x1ec0] ;  /* 0x001ec00001767983 */ /* 0x000ea20000300a00 */
[----:B------:R-:W-:Y:S02]  /*8160*/  IMAD.MOV.U32 R205, RZ, RZ, R78 ;  /* 0x000000ffffcd7224 */ /* 0x000fe400078e004e */
[----:B------:R-:W-:Y:S01]  /*8170*/  IMAD.MOV.U32 R204, RZ, RZ, R79 ;  /* 0x000000ffffcc7224 */ /* 0x000fe200078e004f */
[----:B------:R-:W2:Y:S01]  /*8180*/  LDL.LU.64 R116, [R1+0x1eb8] ;  /* 0x001eb80001747983 */ /* 0x000ea20000300a00 */
[----:B------:R-:W-:Y:S02]  /*8190*/  IMAD.MOV.U32 R206, RZ, RZ, R77 ;  /* 0x000000ffffce7224 */ /* 0x000fe400078e004d */
        /* <DEDUP_REMOVED lines=35> */
[----:B------:R-:W-:-:S03]  /*83d0*/  IMAD.MOV.U32 R2, RZ, RZ, R45 ;  /* 0x000000ffff027224 */ /* 0x000fc600078e002d */
        /* <DEDUP_REMOVED lines=227> */
[----:B------:R-:W-:Y:S01]  /*9210*/  STL.64 [R1+0x1a88], R168 ;  /* 0x001a88a801007387 */ /* 0x000fe20000100a00 */
[----:B0-----:R-:W-:-:S03]  /*9220*/  MOV R150, R235 ;  /* 0x000000eb00967202 */ /* 0x001fc60000000f00 */
[----:B------:R-:W-:Y:S01]  /*9230*/  STL.64 [R1+0x1a80], R166 ;  /* 0x001a80a601007387 */ /* 0x000fe20000100a00 */
[----:B------:R-:W-:-:S03]  /*9240*/  IMAD.MOV.U32 R151, RZ, RZ, R234 ;  /* 0x000000ffff977224 */ /* 0x000fc600078e00ea */
[----:B------:R-:W-:Y:S01]  /*9250*/  STL.64 [R1+0x1a78], R164 ;  /* 0x001a78a401007387 */ /* 0x000fe20000100a00 */
[----:B-1----:R-:W-:-:S03]  /*9260*/  IMAD.MOV.U32 R148, RZ, RZ, R233 ;  /* 0x000000ffff947224 */ /* 0x002fc600078e00e9 */
[----:B------:R-:W-:Y:S01]  /*9270*/  STL.64 [R1+0x1a70], R162 ;  /* 0x001a70a201007387 */ /* 0x000fe20000100a00 */
[----:B------:R-:W-:Y:S01]  /*9280*/  IMAD.MOV.U32 R149, RZ, RZ, R232 ;  /* 0x000000ffff957224 */ /* 0x000fe200078e00e8 */
[----:B--2---:R-:W-:Y:S02]  /*9290*/  MOV R146, R231 ;  /* 0x000000e700927202 */ /* 0x004fe40000000f00 */
[----:B------:R-:W-:Y:S01]  /*92a0*/  STL.64 [R1+0x1a68], R160 ;  /* 0x001a68a001007387 */ /* 0x000fe20000100a00 */
[----:B------:R-:W-:-:S03]  /*92b0*/  IMAD.MOV.U32 R147, RZ, RZ, R230 ;  /* 0x000000ffff937224 */ /* 0x000fc600078e00e6 */
[----:B------:R-:W-:Y:S01]  /*92c0*/  STL.64 [R1+0x1a60], R158 ;  /* 0x001a609e01007387 */ /* 0x000fe20000100a00 */
[----:B---3--:R-:W-:Y:S01]  /*92d0*/  IMAD.MOV.U32 R144, RZ, RZ, R229 ;  /* 0x000000ffff907224 */ /* 0x008fe200078e00e5 */
[----:B----4-:R-:W-:Y:S01]  /*92e0*/  MOV R142, R227 ;  /* 0x000000e3008e7202 */ /* 0x010fe20000000f00 */
[----:B------:R-:W-:Y:S01]  /*92f0*/  IMAD.MOV.U32 R145, RZ, RZ, R228 ;  /* 0x000000ffff917224 */ /* 0x000fe200078e00e4 */
[----:B------:R-:W-:Y:S01]  /*9300*/  STL.64 [R1+0x1a58], R156 ;  /* 0x001a589c01007387 */ /* 0x000fe20000100a00 */
[----:B------:R-:W-:-:S03]  /*9310*/  IMAD.MOV.U32 R143, RZ, RZ, R226 ;  /* 0x000000ffff8f7224 */ /* 0x000fc600078e00e2 */
[----:B------:R-:W-:Y:S01]  /*9320*/  STL.64 [R1+0x1a50], R154 ;  /* 0x001a509a01007387 */ /* 0x000fe20000100a00 */
[----:B------:R-:W-:Y:S01]  /*9330*/  IMAD.MOV.U32 R140, RZ, RZ, R225 ;  /* 0x000000ffff8c7224 */ /* 0x000fe200078e00e1 */
[----:B------:R-:W-:Y:S01]  /*9340*/  MOV R138, R223 ;  /* 0x000000df008a7202 */ /* 0x000fe20000000f00 */
        /* <DEDUP_REMOVED lines=16> */
[----:B------:R-:W-:-:S03]  /*9450*/  IMAD.MOV.U32 R129, RZ, RZ, R2 ;  /* 0x000000ffff817224 */ /* 0x000fc600078e0002 */
[----:B------:R-:W-:Y:S04]  /*9460*/  STL.64 [R1+0x1a18], R140 ;  /* 0x001a188c01007387 */ /* 0x000fe80000100a00 */
[----:B------:R-:W-:Y:S04]  /*9470*/  STL.64 [R1+0x1a10], R138 ;  /* 0x001a108a01007387 */ /* 0x000fe80000100a00 */
[----:B------:R-:W-:Y:S04]  /*9480*/  STL.64 [R1+0x1a08], R136 ;  /* 0x001a088801007387 */ /* 0x000fe80000100a00 */
[----:B------:R-:W-:Y:S04]  /*9490*/  STL.64 [R1+0x1a00], R134 ;  /* 0x001a008601007387 */ /* 0x000fe80000100a00 */
[----:B------:R-:W-:Y:S04]  /*94a0*/  STL.64 [R1+0x19f8], R132 ;  /* 0x0019f88401007387 */ /* 0x000fe80000100a00 */
[----:B------:R-:W-:Y:S04]  /*94b0*/  STL.64 [R1+0x19f0], R130 ;  /* 0x0019f08201007387 */ /* 0x000fe80000100a00 */
[----:B------:R0:W-:Y:S04]  /*94c0*/  STL [R1+0x19e8], R129 ;  /* 0x0019e88101007387 */ /* 0x0001e80000100800 */
        /* <DEDUP_REMOVED lines=64> */
[----:B------:R-:W-:-:S02]  /*98d0*/  UIADD3 UR8, UR6, 0x4, URZ ;  /* 0x0000000406087890 */ /* 0x000fc4000fffe03f */
[----:B------:R-:W-:Y:S01]  /*98e0*/  UIADD3 UR10, UR7, 0x4, URZ ;  /* 0x00000004070a7890 */ /* 0x000fe2000fffe03f */
[----:B------:R-:W-:Y:S01]  /*98f0*/  UMOV UR9, 0x40000040 ;  /* 0x4000004000097882 */ /* 0x000fe20000000000 */
[----:B------:R-:W-:Y:S01]  /*9900*/  UMOV UR11, 0x40000040 ;  /* 0x40000040000b7882 */ /* 0x000fe20000000000 */
        /* <DEDUP_REMOVED lines=30> */
[----:B--2---:R-:W-:-:S06]  /*9af0*/  WARPGROUP.ARRIVE ;  /* 0x00000000000079c5 */ /* 0x004fcc0000000000 */
[----:B------:R-:W-:Y:S01]  /*9b00*/  HGMMA.64x256x16.F32 R88, gdesc[UR8], R88, gsb0 ;  /* 0x03e00000085879f0 */ /* 0x000fe20008000858 */
[----:B------:R-:W-:Y:S04]  /*9b10*/  STL.64 [R1+0x1390], R26 ;  /* 0x0013901a01007387 */ /* 0x000fe80000100a00 */
[----:B------:R-:W-:Y:S01]  /*9b20*/  STL.64 [R1+0x1388], R24 ;  /* 0x0013881801007387 */ /* 0x000fe20000100a00 */
[----:B------:R-:W-:-:S03]  /*9b30*/  WARPGROUP.DEPBAR.LE gsb0, 0x0 ;  /* 0x00008000000079c5 */ /* 0x000fc60000010000 */
        /* <DEDUP_REMOVED lines=49> */
[----:B------:R-:W-:-:S03]  /*9e50*/  MOV R217, R214 ;  /* 0x000000d600d97202 */ /* 0x000fc60000000f00 */
[----:B------:R-:W-:Y:S01]  /*9e60*/  STL.64 [R1+0x988], R186 ;  /* 0x000988ba01007387 */ /* 0x000fe20000100a00 */
[----:B------:R-:W-:-:S03]  /*9e70*/  IMAD.MOV.U32 R216, RZ, RZ, R215 ;  /* 0x000000ffffd87224 */ /* 0x000fc600078e00d7 */
[----:B------:R-:W-:Y:S01]  /*9e80*/  STL.64 [R1+0x990], R188 ;  /* 0x000990bc01007387 */ /* 0x000fe20000100a00 */
[----:B------:R-:W-:-:S03]  /*9e90*/  IMAD.MOV.U32 R219, RZ, RZ, R212 ;  /* 0x000000ffffdb7224 */ /* 0x000fc600078e00d4 */
[----:B------:R-:W-:Y:S01]  /*9ea0*/  STL.64 [R1+0x998], R190 ;  /* 0x000998be01007387 */ /* 0x000fe20000100a00 */
[----:B------:R-:W-:Y:S01]  /*9eb0*/  IMAD.MOV.U32 R218, RZ, RZ, R213 ;  /* 0x000000ffffda7224 */ /* 0x000fe200078e00d5 */
[----:B------:R-:W-:Y:S02]  /*9ec0*/  MOV R221, R210 ;  /* 0x000000d200dd7202 */ /* 0x000fe40000000f00 */
[----:B------:R0:W-:Y:S01]  /*9ed0*/  STL [R1+0x9a0], R192 ;  /* 0x0009a0c001007387 */ /* 0x0001e20000100800 */
[----:B------:R-:W-:-:S03]  /*9ee0*/  IMAD.MOV.U32 R220, RZ, RZ, R211 ;  /* 0x000000ffffdc7224 */ /* 0x000fc600078e00d3 */
[----:B------:R-:W2:Y:S01]  /*9ef0*/  LDL.LU.64 R214, [R1+0x1b40] ;  /* 0x001b400001d67983 */ /* 0x000ea20000300a00 */
[----:B------:R-:W-:Y:S01]  /*9f00*/  IMAD.MOV.U32 R223, RZ, RZ, R208 ;  /* 0x000000ffffdf7224 */ /* 0x000fe200078e00d0 */
[----:B------:R-:W-:Y:S01]  /*9f10*/  MOV R225, R206 ;  /* 0x000000ce00e17202 */ /* 0x000fe20000000f00 */
[----:B------:R-:W-:Y:S01]  /*9f20*/  IMAD.MOV.U32 R222, RZ, RZ, R209 ;  /* 0x000000ffffde7224 */ /* 0x000fe200078e00d1 */
[----:B------:R-:W3:Y:S01]  /*9f30*/  LDL.LU.64 R212, [R1+0x1b38] ;  /* 0x001b380001d47983 */ /* 0x000ee20000300a00 */
[----:B------:R-:W-:-:S03]  /*9f40*/  IMAD.MOV.U32 R224, RZ, RZ, R207 ;  /* 0x000000ffffe07224 */ /* 0x000fc600078e00cf */
[----:B------:R-:W4:Y:S01]  /*9f50*/  LDL.LU.64 R210, [R1+0x1b30] ;  /* 0x001b300001d27983 */ /* 0x000f220000300a00 */
[----:B------:R-:W-:Y:S01]  /*9f60*/  IMAD.MOV.U32 R227, RZ, RZ, R204 ;  /* 0x000000ffffe37224 */ /* 0x000fe200078e00cc */
[----:B------:R-:W-:Y:S01]  /*9f70*/  MOV R229, R202 ;  /* 0x000000ca00e57202 */ /* 0x000fe20000000f00 */
[----:B------:R-:W-:Y:S01]  /*9f80*/  IMAD.MOV.U32 R226, RZ, RZ, R205 ;  /* 0x000000ffffe27224 */ /* 0x000fe200078e00cd */
[----:B------:R-:W3:Y:S01]  /*9f90*/  LDL.LU.64 R208, [R1+0x1b28] ;  /* 0x001b280001d07983 */ /* 0x000ee20000300a00 */
[----:B------:R-:W-:-:S03]  /*9fa0*/  IMAD.MOV.U32 R228, RZ, RZ, R203 ;  /* 0x000000ffffe47224 */ /* 0x000fc600078e00cb */
[----:B------:R-:W3:Y:S01]  /*9fb0*/  LDL.LU.64 R206, [R1+0x1b20] ;  /* 0x001b200001ce7983 */ /* 0x000ee20000300a00 */
        /* <DEDUP_REMOVED lines=12> */
[----:B------:R-:W-:-:S03]  /*a080*/  IMAD.MOV.U32 R16, RZ, RZ, R193 ;  /* 0x000000ffff107224 */ /* 0x000fc600078e00c1 */
[----:B------:R-:W3:Y:S04]  /*a090*/  LDL.LU.64 R196, [R1+0x1af8] ;  /* 0x001af80001c47983 */ /* 0x000ee80000300a00 */
[----:B------:R-:W3:Y:S04]  /*a0a0*/  LDL.LU.64 R194, [R1+0x1af0] ;  /* 0x001af00001c27983 */ /* 0x000ee80000300a00 */
[----:B0-----:R-:W3:Y:S04]  /*a0b0*/  LDL.LU.64 R192, [R1+0x1ae8] ;  /* 0x001ae80001c07983 */ /* 0x001ee80000300a00 */
[----:B------:R-:W3:Y:S04]  /*a0c0*/  LDL.LU.64 R190, [R1+0x1ae0] ;  /* 0x001ae00001be7983 */ /* 0x000ee80000300a00 */
        /* <DEDUP_REMOVED lines=19> */
[----:B------:R-:W2:Y:S04]  /*a200*/  LDL.LU.64 R150, [R1+0x1a40] ;  /* 0x001a400001967983 */ /* 0x000ea80000300a00 */
[----:B------:R-:W4:Y:S04]  /*a210*/  LDL.LU.64 R148, [R1+0x1a38] ;  /* 0x001a380001947983 */ /* 0x000f280000300a00 */
        /* <DEDUP_REMOVED lines=9> */
[----:B------:R-:W3:Y:S04]  /*a2b0*/  LDL.LU R129, [R1+0x19e8] ;  /* 0x0019e80001817983 */ /* 0x000ee80000300800 */
        /* <DEDUP_REMOVED lines=11> */
[----:B------:R0:W-:Y:S04]  /*a370*/  STL [R1+0x1988], R129 ;  /* 0x0019888101007387 */ /* 0x0001e80000100800 */
        /* <DEDUP_REMOVED lines=128> */
[----:B------:R-:W-:Y:S01]  /*ab80*/  UIADD3 UR14, UR7, 0x804, URZ ;  /* 0x00000804070e7890 */ /* 0x000fe2000fffe03f */
[----:B------:R-:W-:Y:S01]  /*ab90*/  UMOV UR12, UR8 ;  /* 0x00000008000c7c82 */ /* 0x000fe20008000000 */
[----:B------:R-:W-:Y:S01]  /*aba0*/  UMOV UR13, UR9 ;  /* 0x00000009000d7c82 */ /* 0x000fe20008000000 */
[----:B------:R-:W-:Y:S01]  /*abb0*/  UMOV UR15, 0x40000040 ;  /* 0x40000040000f7882 */ /* 0x000fe20000000000 */
[----:B------:R-:W-:Y:S04]  /*abc0*/  STL [R1+0x1324], R216 ;  /* 0x001324d801007387 */ /* 0x000fe80000100800 */
        /* <DEDUP_REMOVED lines=21> */
[----:B------:R-:W-:Y:S01]  /*ad20*/  STL [R1+0x12cc], R16 ;  /* 0x0012cc1001007387 */ /* 0x000fe20000100800 */
        /* <DEDUP_REMOVED lines=68> */
[----:B------:R-:W3:Y:S04]  /*b170*/  LDL.LU.64 R148, [R1+0x19d8] ;  /* 0x0019d80001947983 */ /* 0x000ee80000300a00 */
[----:B------:R-:W4:Y:S04]  /*b180*/  LDL.LU.64 R146, [R1+0x19d0] ;  /* 0x0019d00001927983 */ /* 0x000f280000300a00 */
        /* <DEDUP_REMOVED lines=8> */
[----:B------:R-:W4:Y:S04]  /*b210*/  LDL.LU R129, [R1+0x1988] ;  /* 0x0019880001817983 */ /* 0x000f280000300800 */
        /* <DEDUP_REMOVED lines=51> */
[----:B------:R-:W4:Y:S01]  /*b550*/  LDL.LU.64 R126, [R1+0x598] ;  /* 0x00059800017e7983 */ /* 0x000f220000300a00 */
[----:B--2---:R-:W-:Y:S01]  /*b560*/  IMAD.MOV.U32 R217, RZ, RZ, R150 ;  /* 0x000000ffffd97224 */ /* 0x004fe200078e0096 */
[----:B------:R-:W-:Y:S01]  /*b570*/  MOV R216, R151 ;  /* 0x0000009700d87202 */ /* 0x000fe20000000f00 */
[----:B---3--:R-:W-:-:S02]  /*b580*/  IMAD.MOV.U32 R219, RZ, RZ, R148 ;  /* 0x000000ffffdb7224 */ /* 0x008fc400078e0094 */
[----:B------:R-:W-:Y:S02]  /*b590*/  IMAD.MOV.U32 R218, RZ, RZ, R149 ;  /* 0x000000ffffda7224 */ /* 0x000fe400078e0095 */
[----:B----4-:R-:W-:Y:S01]  /*b5a0*/  IMAD.MOV.U32 R221, RZ, RZ, R146 ;  /* 0x000000ffffdd7224 */ /* 0x010fe200078e0092 */
[----:B------:R-:W-:Y:S01]  /*b5b0*/  MOV R220, R147 ;  /* 0x0000009300dc7202 */ /* 0x000fe20000000f00 */
[----:B------:R-:W-:Y:S02]  /*b5c0*/  IMAD.MOV.U32 R223, RZ, RZ, R144 ;  /* 0x000000ffffdf7224 */ /* 0x000fe400078e0090 */
[----:B------:R-:W-:Y:S02]  /*b5d0*/  IMAD.MOV.U32 R222, RZ, RZ, R145 ;  /* 0x000000ffffde7224 */ /* 0x000fe400078e0091 */
[----:B------:R-:W-:Y:S01]  /*b5e0*/  IMAD.MOV.U32 R225, RZ, RZ, R142 ;  /* 0x000000ffffe17224 */ /* 0x000fe200078e008e */
[----:B------:R-:W-:Y:S01]  /*b5f0*/  MOV R224, R143 ;  /* 0x0000008f00e07202 */ /* 0x000fe20000000f00 */
[----:B------:R-:W-:-:S02]  /*b600*/  IMAD.MOV.U32 R227, RZ, RZ, R140 ;  /* 0x000000ffffe37224 */ /* 0x000fc400078e008c */
[----:B------:R-:W-:Y:S02]  /*b610*/  IMAD.MOV.U32 R226, RZ, RZ, R141 ;  /* 0x000000ffffe27224 */ /* 0x000fe400078e008d */
[----:B------:R-:W-:Y:S01]  /*b620*/  IMAD.MOV.U32 R229, RZ, RZ, R138 ;  /* 0x000000ffffe57224 */ /* 0x000fe200078e008a */
        /* <DEDUP_REMOVED lines=10> */
[----:B------:R-:W2:Y:S04]  /*b6d0*/  LDL.LU.64 R128, [R1+0x5a0] ;  /* 0x0005a00001807983 */ /* 0x000ea80000300a00 */
[----:B------:R-:W3:Y:S04]  /*b6e0*/  LDL.LU.64 R130, [R1+0x5a8] ;  /* 0x0005a80001827983 */ /* 0x000ee80000300a00 */
[----:B------:R-:W4:Y:S04]  /*b6f0*/  LDL.LU.64 R132, [R1+0x5b0] ;  /* 0x0005b00001847983 */ /* 0x000f280000300a00 */
        /* <DEDUP_REMOVED lines=61> */
[----:B------:R-:W3:Y:S01]  /*bad0*/  LDL.LU R108, [R1+0x650] ;  /* 0x00065000016c7983 */ /* 0x000ee20000300800 */
[----:B------:R-:W-:Y:S01]  /*bae0*/  MOV R132, R215 ;  /* 0x000000d700847202 */ /* 0x000fe20000000f00 */
[----:B------:R-:W-:Y:S01]  /*baf0*/  IMAD.MOV.U32 R133, RZ, RZ, R214 ;  /* 0x000000ffff857224 */ /* 0x000fe200078e00d6 */
[----:B------:R-:W-:Y:S01]  /*bb00*/  MOV R136, R211 ;  /* 0x000000d300887202 */ /* 0x000fe20000000f00 */
[----:B------:R-:W-:-:S02]  /*bb10*/  IMAD.MOV.U32 R134, RZ, RZ, R213 ;  /* 0x000000ffff867224 */ /* 0x000fc400078e00d5 */
[----:B------:R-:W-:Y:S01]  /*bb20*/  IMAD.MOV.U32 R135, RZ, RZ, R212 ;  /* 0x000000ffff877224 */ /* 0x000fe200078e00d4 */
[----:B------:R-:W-:Y:S01]  /*bb30*/  MOV R212, R6 ;  /* 0x0000000600d47202 */ /* 0x000fe20000000f00 */
[----:B------:R-:W-:Y:S02]  /*bb40*/  IMAD.MOV.U32 R214, RZ, RZ, R3 ;  /* 0x000000ffffd67224 */ /* 0x000fe400078e0003 */
[----:B------:R-:W-:Y:S02]  /*bb50*/  IMAD.MOV.U32 R215, RZ, RZ, R0 ;  /* 0x000000ffffd77224 */ /* 0x000fe400078e0000 */
[----:B------:R-:W-:Y:S02]  /*bb60*/  IMAD.MOV.U32 R137, RZ, RZ, R210 ;  /* 0x000000ffff897224 */ /* 0x000fe400078e00d2 */
        /* <DEDUP_REMOVED lines=10> */
[----:B------:R-:W-:Y:S01]  /*bc10*/  IMAD.MOV.U32 R142, RZ, RZ, R205 ;  /* 0x000000ffff8e7224 */ /* 0x000fe200078e00cd */
[----:B------:R-:W-:Y:S01]  /*bc20*/  STL.64 [R1+0x1980], R214 ;  /* 0x001980d601007387 */ /* 0x000fe20000100a00 */
[----:B------:R-:W-:Y:S01]  /*bc30*/  IMAD.MOV.U32 R143, RZ, RZ, R204 ;  /* 0x000000ffff8f7224 */ /* 0x000fe200078e00cc */
[----:B------:R-:W-:Y:S01]  /*bc40*/  MOV R204, R14 ;  /* 0x0000000e00cc7202 */ /* 0x000fe20000000f00 */
[----:B------:R-:W-:-:S02]  /*bc50*/  IMAD.MOV.U32 R206, RZ, RZ, R12 ;  /* 0x000000ffffce7224 */ /* 0x000fc400078e000c */
[----:B------:R-:W-:Y:S01]  /*bc60*/  IMAD.MOV.U32 R207, RZ, RZ, R11 ;  /* 0x000000ffffcf7224 */ /* 0x000fe200078e000b */
[----:B------:R-:W-:Y:S01]  /*bc70*/  STL.64 [R1+0x1978], R212 ;  /* 0x001978d401007387 */ /* 0x000fe20000100a00 */
        /* <DEDUP_REMOVED lines=15> */
[----:B------:R-:W-:Y:S01]  /*bd70*/  MOV R196, R23 ;  /* 0x0000001700c47202 */ /* 0x000fe20000000f00 */
[----:B------:R-:W-:-:S02]  /*bd80*/  IMAD.MOV.U32 R198, RZ, RZ, R21 ;  /* 0x000000ffffc67224 */ /* 0x000fc400078e0015 */
[----:B------:R-:W-:Y:S01]  /*bd90*/  IMAD.MOV.U32 R199, RZ, RZ, R20 ;  /* 0x000000ffffc77224 */ /* 0x000fe200078e0014 */
        /* <DEDUP_REMOVED lines=30> */
[----:B------:R-:W-:-:S03]  /*bf80*/  IMAD.MOV.U32 R130, RZ, RZ, R217 ;  /* 0x000000ffff827224 */ /* 0x000fc600078e00d9 */
[----:B------:R-:W-:Y:S01]  /*bf90*/  STL.64 [R1+0x1870], R146 ;  /* 0x0018709201007387 */ /* 0x000fe20000100a00 */
[----:B------:R-:W-:-:S03]  /*bfa0*/  IMAD.MOV.U32 R131, RZ, RZ, R216 ;  /* 0x000000ffff837224 */ /* 0x000fc600078e00d8 */
[----:B------:R-:W-:Y:S01]  /*bfb0*/  STL.64 [R1+0x1868], R144 ;  /* 0x0018689001007387 */ /* 0x000fe20000100a00 */
[----:B------:R-:W-:Y:S01]  /*bfc0*/  MOV R128, R219 ;  /* 0x000000db00807202 */ /* 0x000fe20000000f00 */
[----:B------:R-:W-:Y:S02]  /*bfd0*/  IMAD.MOV.U32 R129, RZ, RZ, R218 ;  /* 0x000000ffff817224 */ /* 0x000fe400078e00da */
[----:B------:R-:W-:Y:S01]  /*bfe0*/  STL.64 [R1+0x1860], R142 ;  /* 0x0018608e01007387 */ /* 0x000fe20000100a00 */
[----:B------:R-:W-:-:S03]  /*bff0*/  IMAD.MOV.U32 R126, RZ, RZ, R221 ;  /* 0x000000ffff7e7224 */ /* 0x000fc600078e00dd */
[----:B------:R-:W-:Y:S01]  /*c000*/  STL.64 [R1+0x1858], R140 ;  /* 0x0018588c01007387 */ /* 0x000fe20000100a00 */
[----:B------:R-:W-:Y:S01]  /*c010*/  IMAD.MOV.U32 R127, RZ, RZ, R220 ;  /* 0x000000ffff7f7224 */ /* 0x000fe200078e00dc */
[----:B------:R-:W-:Y:S02]  /*c020*/  MOV R124, R223 ;  /* 0x000000df007c7202 */ /* 0x000fe40000000f00 */
        /* <DEDUP_REMOVED lines=21> */
[----:B------:R-:W-:Y:S02]  /*c180*/  IMAD.MOV.U32 R110, RZ, RZ, R4 ;  /* 0x000000ffff6e7224 */ /* 0x000fe400078e0004 */
        /* <DEDUP_REMOVED lines=9> */
[----:B---3--:R-:W-:Y:S04]  /*c220*/  STL.64 [R1+0x17d8], R108 ;  /* 0x0017d86c01007387 */ /* 0x008fe80000100a00 */
[----:B--2---:R-:W-:Y:S04]  /*c230*/  STL.64 [R1+0x17d0], R106 ;  /* 0x0017d06a01007387 */ /* 0x004fe80000100a00 */
[----:B----4-:R-:W-:Y:S04]  /*c240*/  STL.64 [R1+0x17c8], R104 ;  /* 0x0017c86801007387 */ /* 0x010fe80000100a00 */
        /* <DEDUP_REMOVED lines=8> */
[----:B0-----:R-:W2:Y:S04]  /*c2d0*/  LDL.LU.64 R88, [R1] ;  /* 0x0000000001587983 */ /* 0x001ea80000300a00 */
        /* <DEDUP_REMOVED lines=64> */
[----:B------:R-:W-:-:S02]  /*c6e0*/  UMOV UR13, 0x40000040 ;  /* 0x40000040000d7882 */ /* 0x000fc40000000000 */
        /* <DEDUP_REMOVED lines=33> */
[----:B------:R-:W-:Y:S02]  /*c900*/  STL.64 [R1+0x1588], R24 ;  /* 0x0015881801007387 */ /* 0x000fe40000100a00 */
        /* <DEDUP_REMOVED lines=54> */
[----:B------:R-:W-:Y:S01]  /*cc70*/  IMAD.MOV.U32 R235, RZ, RZ, R212 ;  /* 0x000000ffffeb7224 */ /* 0x000fe200078e00d4 */
[----:B------:R-:W-:Y:S02]  /*cc80*/  MOV R2, R213 ;  /* 0x000000d500027202 */ /* 0x000fe40000000f00 */
[----:B------:R-:W-:Y:S01]  /*cc90*/  STL.64 [R1+0x198], R190 ;  /* 0x000198be01007387 */ /* 0x000fe20000100a00 */
[----:B------:R-:W-:-:S03]  /*cca0*/  IMAD.MOV.U32 R233, RZ, RZ, R210 ;  /* 0x000000ffffe97224 */ /* 0x000fc600078e00d2 */
[----:B------:R0:W-:Y:S01]  /*ccb0*/  STL [R1+0x1a0], R192 ;  /* 0x0001a0c001007387 */ /* 0x0001e20000100800 */
[----:B------:R-:W-:Y:S01]  /*ccc0*/  IMAD.MOV.U32 R234, RZ, RZ, R211 ;  /* 0x000000ffffea7224 */ /* 0x000fe200078e00d3 */
[----:B------:R-:W-:Y:S02]  /*ccd0*/  MOV R232, R209 ;  /* 0x000000d100e87202 */ /* 0x000fe40000000f00 */
[----:B------:R-:W2:Y:S01]  /*cce0*/  LDL.LU.64 R214, [R1+0x1980] ;  /* 0x0019800001d67983 */ /* 0x000ea20000300a00 */
[----:B------:R-:W-:-:S03]  /*ccf0*/  IMAD.MOV.U32 R231, RZ, RZ, R208 ;  /* 0x000000ffffe77224 */ /* 0x000fc600078e00d0 */
[----:B------:R-:W2:Y:S01]  /*cd00*/  LDL.LU.64 R212, [R1+0x1978] ;  /* 0x0019780001d47983 */ /* 0x000ea20000300a00 */
[----:B------:R-:W-:Y:S01]  /*cd10*/  IMAD.MOV.U32 R229, RZ, RZ, R206 ;  /* 0x000000ffffe57224 */ /* 0x000fe200078e00ce */
[----:B------:R-:W-:Y:S01]  /*cd20*/  MOV R228, R205 ;  /* 0x000000cd00e47202 */ /* 0x000fe20000000f00 */
[----:B------:R-:W-:Y:S01]  /*cd30*/  IMAD.MOV.U32 R230, RZ, RZ, R207 ;  /* 0x000000ffffe67224 */ /* 0x000fe200078e00cf */
        /* <DEDUP_REMOVED lines=75> */
[----:B------:R-:W-:-:S02]  /*d1f0*/  UMOV UR9, UR13 ;  /* 0x0000000d00097c82 */ /* 0x000fc40008000000 */
        /* <DEDUP_REMOVED lines=196> */
[----:B-1----:R-:W-:Y:S01]  /*de40*/  MOV R214, R130 ;  /* 0x0000008200d67202 */ /* 0x002fe20000000f00 */
        /* <DEDUP_REMOVED lines=130> */
[----:B------:R-:W-:-:S03]  /*e670*/  IMAD.MOV.U32 R16, RZ, RZ, R45 ;  /* 0x000000ffff107224 */ /* 0x000fc600078e002d */
        /* <DEDUP_REMOVED lines=61> */
[----:B------:R-:W-:Y:S01]  /*ea50*/  IMAD.MOV.U32 R129, RZ, RZ, R16 ;  /* 0x000000ffff817224 */ /* 0x000fe200078e0010 */
[----:B------:R-:W-:Y:S01]  /*ea60*/  MOV R131, R2 ;  /* 0x0000000200837202 */ /* 0x000fe20000000f00 */
[----:B------:R-:W-:Y:S01]  /*ea70*/  IMAD.MOV.U32 R130, RZ, RZ, R4 ;  /* 0x000000ffff827224 */ /* 0x000fe200078e0004 */
[----:B------:R-:W4:Y:S01]  /*ea80*/  LDL.LU R16, [R1+0x1380] ;  /* 0x0013800001107983 */ /* 0x000f220000300800 */
[----:B------:R-:W-:-:S03]  /*ea90*/  IMAD.MOV.U32 R132, RZ, RZ, R235 ;  /* 0x000000ffff847224 */ /* 0x000fc600078e00eb */
[----:B------:R-:W4:Y:S01]  /*eaa0*/  LDL.LU R4, [R1+0x137c] ;  /* 0x00137c0001047983 */ /* 0x000f220000300800 */
[----:B------:R-:W-:-:S03]  /*eab0*/  IMAD.MOV.U32 R133, RZ, RZ, R234 ;  /* 0x000000ffff857224 */ /* 0x000fc600078e00ea */
[----:B------:R-:W4:Y:S01]  /*eac0*/  LDL.LU R2, [R1+0x1378] ;  /* 0x0013780001027983 */ /* 0x000f220000300800 */
[----:B------:R-:W-:Y:S01]  /*ead0*/  IMAD.MOV.U32 R134, RZ, RZ, R233 ;  /* 0x000000ffff867224 */ /* 0x000fe200078e00e9 */
[----:B------:R-:W-:Y:S02]  /*eae0*/  MOV R135, R232 ;  /* 0x000000e800877202 */ /* 0x000fe40000000f00 */
[----:B------:R-:W4:Y:S01]  /*eaf0*/  LDL.LU R235, [R1+0x1374] ;  /* 0x0013740001eb7983 */ /* 0x000f220000300800 */
[----:B------:R-:W-:-:S03]  /*eb00*/  IMAD.MOV.U32 R136, RZ, RZ, R231 ;  /* 0x000000ffff887224 */ /* 0x000fc600078e00e7 */
[----:B------:R-:W4:Y:S01]  /*eb10*/  LDL.LU R234, [R1+0x1370] ;  /* 0x0013700001ea7983 */ /* 0x000f220000300800 */
[----:B------:R-:W-:-:S03]  /*eb20*/  IMAD.MOV.U32 R137, RZ, RZ, R230 ;  /* 0x000000ffff897224 */ /* 0x000fc600078e00e6 */
[----:B------:R-:W4:Y:S01]  /*eb30*/  LDL.LU R233, [R1+0x136c] ;  /* 0x00136c0001e97983 */ /* 0x000f220000300800 */
[----:B------:R-:W-:-:S03]  /*eb40*/  IMAD.MOV.U32 R138, RZ, RZ, R229 ;  /* 0x000000ffff8a7224 */ /* 0x000fc600078e00e5 */
[----:B------:R-:W4:Y:S01]  /*eb50*/  LDL.LU R232, [R1+0x1368] ;  /* 0x0013680001e87983 */ /* 0x000f220000300800 */
[----:B------:R-:W-:-:S03]  /*eb60*/  MOV R139, R228 ;  /* 0x000000e4008b7202 */ /* 0x000fc60000000f00 */
        /* <DEDUP_REMOVED lines=19> */
[----:B------:R-:W-:Y:S01]  /*eca0*/  IMAD.MOV.U32 R150, RZ, RZ, R217 ;  /* 0x000000ffff967224 */ /* 0x000fe200078e00d9 */
[----:B------:R-:W-:Y:S01]  /*ecb0*/  MOV R149, R218 ;  /* 0x000000da00957202 */ /* 0x000fe20000000f00 */
[----:B------:R-:W-:Y:S01]  /*ecc0*/  IMAD.MOV.U32 R151, RZ, RZ, R216 ;  /* 0x000000ffff977224 */ /* 0x000fe200078e00d8 */
[----:B------:R-:W4:Y:S04]  /*ecd0*/  LDL.LU R221, [R1+0x133c] ;  /* 0x00133c0001dd7983 */ /* 0x000f280000300800 */
[----:B------:R-:W4:Y:S04]  /*ece0*/  LDL.LU R220, [R1+0x1338] ;  /* 0x0013380001dc7983 */ /* 0x000f280000300800 */
[----:B------:R-:W4:Y:S04]  /*ecf0*/  LDL.LU R219, [R1+0x1334] ;  /* 0x0013340001db7983 */ /* 0x000f280000300800 */
[----:B------:R-:W4:Y:S04]  /*ed00*/  LDL.LU R218, [R1+0x1330] ;  /* 0x0013300001da7983 */ /* 0x000f280000300800 */
[----:B------:R-:W4:Y:S04]  /*ed10*/  LDL.LU R217, [R1+0x132c] ;  /* 0x00132c0001d97983 */ /* 0x000f280000300800 */
[----:B------:R-:W4:Y:S04]  /*ed20*/  LDL.LU R216, [R1+0x1328] ;  /* 0x0013280001d87983 */ /* 0x000f280000300800 */
        /* <DEDUP_REMOVED lines=362> */
[----:B------:R-:W-:-:S02]  /*103d0*/  IMAD.MOV.U32 R130, RZ, RZ, R217 ;  /* 0x000000ffff827224 */ /* 0x000fc400078e00d9 */
[----:B------:R-:W4:Y:S01]  /*103e0*/  LDL.LU R216, [R1+0x1324] ;  /* 0x0013240001d87983 */ /* 0x000f220000300800 */
[----:B------:R-:W-:Y:S01]  /*103f0*/  IMAD.MOV.U32 R131, RZ, RZ, R218 ;  /* 0x000000ffff837224 */ /* 0x000fe200078e00da */
[----:B------:R-:W-:Y:S02]  /*10400*/  MOV R132, R219 ;  /* 0x000000db00847202 */ /* 0x000fe40000000f00 */
        /* <DEDUP_REMOVED lines=30> */
[----:B------:R-:W-:Y:S01]  /*105f0*/  IMAD.MOV.U32 R148, RZ, RZ, R235 ;  /* 0x000000ffff947224 */ /* 0x000fe200078e00eb */
[----:B------:R-:W-:Y:S02]  /*10600*/  MOV R150, R4 ;  /* 0x0000000400967202 */ /* 0x000fe40000000f00 */
[----:B------:R-:W4:Y:S01]  /*10610*/  LDL.LU R232, [R1+0x12e4] ;  /* 0x0012e40001e87983 */ /* 0x000f220000300800 */
[----:B------:R-:W-:-:S03]  /*10620*/  IMAD.MOV.U32 R151, RZ, RZ, R16 ;  /* 0x000000ffff977224 */ /* 0x000fc600078e0010 */
[----:B------:R-:W4:Y:S01]  /*10630*/  LDL.LU R233, [R1+0x12e0] ;  /* 0x0012e00001e97983 */ /* 0x000f220000300800 */
[----:B------:R-:W-:-:S03]  /*10640*/  IMAD.MOV.U32 R149, RZ, RZ, R2 ;  /* 0x000000ffff957224 */ /* 0x000fc600078e0002 */
        /* <DEDUP_REMOVED lines=383> */
[----:B------:R-:W-:Y:S01]  /*11e40*/  UIADD3 UR8, UR6, 0x6, URZ ;  /* 0x0000000606087890 */ /* 0x000fe2000fffe03f */
[----:B------:R-:W-:Y:S01]  /*11e50*/  IMAD.MOV.U32 R143, RZ, RZ, R224 ;  /* 0x000000ffff8f7224 */ /* 0x000fe200078e00e0 */
[----:B------:R-:W-:Y:S01]  /*11e60*/  UIADD3 UR10, UR7, 0x6, URZ ;  /* 0x00000006070a7890 */ /* 0x000fe2000fffe03f */
[----:B------:R-:W-:Y:S01]  /*11e70*/  IMAD.MOV.U32 R144, RZ, RZ, R223 ;  /* 0x000000ffff907224 */ /* 0x000fe200078e00df */
[----:B------:R-:W-:Y:S01]  /*11e80*/  UMOV UR9, 0x40000040 ;  /* 0x4000004000097882 */ /* 0x000fe20000000000 */
[----:B------:R-:W-:Y:S01]  /*11e90*/  IMAD.MOV.U32 R146, RZ, RZ, R221 ;  /* 0x000000ffff927224 */ /* 0x000fe200078e00dd */
[----:B------:R-:W-:Y:S01]  /*11ea0*/  UMOV UR11, 0x40000040 ;  /* 0x40000040000b7882 */ /* 0x000fe20000000000 */
[----:B------:R-:W-:Y:S01]  /*11eb0*/  IMAD.MOV.U32 R147, RZ, RZ, R220 ;  /* 0x000000ffff937224 */ /* 0x000fe200078e00dc */
[----:B------:R0:W5:Y:S01]  /*11ec0*/  LDL.LU R16, [R1+0x12c8] ;  /* 0x0012c80001107983 */ /* 0x0001620000300800 */
[----:B------:R-:W-:-:S02]  /*11ed0*/  IMAD.MOV.U32 R149, RZ, RZ, R218 ;  /* 0x000000ffff957224 */ /* 0x000fc400078e00da */
[----:B------:R-:W-:Y:S01]  /*11ee0*/  IMAD.MOV.U32 R150, RZ, RZ, R217 ;  /* 0x000000ffff967224 */ /* 0x000fe200078e00d9 */
[----:B------:R0:W5:Y:S04]  /*11ef0*/  LDL.LU R4, [R1+0x12c4] ;  /* 0x0012c40001047983 */ /* 0x0001680000300800 */
[----:B------:R0:W5:Y:S01]  /*11f00*/  LDL.LU R2, [R1+0x12c0] ;  /* 0x0012c00001027983 */ /* 0x0001620000300800 */
        /* <DEDUP_REMOVED lines=67> */
[----:B-1----:R-:W2:Y:S04]  /*12340*/  LDL.LU.64 R150, [R1+0x12b8] ;  /* 0x0012b80001967983 */ /* 0x002ea80000300a00 */
        /* <DEDUP_REMOVED lines=434> */
[----:B------:R-:W-:-:S02]  /*13e70*/  IMAD.MOV.U32 R225, RZ, RZ, R13 ;  /* 0x000000ffffe17224 */ /* 0x000fc400078e000d */
[----:B------:R-:W-:Y:S02]  /*13e80*/  IMAD.MOV.U32 R226, RZ, RZ, R12 ;  /* 0x000000ffffe27224 */ /* 0x000fe400078e000c */
[----:B------:R-:W-:Y:S02]  /*13e90*/  IMAD.MOV.U32 R228, RZ, RZ, R10 ;  /* 0x000000ffffe47224 */ /* 0x000fe400078e000a */
[----:B------:R-:W-:Y:S02]  /*13ea0*/  IMAD.MOV.U32 R229, RZ, RZ, R9 ;  /* 0x000000ffffe57224 */ /* 0x000fe400078e0009 */
[----:B------:R-:W-:Y:S02]  /*13eb0*/  IMAD.MOV.U32 R231, RZ, RZ, R7 ;  /* 0x000000ffffe77224 */ /* 0x000fe400078e0007 */
[----:B------:R-:W-:Y:S02]  /*13ec0*/  IMAD.MOV.U32 R232, RZ, RZ, R6 ;  /* 0x000000ffffe87224 */ /* 0x000fe400078e0006 */
[----:B------:R-:W-:-:S02]  /*13ed0*/  IMAD.MOV.U32 R234, RZ, RZ, R3 ;  /* 0x000000ffffea7224 */ /* 0x000fc400078e0003 */
[----:B------:R-:W-:Y:S01]  /*13ee0*/  IMAD.MOV.U32 R235, RZ, RZ, R0 ;  /* 0x000000ffffeb7224 */ /* 0x000fe200078e0000 */
[----:B------:R-:W-:Y:S01]  /*13ef0*/  UIADD3 UR8, UR6, 0x806, URZ ;  /* 0x0000080606087890 */ /* 0x000fe2000fffe03f */
[----:B------:R-:W3:Y:S01]  /*13f00*/  LDL.LU.64 R106, [R1+0xc08] ;  /* 0x000c0800016a7983 */ /* 0x000ee20000300a00 */
[----:B------:R-:W-:-:S03]  /*13f10*/  UMOV UR9, 0x40000040 ;  /* 0x4000004000097882 */ /* 0x000fc60000000000 */
        /* <DEDUP_REMOVED lines=40> */
[----:B------:R-:W3:Y:S01]  /*141a0*/  LDL.LU.64 R24, [R1+0xac0] ;  /* 0x000ac00001187983 */ /* 0x000ee20000300a00 */
        /* <DEDUP_REMOVED lines=67> */
[----:B-1----:R-:W3:Y:S04]  /*145e0*/  LDL.LU.64 R150, [R1+0xab8] ;  /* 0x000ab80001967983 */ /* 0x002ee80000300a00 */
        /* <DEDUP_REMOVED lines=21> */
[----:B------:R-:W-:Y:S01]  /*14740*/  UMOV UR10, UR14 ;  /* 0x0000000e000a7c82 */ /* 0x000fe20008000000 */
[----:B------:R-:W-:Y:S01]  /*14750*/  UMOV UR11, UR15 ;  /* 0x0000000f000b7c82 */ /* 0x000fe20008000000 */
[----:B---3--:R-:W-:-:S06]  /*14760*/  WARPGROUP.ARRIVE ;  /* 0x00000000000079c5 */ /* 0x008fcc0000000000 */
[----:B------:R-:W-:Y:S03]  /*14770*/  HGMMA.64x256x16.F32 R24, gdesc[UR8], R24, gsb0 ;  /* 0x03e00000081879f0 */ /* 0x000fe60008000818 */
[----:B------:R-:W-:Y:S02]  /*14780*/  WARPGROUP.DEPBAR.LE gsb0, 0x0 ;  /* 0x00008000000079c5 */ /* 0x000fe40000010000 */
[----:B0-----:R-:W-:Y:S05]  /*14790*/  @!P1 BRA `(.L_x_22) ;  /* 0x0000016c00c09947 */ /* 0x001fea0003800000 */
[----:B------:R-:W-:Y:S01]  /*147a0*/  UIADD3 UR16, UR37, 0x1, URZ ;  /* 0x0000000125107890 */ /* 0x000fe2000fffe03f */
[----:B-----5:R-:W-:-:S03]  /*147b0*/  R2UR UR7, R4 ;  /* 0x00000000040772ca */ /* 0x020fc600000e0000 */
[----:B------:R-:W-:-:S04]  /*147c0*/  UISETP.NE.AND UP0, UPT, UR16, 0x2, UPT ;  /* 0x000000021000788c */ /* 0x000fc8000bf05270 */
[----:B------:R-:W-:Y:S02]  /*147d0*/  USEL UR6, URZ, 0x1, UP0 ;  /* 0x000000013f067887 */ /* 0x000fe40008000000 */
[----:B------:R-:W-:Y:S02]  /*147e0*/  USEL UR16, UR16, URZ, UP0 ;  /* 0x0000003f10107287 */ /* 0x000fe40008000000 */
[----:B------:R-:W-:-:S06]  /*147f0*/  ULOP3.LUT UR6, UR36, UR6, URZ, 0x3c, !UPT ;  /* 0x0000000624067292 */ /* 0x000fcc000f8e3c3f */
[----:B------:R-:W-:Y:S01]  /*14800*/  MOV R0, UR6 ;  /* 0x0000000600007c02 */ /* 0x000fe20008000f00 */
[----:B------:R-:W-:-:S06]  /*14810*/  UMOV UR6, UR37 ;  /* 0x0000002500067c82 */ /* 0x000fcc0008000000 */
.L_x_29:
[----:B------:R-:W-:Y:S05]  /*14820*/  @!P0 BRA `(.L_x_23) ;  /* 0x0000000000048947 */ /* 0x000fea0003800000 */
[----:B------:R-:W-:Y:S01]  /*14830*/  BPT.TRAP 0x1 ;  /* 0x000000040000795c */ /* 0x000fe20000300000 */
.L_x_23:
[----:B------:R-:W-:Y:S01]  /*14840*/  ULEA UR8, UR16, UR44, 0x3 ;  /* 0x0000002c10087291 */ /* 0x000fe2000f8e183f */
[----:B------:R-:W-:-:S08]  /*14850*/  SHF.L.U32 R3, R0, 0x1f, RZ ;  /* 0x0000001f00037819 */ /* 0x000fd000000006ff */
[----:B------:R0:W1:Y:S01]  /*14860*/  SYNCS.PHASECHK.TRANS64.TRYWAIT P1, [UR8], R3 ;  /* 0x00000003ff0075a7 */ /* 0x0000620008020148 */
[----:B------:R-:W-:Y:S05]  /*14870*/  @!P0 BRA `(.L_x_24) ;  /* 0x0000000000048947 */ /* 0x000fea0003800000 */
[----:B------:R-:W-:Y:S01]  /*14880*/  BPT.TRAP 0x1 ;  /* 0x000000040000795c */ /* 0x000fe20000300000 */
.L_x_24:
[----:B-1----:R-:W-:Y:S05]  /*14890*/  @P1 BRA `(.L_x_25) ;  /* 0x0000000000081947 */ /* 0x002fea0003800000 */
[----:B------:R-:W1:Y:S02]  /*148a0*/  SYNCS.PHASECHK.TRANS64.TRYWAIT P1, [UR8], R3 ;  /* 0x00000003ff0075a7 */ /* 0x000e640008020148 */
[----:B-1----:R-:W-:Y:S05]  /*148b0*/  @!P1 BRA `(.L_x_26) ;  /* 0x000004d400809947 */ /* 0x002fea0003800000 */
.L_x_25:
        /* <DEDUP_REMOVED lines=64> */
[----:B--2---:R-:W2:Y:S04]  /*14cc0*/  LDL.LU.64 R24, [R1+0x400] ;  /* 0x0004000001187983 */ /* 0x004ea80000300a00 */
        /* <DEDUP_REMOVED lines=213> */
[----:B--2---:R-:W2:Y:S04]  /*15a20*/  LDL.LU.64 R108, [R1] ;  /* 0x00000000016c7983 */ /* 0x004ea80000300a00 */
        /* <DEDUP_REMOVED lines=319> */
[----:B------:R-:W-:-:S02]  /*16e20*/  UIMAD UR17, UR16, 0xc00, UR4 ;  /* 0x00000c00101178a4 */ /* 0x000fc4000f8e0204 */
[----:B------:R-:W-:Y:S01]  /*16e30*/  ULEA UR18, UR16, UR5, 0xc ;  /* 0x0000000510127291 */ /* 0x000fe2000f8e603f */
[----:B------:R-:W-:Y:S01]  /*16e40*/  STL.64 [R1+0x2690], R106 ;  /* 0x0026906a01007387 */ /* 0x000fe20000100a00 */
[----:B------:R-:W-:Y:S01]  /*16e50*/  UMOV UR9, 0x40000040 ;  /* 0x4000004000097882 */ /* 0x000fe20000000000 */
[----:B------:R-:W-:Y:S02]  /*16e60*/  UMOV UR11, 0x40000040 ;  /* 0x40000040000b7882 */ /* 0x000fe40000000000 */
[----:B------:R-:W-:Y:S01]  /*16e70*/  UMOV UR8, UR17 ;  /* 0x0000001100087c82 */ /* 0x000fe20008000000 */
[----:B------:R-:W-:Y:S01]  /*16e80*/  STL.64 [R1+0x2688], R104 ;  /* 0x0026886801007387 */ /* 0x000fe20000100a00 */
[----:B------:R-:W-:-:S03]  /*16e90*/  UMOV UR10, UR18 ;  /* 0x00000012000a7c82 */ /* 0x000fc60008000000 */
        /* <DEDUP_REMOVED lines=581> */
[----:B------:R-:W-:Y:S01]  /*192f0*/  STL.64 [R1+0x400], R24 ;  /* 0x0004001801007387 */ /* 0x000fe20000100a00 */
[----:B------:R-:W-:Y:S01]  /*19300*/  IMAD.MOV.U32 R2, RZ, RZ, R150 ;  /* 0x000000ffff027224 */ /* 0x000fe200078e0096 */
[----:B01----:R-:W-:Y:S01]  /*19310*/  MOV R3, R149 ;  /* 0x0000009500037202 */ /* 0x003fe20000000f00 */
        /* <DEDUP_REMOVED lines=27> */
[----:B---3--:R-:W-:Y:S01]  /*194d0*/  MOV R152, R128 ;  /* 0x0000008000987202 */ /* 0x008fe20000000f00 */
[----:B------:R-:W-:Y:S01]  /*194e0*/  IMAD.MOV.U32 R23, RZ, RZ, R129 ;  /* 0x000000ffff177224 */ /* 0x000fe200078e0081 */
[----:B------:R-:W-:Y:S01]  /*194f0*/  STL.64 [R1+0x440], R40 ;  /* 0x0004402801007387 */ /* 0x000fe20000100a00 */
[----:B----4-:R-:W-:Y:S01]  /*19500*/  IMAD.MOV.U32 R154, RZ, RZ, R126 ;  /* 0x000000ffff9a7224 */ /* 0x010fe200078e007e */
        /* <DEDUP_REMOVED lines=1089> */
[----:B------:R-:W-:Y:S01]  /*1d920*/  MOV R150, R2 ;  /* 0x0000000200967202 */ /* 0x000fe20000000f00 */
[----:B------:R-:W-:Y:S01]  /*1d930*/  IMAD.MOV.U32 R151, RZ, RZ, R0 ;  /* 0x000000ffff977224 */ /* 0x000fe200078e0000 */
[----:B------:R-:W-:Y:S01]  /*1d940*/  MOV R147, R5 ;  /* 0x0000000500937202 */ /* 0x000fe20000000f00 */
[----:B------:R-:W-:-:S02]  /*1d950*/  IMAD.MOV.U32 R148, RZ, RZ, R4 ;  /* 0x000000ffff947224 */ /* 0x000fc400078e0004 */
[----:B------:R-:W-:Y:S01]  /*1d960*/  IMAD.MOV.U32 R149, RZ, RZ, R3 ;  /* 0x000000ffff957224 */ /* 0x000fe200078e0003 */
[----:B------:R-:W-:Y:S01]  /*1d970*/  MOV R144, R8 ;  /* 0x0000000800907202 */ /* 0x000fe20000000f00 */
[----:B------:R-:W-:Y:S02]  /*1d980*/  IMAD.MOV.U32 R146, RZ, RZ, R6 ;  /* 0x000000ffff927224 */ /* 0x000fe400078e0006 */
        /* <DEDUP_REMOVED lines=242> */
[----:B------:R-:W-:-:S03]  /*1e8b0*/  MOV R3, R151 ;  /* 0x0000009700037202 */ /* 0x000fc60000000f00 */
[----:B------:R-:W-:Y:S01]  /*1e8c0*/  STL.64 [R1+0x640], R40 ;  /* 0x0006402801007387 */ /* 0x000fe20000100a00 */
[----:B------:R-:W-:Y:S01]  /*1e8d0*/  MOV R7, R148 ;  /* 0x0000009400077202 */ /* 0x000fe20000000f00 */
[----:B------:R-:W-:Y:S02]  /*1e8e0*/  IMAD.MOV.U32 R6, RZ, RZ, R149 ;  /* 0x000000ffff067224 */ /* 0x000fe400078e0095 */
[----:B------:R-:W-:Y:S01]  /*1e8f0*/  STL.64 [R1+0x648], R42 ;  /* 0x0006482a01007387 */ /* 0x000fe20000100a00 */
[----:B------:R-:W-:-:S03]  /*1e900*/  IMAD.MOV.U32 R9, RZ, RZ, R146 ;  /* 0x000000ffff097224 */ /* 0x000fc600078e0092 */
[----:B------:R0:W-:Y:S01]  /*1e910*/  STL [R1+0x650], R44 ;  /* 0x0006502c01007387 */ /* 0x0001e20000100800 */
[----:B------:R-:W-:Y:S01]  /*1e920*/  IMAD.MOV.U32 R8, RZ, RZ, R147 ;  /* 0x000000ffff087224 */ /* 0x000fe200078e0093 */
[----:B------:R-:W-:Y:S02]  /*1e930*/  MOV R10, R145 ;  /* 0x00000091000a7202 */ /* 0x000fe40000000f00 */
[----:B------:R-:W2:Y:S01]  /*1e940*/  LDL.LU.64 R150, [R1+0x1f40] ;  /* 0x001f400001967983 */ /* 0x000ea20000300a00 */
        /* <DEDUP_REMOVED lines=357> */
[----:B0-----:R-:W-:-:S03]  /*1ffa0*/  IMAD.MOV.U32 R150, RZ, RZ, R235 ;  /* 0x000000ffff967224 */ /* 0x001fc600078e00eb */
[----:B------:R-:W-:Y:S01]  /*1ffb0*/  STL.64 [R1+0x1a80], R166 ;  /* 0x001a80a601007387 */ /* 0x000fe20000100a00 */
[----:B------:R-:W-:-:S03]  /*1ffc0*/  IMAD.MOV.U32 R151, RZ, RZ, R234 ;  /* 0x000000ffff977224 */ /* 0x000fc600078e00ea */
[----:B------:R-:W-:Y:S01]  /*1ffd0*/  STL.64 [R1+0x1a78], R164 ;  /* 0x001a78a401007387 */ /* 0x000fe20000100a00 */
[----:B-1----:R-:W-:Y:S01]  /*1ffe0*/  MOV R148, R233 ;  /* 0x000000e900947202 */ /* 0x002fe20000000f00 */
[----:B------:R-:W-:Y:S02]  /*1fff0*/  IMAD.MOV.U32 R149, RZ, RZ, R232 ;  /* 0x000000ffff957224 */ /* 0x000fe400078e00e8 */
[----:B------:R-:W-:Y:S01]  /*20000*/  STL.64 [R1+0x1a70], R162 ;  /* 0x001a70a201007387 */ /* 0x000fe20000100a00 */
[----:B--2---:R-:W-:Y:S01]  /*20010*/  IMAD.MOV.U32 R146, RZ, RZ, R231 ;  /* 0x000000ffff927224 */ /* 0x004fe200078e00e7 */
[----:B------:R-:W-:Y:S02]  /*20020*/  MOV R147, R230 ;  /* 0x000000e600937202 */ /* 0x000fe40000000f00 */
[----:B------:R-:W-:Y:S01]  /*20030*/  STL.64 [R1+0x1a68], R160 ;  /* 0x001a68a001007387 */ /* 0x000fe20000100a00 */
[----:B---3--:R-:W-:-:S03]  /*20040*/  IMAD.MOV.U32 R144, RZ, RZ, R229 ;  /* 0x000000ffff907224 */ /* 0x008fc600078e00e5 */
[----:B------:R-:W-:Y:S01]  /*20050*/  STL.64 [R1+0x1a60], R158 ;  /* 0x001a609e01007387 */ /* 0x000fe20000100a00 */
[----:B------:R-:W-:Y:S01]  /*20060*/  IMAD.MOV.U32 R145, RZ, RZ, R228 ;  /* 0x000000ffff917224 */ /* 0x000fe200078e00e4 */
[----:B----4-:R-:W-:Y:S02]  /*20070*/  MOV R142, R227 ;  /* 0x000000e3008e7202 */ /* 0x010fe40000000f00 */
        /* <DEDUP_REMOVED lines=190> */
[----:B------:R-:W-:Y:S01]  /*20c60*/  IMAD.MOV.U32 R222, RZ, RZ, R210 ;  /* 0x000000ffffde7224 */ /* 0x000fe200078e00d2 */
[----:B------:R-:W-:Y:S02]  /*20c70*/  MOV R224, R208 ;  /* 0x000000d000e07202 */ /* 0x000fe40000000f00 */
[----:B------:R-:W2:Y:S01]  /*20c80*/  LDL.LU.64 R214, [R1+0x1b40] ;  /* 0x001b400001d67983 */ /* 0x000ea20000300a00 */
[----:B------:R-:W-:-:S03]  /*20c90*/  IMAD.MOV.U32 R223, RZ, RZ, R209 ;  /* 0x000000ffffdf7224 */ /* 0x000fc600078e00d1 */
[----:B------:R-:W3:Y:S01]  /*20ca0*/  LDL.LU.64 R212, [R1+0x1b38] ;  /* 0x001b380001d47983 */ /* 0x000ee20000300a00 */
[----:B------:R-:W-:Y:S01]  /*20cb0*/  IMAD.MOV.U32 R226, RZ, RZ, R206 ;  /* 0x000000ffffe27224 */ /* 0x000fe200078e00ce */
[----:B------:R-:W-:Y:S01]  /*20cc0*/  MOV R227, R205 ;  /* 0x000000cd00e37202 */ /* 0x000fe20000000f00 */
[----:B------:R-:W-:Y:S01]  /*20cd0*/  IMAD.MOV.U32 R225, RZ, RZ, R207 ;  /* 0x000000ffffe17224 */ /* 0x000fe200078e00cf */
[----:B------:R-:W4:Y:S01]  /*20ce0*/  LDL.LU.64 R210, [R1+0x1b30] ;  /* 0x001b300001d27983 */ /* 0x000f220000300a00 */
[----:B------:R-:W-:Y:S01]  /*20cf0*/  IMAD.MOV.U32 R228, RZ, RZ, R204 ;  /* 0x000000ffffe47224 */ /* 0x000fe200078e00cc */
[----:B------:R-:W-:Y:S02]  /*20d00*/  MOV R230, R202 ;  /* 0x000000ca00e67202 */ /* 0x000fe40000000f00 */
[----:B------:R-:W4:Y:S01]  /*20d10*/  LDL.LU.64 R208, [R1+0x1b28] ;  /* 0x001b280001d07983 */ /* 0x000f220000300a00 */
[----:B------:R-:W-:-:S03]  /*20d20*/  IMAD.MOV.U32 R229, RZ, RZ, R203 ;  /* 0x000000ffffe57224 */ /* 0x000fc600078e00cb */
[----:B------:R-:W4:Y:S01]  /*20d30*/  LDL.LU.64 R206, [R1+0x1b20] ;  /* 0x001b200001ce7983 */ /* 0x000f220000300a00 */
        /* <DEDUP_REMOVED lines=12> */
[----:B------:R-:W4:Y:S04]  /*20e00*/  LDL.LU.64 R198, [R1+0x1b00] ;  /* 0x001b000001c67983 */ /* 0x000f280000300a00 */
[----:B------:R-:W4:Y:S04]  /*20e10*/  LDL.LU.64 R196, [R1+0x1af8] ;  /* 0x001af80001c47983 */ /* 0x000f280000300a00 */
[----:B------:R-:W4:Y:S04]  /*20e20*/  LDL.LU.64 R194, [R1+0x1af0] ;  /* 0x001af00001c27983 */ /* 0x000f280000300a00 */
[----:B0-----:R-:W4:Y:S04]  /*20e30*/  LDL.LU.64 R192, [R1+0x1ae8] ;  /* 0x001ae80001c07983 */ /* 0x001f280000300a00 */
        /* <DEDUP_REMOVED lines=20> */
[----:B------:R-:W2:Y:S04]  /*20f80*/  LDL.LU.64 R150, [R1+0x1a40] ;  /* 0x001a400001967983 */ /* 0x000ea80000300a00 */
        /* <DEDUP_REMOVED lines=11> */
[----:B--2---:R-:W-:Y:S04]  /*21040*/  STL.64 [R1+0x19e0], R150 ;  /* 0x0019e09601007387 */ /* 0x004fe80000100a00 */
[----:B---3--:R-:W-:Y:S04]  /*21050*/  STL.64 [R1+0x19d8], R148 ;  /* 0x0019d89401007387 */ /* 0x008fe80000100a00 */
        /* <DEDUP_REMOVED lines=297> */
[----:B------:R-:W-:-:S02]  /*222f0*/  MOV R217, R151 ;  /* 0x0000009700d97202 */ /* 0x000fc40000000f00 */
[----:B---3--:R-:W-:Y:S01]  /*22300*/  MOV R220, R148 ;  /* 0x0000009400dc7202 */ /* 0x008fe20000000f00 */
[----:B------:R-:W-:Y:S02]  /*22310*/  IMAD.MOV.U32 R219, RZ, RZ, R149 ;  /* 0x000000ffffdb7224 */ /* 0x000fe400078e0095 */
[----:B----4-:R-:W-:Y:S02]  /*22320*/  IMAD.MOV.U32 R222, RZ, RZ, R146 ;  /* 0x000000ffffde7224 */ /* 0x010fe400078e0092 */
[----:B------:R-:W-:Y:S02]  /*22330*/  IMAD.MOV.U32 R221, RZ, RZ, R147 ;  /* 0x000000ffffdd7224 */ /* 0x000fe400078e0093 */
[----:B------:R-:W-:Y:S01]  /*22340*/  IMAD.MOV.U32 R224, RZ, RZ, R144 ;  /* 0x000000ffffe07224 */ /* 0x000fe200078e0090 */
[----:B------:R-:W-:Y:S02]  /*22350*/  MOV R223, R145 ;  /* 0x0000009100df7202 */ /* 0x000fe40000000f00 */
[----:B------:R-:W-:Y:S01]  /*22360*/  MOV R226, R142 ;  /* 0x0000008e00e27202 */ /* 0x000fe20000000f00 */
[----:B------:R-:W-:-:S02]  /*22370*/  IMAD.MOV.U32 R225, RZ, RZ, R143 ;  /* 0x000000ffffe17224 */ /* 0x000fc400078e008f */
[----:B------:R-:W-:Y:S02]  /*22380*/  IMAD.MOV.U32 R228, RZ, RZ, R140 ;  /* 0x000000ffffe47224 */ /* 0x000fe400078e008c */
[----:B------:R-:W-:Y:S02]  /*22390*/  IMAD.MOV.U32 R227, RZ, RZ, R141 ;  /* 0x000000ffffe37224 */ /* 0x000fe400078e008d */
[----:B------:R-:W-:Y:S01]  /*223a0*/  IMAD.MOV.U32 R230, RZ, RZ, R138 ;  /* 0x000000ffffe67224 */ /* 0x000fe200078e008a */
[----:B------:R-:W-:Y:S02]  /*223b0*/  MOV R229, R139 ;  /* 0x0000008b00e57202 */ /* 0x000fe40000000f00 */
[----:B------:R-:W-:Y:S01]  /*223c0*/  MOV R232, R136 ;  /* 0x0000008800e87202 */ /* 0x000fe20000000f00 */
[----:B------:R-:W-:Y:S02]  /*223d0*/  IMAD.MOV.U32 R231, RZ, RZ, R137 ;  /* 0x000000ffffe77224 */ /* 0x000fe400078e0089 */
[----:B------:R-:W-:-:S02]  /*223e0*/  IMAD.MOV.U32 R234, RZ, RZ, R134 ;  /* 0x000000ffffea7224 */ /* 0x000fc400078e0086 */
[----:B------:R-:W-:Y:S02]  /*223f0*/  IMAD.MOV.U32 R233, RZ, RZ, R135 ;  /* 0x000000ffffe97224 */ /* 0x000fe400078e0087 */
[----:B------:R-:W-:Y:S01]  /*22400*/  IMAD.MOV.U32 R0, RZ, RZ, R132 ;  /* 0x000000ffff007224 */ /* 0x000fe200078e0084 */
[----:B------:R-:W-:Y:S02]  /*22410*/  MOV R235, R133 ;  /* 0x0000008500eb7202 */ /* 0x000fe40000000f00 */
[----:B------:R-:W-:Y:S01]  /*22420*/  MOV R4, R130 ;  /* 0x0000008200047202 */ /* 0x000fe20000000f00 */
[----:B------:R-:W-:Y:S02]  /*22430*/  IMAD.MOV.U32 R2, RZ, RZ, R131 ;  /* 0x000000ffff027224 */ /* 0x000fe400078e0083 */
        /* <DEDUP_REMOVED lines=78> */
[----:B------:R-:W-:Y:S02]  /*22920*/  IMAD.MOV.U32 R139, RZ, RZ, R209 ;  /* 0x000000ffff8b7224 */ /* 0x000fe400078e00d1 */
[----:B------:R-:W-:Y:S02]  /*22930*/  IMAD.MOV.U32 R140, RZ, RZ, R208 ;  /* 0x000000ffff8c7224 */ /* 0x000fe400078e00d0 */
[----:B------:R-:W-:Y:S01]  /*22940*/  IMAD.MOV.U32 R211, RZ, RZ, R8 ;  /* 0x000000ffffd37224 */ /* 0x000fe200078e0008 */
[----:B------:R-:W-:Y:S01]  /*22950*/  MOV R144, R204 ;  /* 0x000000cc00907202 */ /* 0x000fe20000000f00 */
[----:B------:R-:W-:Y:S01]  /*22960*/  IMAD.MOV.U32 R142, RZ, RZ, R206 ;  /* 0x000000ffff8e7224 */ /* 0x000fe200078e00ce */
[----:B------:R-:W-:Y:S01]  /*22970*/  MOV R207, R12 ;  /* 0x0000000c00cf7202 */ /* 0x000fe20000000f00 */
[----:B------:R-:W-:-:S02]  /*22980*/  IMAD.MOV.U32 R208, RZ, RZ, R11 ;  /* 0x000000ffffd07224 */ /* 0x000fc400078e000b */
        /* <DEDUP_REMOVED lines=8> */
[----:B------:R-:W-:Y:S02]  /*22a10*/  IMAD.MOV.U32 R146, RZ, RZ, R202 ;  /* 0x000000ffff927224 */ /* 0x000fe400078e00ca */
        /* <DEDUP_REMOVED lines=538> */
[----:B-1----:R-:W-:Y:S02]  /*24bc0*/  MOV R214, R130 ;  /* 0x0000008200d67202 */ /* 0x002fe40000000f00 */
        /* <DEDUP_REMOVED lines=1684> */
[----:B------:R-:W-:Y:S01]  /*2b510*/  BPT.TRAP 0x1 ;  /* 0x000000040000795c */ /* 0x000fe20000300000 */
.L_x_27:
[----:B------:R-:W2:Y:S04]  /*2b520*/  LDL R3, [R1+0xa00] ;  /* 0x000a000001037983 */ /* 0x000ea80000100800 */
[----:B------:R-:W3:Y:S01]  /*2b530*/  LDL R5, [R1+0xa04] ;  /* 0x000a040001057983 */ /* 0x000ee20000100800 */
[----:B------:R-:W-:Y:S01]  /*2b540*/  UISETP.GT.U32.AND UP0, UPT, UR38, 0x1, UPT ;  /* 0x000000012600788c */ /* 0x000fe2000bf04070 */
[----:B--2---:R-:W-:Y:S01]  /*2b550*/  ISETP.NE.AND P1, PT, R3, RZ, PT ;  /* 0x000000ff0300720c */ /* 0x004fe20003f25270 */
[----:B------:R-:W-:-:S12]  /*2b560*/  IMAD.U32 R3, RZ, RZ, UR6 ;  /* 0x00000006ff037e24 */ /* 0x000fd8000f8e00ff */
[----:B------:R-:W-:-:S04]  /*2b570*/  @P1 LEA R3, R3, UR44, 0x3 ;  /* 0x0000002c03031c11 */ /* 0x000fc8000f8e18ff */
[----:B------:R-:W-:-:S04]  /*2b580*/  @P1 IADD3 R3, R3, 0x10, RZ ;  /* 0x0000001003031810 */ /* 0x000fc80007ffe0ff */
[----:B---3--:R-:W-:-:S04]  /*2b590*/  @P1 PRMT R3, R5, 0x654, R3 ;  /* 0x0000065405031816 */ /* 0x008fc80000000003 */
[----:B------:R0:W-:Y:S01]  /*2b5a0*/  @P1 SYNCS.ARRIVE.TRANS64.RED.A1T0 RZ, [R3+URZ], RZ ;  /* 0x000000ff03ff19a7 */ /* 0x0001e2000810043f */
[----:B------:R-:W-:-:S13]  /*2b5b0*/  PLOP3.LUT P1, PT, PT, PT, UP0, 0x80, 0x0 ;  /* 0x000000000000781c */ /* 0x000fda0003f2f008 */
[----:B0-----:R-:W-:Y:S05]  /*2b5c0*/  @P1 BRA `(.L_x_28) ;  /* 0x0000000000041947 */ /* 0x001fea0003800000 */
[----:B------:R-:W-:Y:S01]  /*2b5d0*/  BPT.TRAP 0x1 ;  /* 0x000000040000795c */ /* 0x000fe20000300000 */
.L_x_28:
[----:B------:R-:W-:Y:S02]  /*2b5e0*/  UISETP.GT.AND UP2, UPT, UR7, 0x1, UPT ;  /* 0x000000010700788c */ /* 0x000fe4000bf44270 */
[----:B------:R-:W-:Y:S02]  /*2b5f0*/  UIADD3 UR16, UR16, 0x1, URZ ;  /* 0x0000000110107890 */ /* 0x000fe4000fffe03f */
[----:B------:R-:W-:Y:S02]  /*2b600*/  UIADD3 UR6, UR6, 0x1, URZ ;  /* 0x0000000106067890 */ /* 0x000fe4000fffe03f */
[----:B------:R-:W-:Y:S01]  /*2b610*/  PLOP3.LUT P1, PT, PT, PT, UP2, 0x80, 0x0 ;  /* 0x000000000000781c */ /* 0x000fe20003f2f028 */
[----:B------:R-:W-:Y:S02]  /*2b620*/  UISETP.NE.AND UP0, UPT, UR16, 0x2, UPT ;  /* 0x000000021000788c */ /* 0x000fe4000bf05270 */
[----:B------:R-:W-:Y:S02]  /*2b630*/  UISETP.NE.AND UP1, UPT, UR6, 0x2, UPT ;  /* 0x000000020600788c */ /* 0x000fe4000bf25270 */
[----:B------:R-:W-:-:S02]  /*2b640*/  USEL UR8, URZ, 0x1, UP0 ;  /* 0x000000013f087887 */ /* 0x000fc40008000000 */
[----:B------:R-:W-:Y:S02]  /*2b650*/  UIADD3 UR7, UR7, -0x1, URZ ;  /* 0xffffffff07077890 */ /* 0x000fe4000fffe03f */
[----:B------:R-:W-:Y:S02]  /*2b660*/  USEL UR16, UR16, URZ, UP0 ;  /* 0x0000003f10107287 */ /* 0x000fe40008000000 */
[----:B------:R-:W-:Y:S01]  /*2b670*/  USEL UR6, UR6, URZ, UP1 ;  /* 0x0000003f06067287 */ /* 0x000fe20008800000 */
[----:B-----5:R-:W-:Y:S01]  /*2b680*/  LOP3.LUT R0, R0, UR8, RZ, 0x3c, !PT ;  /* 0x0000000800007c12 */ /* 0x020fe2000f8e3cff */
[----:B------:R-:W-:Y:S10]  /*2b690*/  @P1 BRA `(.L_x_29) ;  /* 0xfffffe9000601947 */ /* 0x000ff4000383ffff */
.L_x_22:
[----:B------:R-:W0:Y:S02]  /*2b6a0*/  LDC R0, c[0x0][0x28c] ;  /* 0x0000a300ff007b82 */ /* 0x000e240000000800 */
[----:B0-----:R-:W-:-:S13]  /*2b6b0*/  ISETP.GE.AND P1, PT, R0, 0x1, PT ;  /* 0x000000010000780c */ /* 0x001fda0003f26270 */
[----:B------:R-:W-:Y:S05]  /*2b6c0*/  @!P1 BRA `(.L_x_30) ;  /* 0x0000000000449947 */ /* 0x000fea0003800000 */
[----:B------:R-:W-:Y:S05]  /*2b6d0*/  @!P0 BRA `(.L_x_31) ;  /* 0x0000000000048947 */ /* 0x000fea0003800000 */
[----:B------:R-:W-:Y:S01]  /*2b6e0*/  BPT.TRAP 0x1 ;  /* 0x000000040000795c */ /* 0x000fe20000300000 */
.L_x_31:
[----:B------:R-:W2:Y:S04]  /*2b6f0*/  LDL R0, [R1+0xa00] ;  /* 0x000a000001007983 */ /* 0x000ea80000100800 */
[----:B------:R-:W3:Y:S01]  /*2b700*/  LDL R3, [R1+0xa04] ;  /* 0x000a040001037983 */ /* 0x000ee20000100800 */
[----:B------:R-:W-:Y:S01]  /*2b710*/  UISETP.GT.U32.AND UP0, UPT, UR38, 0x1, UPT ;  /* 0x000000012600788c */ /* 0x000fe2000bf04070 */
[----:B--2---:R-:W-:Y:S01]  /*2b720*/  ISETP.NE.AND P0, PT, R0, RZ, PT ;  /* 0x000000ff0000720c */ /* 0x004fe20003f05270 */
[----:B---3--:R-:W-:-:S12]  /*2b730*/  IMAD.MOV.U32 R5, RZ, RZ, R3 ;  /* 0x000000ffff057224 */ /* 0x008fd800078e0003 */
[----:B-----5:R-:W-:Y:S02]  /*2b740*/  @P0 VIADD R0, R4, UR37 ;  /* 0x0000002504000c36 */ /* 0x020fe40008000000 */
[----:B------:R-:W-:-:S03]  /*2b750*/  IMAD.U32 R3, RZ, RZ, UR44 ;  /* 0x0000002cff037e24 */ /* 0x000fc6000f8e00ff */
[----:B------:R-:W-:-:S04]  /*2b760*/  @P0 SHF.L.U32 R0, R0, 0x3, RZ ;  /* 0x0000000300000819 */ /* 0x000fc800000006ff */
[----:B------:R-:W-:-:S04]  /*2b770*/  @P0 LOP3.LUT R0, R0, 0x8, RZ, 0xc0, !PT ;  /* 0x0000000800000812 */ /* 0x000fc800078ec0ff */
[----:B------:R-:W-:-:S04]  /*2b780*/  @P0 IADD3 R0, R3, 0x10, R0 ;  /* 0x0000001003000810 */ /* 0x000fc80007ffe000 */
[----:B------:R-:W-:-:S04]  /*2b790*/  @P0 PRMT R0, R5, 0x654, R0 ;  /* 0x0000065405000816 */ /* 0x000fc80000000000 */
[----:B------:R0:W-:Y:S01]  /*2b7a0*/  @P0 SYNCS.ARRIVE.TRANS64.RED.A1T0 RZ, [R0+URZ], RZ ;  /* 0x000000ff00ff09a7 */ /* 0x0001e2000810043f */
[----:B------:R-:W-:-:S13]  /*2b7b0*/  PLOP3.LUT P0, PT, PT, PT, UP0, 0x80, 0x0 ;  /* 0x000000000000781c */ /* 0x000fda0003f0f008 */
[----:B0-----:R-:W-:Y:S05]  /*2b7c0*/  @P0 BRA `(.L_x_30) ;  /* 0x0000000000040947 */ /* 0x001fea0003800000 */
[----:B------:R-:W-:Y:S01]  /*2b7d0*/  BPT.TRAP 0x1 ;  /* 0x000000040000795c */ /* 0x000fe20000300000 */
.L_x_30:
[----:B------:R-:W0:Y:S01]  /*2b7e0*/  S2R R6, SR_TID.X ;  /* 0x0000000000067919 */ /* 0x000e220000002100 */
[----:B------:R-:W-:Y:S01]  /*2b7f0*/  USHF.L.U32 UR41, UR41, 0x9, URZ ;  /* 0x0000000929297899 */ /* 0x000fe2000800063f */
[----:B------:R-:W-:Y:S01]  /*2b800*/  ULDC UR8, c[0x0][0x288] ;  /* 0x0000a20000087ab9 */ /* 0x000fe20000000800 */
[----:B------:R-:W-:Y:S02]  /*2b810*/  UIADD3 UR37, UR43, UR37, URZ ;  /* 0x000000252b257290 */ /* 0x000fe4000fffe03f */
[----:B------:R-:W-:Y:S02]  /*2b820*/  UIMAD.WIDE UR6, UR40, 0x180, URZ ;  /* 0x00000180280678a5 */ /* 0x000fe4000f8e023f */
[----:B------:R-:W-:Y:S01]  /*2b830*/  IMAD.U32 R10, RZ, RZ, UR41 ;  /* 0x00000029ff0a7e24 */ /* 0x000fe2000f8e00ff */
[----:B------:R-:W-:Y:S02]  /*2b840*/  UIMAD UR40, UR40, 0x180, URZ ;  /* 0x00000180282878a4 */ /* 0x000fe4000f8e023f */
[----:B------:R-:W-:Y:S01]  /*2b850*/  UISETP.GE.AND UP2, UPT, UR41, UR8, UPT ;  /* 0x000000082900728c */ /* 0x000fe2000bf46270 */
[----:B------:R-:W-:Y:S01]  /*2b860*/  ULDC UR9, c[0x0][0x284] ;  /* 0x0000a10000097ab9 */ /* 0x000fe20000000800 */
[----:B------:R-:W-:-:S02]  /*2b870*/  USHF.R.U32.HI UR4, URZ, 0x1, UR37 ;  /* 0x000000013f047899 */ /* 0x000fc40008011625 */
[----:B------:R-:W-:Y:S02]  /*2b880*/  UISETP.GE.OR UP2, UPT, UR40, UR9, UP2 ;  /* 0x000000092800728c */ /* 0x000fe40009746670 */
[----:B------:R-:W-:Y:S02]  /*2b890*/  ULOP3.LUT UR4, UR4, 0x1, URZ, 0xc0, !UPT ;  /* 0x0000000104047892 */ /* 0x000fe4000f8ec03f */
[----:B------:R-:W-:Y:S01]  /*2b8a0*/  USHF.R.S32.HI UR12, URZ, 0x1f, UR42 ;  /* 0x0000001f3f0c7899 */ /* 0x000fe2000801142a */
[----:B------:R-:W-:Y:S01]  /*2b8b0*/  ULDC.64 UR10, c[0x0][0x5d0] ;  /* 0x00017400000a7ab9 */ /* 0x000fe20000000a00 */
[----:B------:R-:W-:Y:S01]  /*2b8c0*/  UISETP.GT.U32.AND UP1, UPT, UR37, 0x1, UPT ;  /* 0x000000012500788c */ /* 0x000fe2000bf24070 */
[----:B------:R-:W-:Y:S01]  /*2b8d0*/  PLOP3.LUT P0, PT, PT, PT, UP2, 0x80, 0x0 ;  /* 0x000000000000781c */ /* 0x000fe20003f0f028 */
[----:B------:R-:W-:Y:S01]  /*2b8e0*/  UISETP.NE.U32.AND UP0, UPT, UR4, 0x1, UPT ;  /* 0x000000010400788c */ /* 0x000fe2000bf05070 */
[----:B------:R-:W-:Y:S01]  /*2b8f0*/  MOV R8, UR10 ;  /* 0x0000000a00087c02 */ /* 0x000fe20008000f00 */
[----:B------:R-:W-:-:S02]  /*2b900*/  UIMAD UR5, UR12, UR10, URZ ;  /* 0x0000000a0c0572a4 */ /* 0x000fc4000f8e023f */
[----:B------:R-:W-:Y:S02]  /*2b910*/  UISETP.LT.U32.AND UP1, UPT, UR43, 0x2, UP1 ;  /* 0x000000022b00788c */ /* 0x000fe40008f21070 */
[----:B------:R-:W-:Y:S01]  /*2b920*/  UISETP.GT.U32.AND UP0, UPT, UR43, 0x1, !UP0 ;  /* 0x000000012b00788c */ /* 0x000fe2000c704070 */
[--C-:B0-----:R-:W-:Y:S01]  /*2b930*/  SHF.R.U32.HI R3, RZ, 0x7, R6.reuse ;  /* 0x00000007ff037819 */ /* 0x101fe20000011606 */
[C---:B------:R-:W-:Y:S01]  /*2b940*/  IMAD.SHL.U32 R11, R6.reuse, 0x2, RZ ;  /* 0x00000002060b7824 */ /* 0x040fe200078e00ff */
[----:B-----5:R-:W-:Y:S01]  /*2b950*/  SHF.R.U32.HI R4, RZ, 0x2, R6 ;  /* 0x00000002ff047819 */ /* 0x020fe20000011606 */
[----:B------:R-:W-:Y:S01]  /*2b960*/  UIMAD UR5, UR42, UR11, UR5 ;  /* 0x0000000b2a0572a4 */ /* 0x000fe2000f8e0205 */
[----:B------:R-:W-:Y:S01]  /*2b970*/  LOP3.LUT R3, R3, 0x1, RZ, 0xc0, !PT ;  /* 0x0000000103037812 */ /* 0x000fe200078ec0ff */
[----:B------:R-:W-:Y:S01]  /*2b980*/  USEL UR4, URZ, 0x1, !UP0 ;  /* 0x000000013f047887 */ /* 0x000fe2000c000000 */
[----:B------:R-:W-:Y:S01]  /*2b990*/  LOP3.LUT R5, R6, 0x60, RZ, 0xc0, !PT ;  /* 0x0000006006057812 */ /* 0x000fe200078ec0ff */
[----:B------:R-:W-:Y:S01]  /*2b9a0*/  ULOP3.LUT UR37, UR37, 0x1, URZ, 0xc0, !UPT ;  /* 0x0000000125257892 */ /* 0x000fe2000f8ec03f */
[----:B------:R-:W-:Y:S01]  /*2b9b0*/  LOP3.LUT R4, R4, 0x7, RZ, 0xc0, !PT ;  /* 0x0000000704047812 */ /* 0x000fe200078ec0ff */
[----:B------:R-:W-:Y:S01]  /*2b9c0*/  IMAD.SHL.U32 R17, R3, 0x40, RZ ;  /* 0x0000004003117824 */ /* 0x000fe200078e00ff */
[----:B------:R-:W-:-:S02]  /*2b9d0*/  SHF.R.U32.HI R5, RZ, 0x1, R5 ;  /* 0x00000001ff057819 */ /* 0x000fc40000011605 */
[----:B------:R-:W-:Y:S02]  /*2b9e0*/  LOP3.LUT R10, R10, 0x6, R11, 0xf8, !PT ;  /* 0x000000060a0a7812 */ /* 0x000fe400078ef80b */
[--C-:B------:R-:W-:Y:S02]  /*2b9f0*/  IADD3 R0, RZ, -R5, -R4.reuse ;  /* 0x80000005ff007210 */ /* 0x100fe40007ffe804 */
[----:B------:R-:W-:Y:S01]  /*2ba00*/  LOP3.LUT R17, R17, 0x40, R4, 0xe2, !PT ;  /* 0x0000004011117812 */ /* 0x000fe200078ee204 */
[----:B------:R-:W-:Y:S01]  /*2ba10*/  IMAD.U32 R4, RZ, RZ, UR9 ;  /* 0x00000009ff047e24 */ /* 0x000fe2000f8e00ff */
[----:B------:R-:W-:Y:S01]  /*2ba20*/  SHF.R.S32.HI R11, RZ, 0x1f, R10 ;  /* 0x0000001fff0b7819 */ /* 0x000fe2000001140a */
[----:B------:R-:W-:Y:S01]  /*2ba30*/  IMAD R3, R3, -0x40, R0 ;  /* 0xffffffc003037824 */ /* 0x000fe200078e0200 */
[----:B------:R-:W-:Y:S02]  /*2ba40*/  LOP3.LUT R17, R17, UR6, R5, 0xfe, !PT ;  /* 0x0000000611117c12 */ /* 0x000fe4000f8efe05 */
[----:B------:R-:W-:Y:S01]  /*2ba50*/  LOP3.LUT R0, R6, 0x3, RZ, 0xc0, !PT ;  /* 0x0000000306007812 */ /* 0x000fe200078ec0ff */
[----:B------:R-:W-:Y:S01]  /*2ba60*/  IMAD.WIDE.U32 R8, R8, UR42, R10 ;  /* 0x0000002a08087c25 */ /* 0x000fe2000f8e000a */
[----:B------:R-:W-:-:S02]  /*2ba70*/  MOV R5, 0xfffffffe ;  /* 0xfffffffe00057802 */ /* 0x000fc40000000f00 */
[----:B------:R-:W-:Y:S01]  /*2ba80*/  IADD3 R3, R4, -UR40, R3 ;  /* 0x8000002804037c10 */ /* 0x000fe2000fffe003 */
[----:B------:R-:W-:Y:S01]  /*2ba90*/  VIADD R9, R9, UR5 ;  /* 0x0000000509097c36 */ /* 0x000fe20008000000 */
[----:B------:R-:W-:Y:S01]  /*2baa0*/  UMOV UR40, 0xffffffff ;  /* 0xffffffff00287882 */ /* 0x000fe20000000000 */
[----:B------:R-:W-:Y:S01]  /*2bab0*/  IMAD R0, R0, R5, UR8 ;  /* 0x0000000800007e24 */ /* 0x000fe2000f8e0205 */
[----:B------:R-:W-:-:S04]  /*2bac0*/  USEL UR8, URZ, 0x1, !UP1 ;  /* 0x000000013f087887 */ /* 0x000fc8000c800000 */
[----:B------:R-:W-:Y:S01]  /*2bad0*/  ULOP3.LUT UR36, UR4, UR36, UR8, 0x96, !UPT ;  /* 0x0000002404247292 */ /* 0x000fe2000f8e9608 */
[----:B------:R-:W-:Y:S01]  /*2bae0*/  IADD3 R0, R0, -UR41, RZ ;  /* 0x8000002900007c10 */ /* 0x000fe2000fffe0ff */
[----:B------:R-:W-:Y:S10]  /*2baf0*/  @P0 BRA `(.L_x_32) ;  /* 0x0000034400740947 */ /* 0x000ff40003800000 */
[----:B------:R-:W-:Y:S01]  /*2bb00*/  FSETP.NEU.AND P1, PT, R16, RZ, PT ;  /* 0x000000ff1000720b */ /* 0x000fe20003f2d000 */
[----:B------:R-:W-:Y:S01]  /*2bb10*/  ULDC.64 UR8, c[0x0][0x5c8] ;  /* 0x0001720000087ab9 */ /* 0x000fe20000000a00 */
[----:B------:R-:W-:Y:S01]  /*2bb20*/  ISETP.GT.AND P0, PT, R3, RZ, PT ;  /* 0x000000ff0300720c */ /* 0x000fe20003f04270 */
[----:B------:R-:W-:Y:S01]  /*2bb30*/  UIMAD UR4, UR7, UR8, URZ ;  /* 0x00000008070472a4 */ /* 0x000fe2000f8e023f */
[----:B------:R-:W-:Y:S01]  /*2bb40*/  IMAD.U32 R19, RZ, RZ, UR9 ;  /* 0x00000009ff137e24 */ /* 0x000fe2000f8e00ff */
[----:B------:R-:W-:Y:S01]  /*2bb50*/  BSSY B0, `(.L_x_32) ;  /* 0x0003457000007945 */ /* 0x000fe20003800000 */
[----:B------:R-:W-:Y:S01]  /*2bb60*/  IMAD.WIDE.U32 R8, R17, UR8, R8 ;  /* 0x0000000811087c25 */ /* 0x000fe2000f8e0008 */
[----:B------:R-:W-:-:S03]  /*2bb70*/  ISETP.GT.AND P2, PT, R0, RZ, P0 ;  /* 0x000000ff0000720c */ /* 0x000fc60000744270 */
[----:B------:R-:W-:-:S04]  /*2bb80*/  IMAD R19, R17, R19, UR4 ;  /* 0x0000000411137e24 */ /* 0x000fc8000f8e0213 */
[----:B------:R-:W-:Y:S01]  /*2bb90*/  IMAD.IADD R19, R9, 0x1, R19 ;  /* 0x0000000109137824 */ /* 0x000fe200078e0213 */
[----:B------:R-:W-:Y:S06]  /*2bba0*/  @!P1 BRA `(.L_x_33) ;  /* 0x0000022000349947 */ /* 0x000fec0003800000 */
[----:B------:R-:W0:Y:S01]  /*2bbb0*/  LDC.64 R162, c[0x0][0x5b8] ;  /* 0x00016e00ffa27b82 */ /* 0x000e220000000a00 */
[----:B------:R-:W2:Y:S01]  /*2bbc0*/  LDL.LU R20, [R1+0x800] ;  /* 0x0008000001147983 */ /* 0x000ea20000300800 */
[----:B------:R-:W-:-:S06]  /*2bbd0*/  ULDC.64 UR4, c[0x0][0x5c0] ;  /* 0x0001700000047ab9 */ /* 0x000fcc0000000a00 */
[----:B------:R-:W1:Y:S08]  /*2bbe0*/  LDC.64 R4, c[0x0][0x5b0] ;  /* 0x00016c00ff047b82 */ /* 0x000e700000000a00 */
[----:B------:R-:W3:Y:S01]  /*2bbf0*/  LDC.64 R6, c[0x0][0x5a8] ;  /* 0x00016a00ff067b82 */ /* 0x000ee20000000a00 */
[C---:B0-----:R-:W-:Y:S02]  /*2bc00*/  IMAD R168, R162.reuse, UR12, RZ ;  /* 0x0000000ca2a87c24 */ /* 0x041fe4000f8e02ff */
[----:B------:R-:W-:-:S04]  /*2bc10*/  IMAD.WIDE.U32 R164, R162, UR42, R10 ;  /* 0x0000002aa2a47c25 */ /* 0x000fc8000f8e000a */
[----:B------:R-:W-:Y:S02]  /*2bc20*/  IMAD R168, R163, UR42, R168 ;  /* 0x0000002aa3a87c24 */ /* 0x000fe4000f8e02a8 */
[----:B-1----:R-:W-:Y:S02]  /*2bc30*/  IMAD R18, R4, UR7, RZ ;  /* 0x0000000704127c24 */ /* 0x002fe4000f8e02ff */
[----:B------:R-:W-:Y:S01]  /*2bc40*/  IMAD.MOV.U32 R160, RZ, RZ, R164 ;  /* 0x000000ffffa07224 */ /* 0x000fe200078e00a4 */
[----:B------:R-:W-:Y:S01]  /*2bc50*/  IADD3 R161, R165, R168, RZ ;  /* 0x000000a8a5a17210 */ /* 0x000fe20007ffe0ff */
[C---:B------:R-:W-:Y:S02]  /*2bc60*/  IMAD R18, R17.reuse, R5, R18 ;  /* 0x0000000511127224 */ /* 0x040fe400078e0212 */
[----:B------:R-:W-:-:S04]  /*2bc70*/  IMAD.WIDE.U32 R12, R17, R4, R160 ;  /* 0x00000004110c7225 */ /* 0x000fc800078e00a0 */
[----:B------:R-:W-:Y:S01]  /*2bc80*/  IMAD.IADD R9, R13, 0x1, R18 ;  /* 0x000000010d097824 */ /* 0x000fe200078e0212 */
[----:B---3--:R-:W-:-:S04]  /*2bc90*/  LEA R14, P1, R12, R6, 0x1 ;  /* 0x000000060c0e7211 */ /* 0x008fc800078208ff */
[----:B------:R-:W-:-:S05]  /*2bca0*/  LEA.HI.X R15, R12, R7, R9, 0x1, P1 ;  /* 0x000000070c0f7211 */ /* 0x000fca00008f0c09 */
[----:B------:R0:W3:Y:S01]  /*2bcb0*/  @P2 LDG.E.LTC128B.U16 R12, desc[UR46][R14.64] ;  /* 0x0000002e0e0c2981 */ /* 0x0000e2000c1e1520 */
[----:B------:R-:W-:Y:S01]  /*2bcc0*/  BSSY B1, `(.L_x_34) ;  /* 0x0000011000017945 */ /* 0x000fe20003800000 */
[----:B0-----:R-:W-:-:S04]  /*2bcd0*/  LEA R14, P1, R8, UR4, 0x1 ;  /* 0x00000004080e7c11 */ /* 0x001fc8000f8208ff */
[----:B------:R-:W-:Y:S01]  /*2bce0*/  LEA.HI.X R15, R8, UR5, R19, 0x1, P1 ;  /* 0x00000005080f7c11 */ /* 0x000fe200088f0c13 */
[----:B---3--:R-:W-:-:S05]  /*2bcf0*/  HADD2.F32 R9, -RZ, R12.H0_H0 ;  /* 0x2000000cff097230 */ /* 0x008fca0000004100 */
[----:B------:R-:W-:-:S04]  /*2bd00*/  FMUL R9, R9, R16 ;  /* 0x0000001009097220 */ /* 0x000fc80000400000 */
[----:B--2---:R-:W-:-:S05]  /*2bd10*/  FFMA R9, R20, R2, R9 ;  /* 0x0000000214097223 */ /* 0x004fca0000000009 */
[----:B------:R-:W-:-:S05]  /*2bd20*/  F2FP.F16.F32.PACK_AB R8, RZ, R9 ;  /* 0x00000009ff08723e */ /* 0x000fca00000000ff */
[----:B------:R0:W-:Y:S02]  /*2bd30*/  @P2 STG.E.U16 desc[UR46][R14.64], R8 ;  /* 0x000000080e002986 */ /* 0x0001e4000c10152e */
[----:B0-----:R-:W-:-:S05]  /*2bd40*/  IMAD.WIDE.U32 R8, R17, R4, R10 ;  /* 0x0000000411087225 */ /* 0x001fca00078e000a */
[----:B------:R-:W-:-:S03]  /*2bd50*/  IADD3 R9, R18, R9, RZ ;  /* 0x0000000912097210 */ /* 0x000fc60007ffe0ff */
[----:B------:R-:W-:-:S04]  /*2bd60*/  IMAD.WIDE.U32 R8, R162, UR42, R8 ;  /* 0x0000002aa2087c25 */ /* 0x000fc8000f8e0008 */
[----:B------:R-:W-:Y:S01]  /*2bd70*/  IMAD.IADD R9, R168, 0x1, R9 ;  /* 0x00000001a8097824 */ /* 0x000fe200078e0209 */
[----:B------:R-:W-:-:S04]  /*2bd80*/  LEA R156, P1, R8, R6, 0x1 ;  /* 0x00000006089c7211 */ /* 0x000fc800078208ff */
[----:B------:R-:W-:Y:S02]  /*2bd90*/  LEA.HI.X R157, R8, R7, R9, 0x1, P1 ;  /* 0x00000007089d7211 */ /* 0x000fe400008f0c09 */
[----:B------:R-:W-:-:S13]  /*2bda0*/  ISETP.GT.AND P1, PT, R0, 0x1, P0 ;  /* 0x000000010000780c */ /* 0x000fda0000724270 */
[----:B------:R-:W-:Y:S05]  /*2bdb0*/  @!P1 BRA `(.L_x_35) ;  /* 0x0000000000049947 */ /* 0x000fea0003800000 */
[----:B------:R0:W5:Y:S02]  /*2bdc0*/  LDG.E.LTC128B.U16 R12, desc[UR46][R156.64+0x2] ;  /* 0x0000022e9c0c7981 */ /* 0x000164000c1e1520 */
.L_x_35:
[----:B------:R-:W-:Y:S05]  /*2bdd0*/  BSYNC B1 ;  /* 0x0000000000017941 */ /* 0x000fea0003800000 */
.L_x_34:
[----:B------:R-:W2:Y:S01]  /*2bde0*/  LDL.LU R9, [R1+0x804] ;  /* 0x0008040001097983 */ /* 0x000ea20000300800 */
[----:B-----5:R-:W-:Y:S01]  /*2bdf0*/  HADD2.F32 R8, -RZ, R12.H0_H0 ;  /* 0x2000000cff087230 */ /* 0x020fe20000004100 */
[C---:B------:R-:W-:Y:S01]  /*2be00*/  SHF.L.U64.HI R167, R4.reuse, 0x3, R5 ;  /* 0x0000000304a77819 */ /* 0x040fe20000010205 */
[----:B------:R-:W-:Y:S01]  /*2be10*/  IMAD.SHL.U32 R166, R4, 0x8, RZ ;  /* 0x0000000804a67824 */ /* 0x000fe200078e00ff */
[----:B------:R-:W-:Y:S01]  /*2be20*/  ISETP.GT.AND P5, PT, R3, 0x8, PT ;  /* 0x000000080300780c */ /* 0x000fe20003fa4270 */
[----:B------:R-:W3:Y:S01]  /*2be30*/  LDL.LU R20, [R1+0x808] ;  /* 0x0008080001147983 */ /* 0x000ee20000300800 */
[----:B------:R-:W-:-:S04]  /*2be40*/  FMUL R8, R8, R16 ;  /* 0x0000001008087220 */ /* 0x000fc80000400000 */
[----:B--2---:R-:W-:Y:S01]  /*2be50*/  FFMA R8, R9, R2, R8 ;  /* 0x0000000209087223 */ /* 0x004fe20000000008 */
[----:B------:R-:W-:-:S04]  /*2be60*/  @P1 MOV R9, R15 ;  /* 0x0000000f00091202 */ /* 0x000fc80000000f00 */
[----:B------:R-:W-:-:S04]  /*2be70*/  F2FP.F16.F32.PACK_AB R8, RZ, R8 ;  /* 0x00000008ff08723e */ /* 0x000fc800000000ff */
[----:B------:R-:W-:Y:S01]  /*2be80*/  PRMT R13, R8, 0x7610, R13 ;  /* 0x00007610080d7816 */ /* 0x000fe2000000000d */
[----:B------:R-:W-:-:S05]  /*2be90*/  @P1 IMAD.MOV.U32 R8, RZ, RZ, R14 ;  /* 0x000000ffff081224 */ /* 0x000fca00078e000e */
[----:B------:R1:W-:Y:S01]  /*2bea0*/  @P1 STG.E.U16 desc[UR46][R8.64+0x2], R13 ;  /* 0x0000020d08001986 */ /* 0x0003e2000c10152e */
[----:B------:R-:W-:Y:S01]  /*2beb0*/  ISETP.GT.AND P1, PT, R0, RZ, P5 ;  /* 0x000000ff0000720c */ /* 0x000fe20002f24270 */
[----:B-1----:R-:W-:-:S04]  /*2bec0*/  IMAD.WIDE.U32 R8, R17, R4, R166 ;  /* 0x0000000411087225 */ /* 0x002fc800078e00a6 */
[----:B------:R-:W-:Y:S01]  /*2bed0*/  IMAD.IADD R13, R18, 0x1, R9 ;  /* 0x00000001120d7824 */ /* 0x000fe200078e0209 */
[----:B------:R-:W-:-:S04]  /*2bee0*/  IADD3 R9, P2, R164, R8, RZ ;  /* 0x00000008a4097210 */ /* 0x000fc80007f5e0ff */
[----:B------:R-:W-:Y:S02]  /*2bef0*/  IADD3.X R19, R13, R161, RZ, P2, !PT ;  /* 0x000000a10d137210 */ /* 0x000fe400017fe4ff */
[----:B------:R-:W-:-:S04]  /*2bf00*/  LEA R18, P2, R9, R6, 0x1 ;  /* 0x0000000609127211 */ /* 0x000fc800078408ff */
[----:B------:R-:W-:-:S05]  /*2bf10*/  LEA.HI.X R19, R9, R7, R19, 0x1, P2 ;  /* 0x0000000709137211 */ /* 0x000fca00010f0c13 */
[----:B------:R-:W2:Y:S01]  /*2bf20*/  @P1 LDG.E.LTC128B.U16 R12, desc[UR46][R18.64] ;  /* 0x0000002e120c1981 */ /* 0x000ea2000c1e1520 */
[----:B------:R-:W-:Y:S01]  /*2bf30*/  IADD3 R8, P2, R10, R8, RZ ;  /* 0x000000080a087210 */ /* 0x000fe20007f5e0ff */
[----:B------:R-:W-:Y:S01]  /*2bf40*/  IMAD.U32 R170, RZ, RZ, UR9 ;  /* 0x00000009ffaa7e24 */ /* 0x000fe2000f8e00ff */
[----:B------:R-:W-:Y:S01]  /*2bf50*/  MOV R169, UR8 ;  /* 0x0000000800a97c02 */ /* 0x000fe20008000f00 */
[----:B------:R-:W-:Y:S01]  /*2bf60*/  BSSY B1, `(.L_x_36) ;  /* 0x0000013000017945 */ /* 0x000fe20003800000 */
[----:B------:R-:W-:Y:S01]  /*2bf70*/  ISETP.GT.AND P3, PT, R0, 0x1, P5 ;  /* 0x000000010000780c */ /* 0x000fe20002f64270 */
[----:B------:R-:W-:Y:S01]  /*2bf80*/  IMAD.X R9, R11, 0x1, R13, P2 ;  /* 0x000000010b097824 */ /* 0x000fe200010e060d */
[----:B------:R-:W-:Y:S01]  /*2bf90*/  SHF.L.U32 R169, R169, 0x4, RZ ;  /* 0x00000004a9a97819 */ /* 0x000fe200000006ff */
[----:B------:R-:W-:-:S04]  /*2bfa0*/  IMAD.WIDE.U32 R8, R162, UR42, R8 ;  /* 0x0000002aa2087c25 */ /* 0x000fc8000f8e0008 */
[----:B------:R-:W-:Y:S01]  /*2bfb0*/  IMAD.IADD R9, R168, 0x1, R9 ;  /* 0x00000001a8097824 */ /* 0x000fe200078e0209 */
[----:B------:R-:W-:-:S04]  /*2bfc0*/  LEA R154, P2, R8, R6, 0x1 ;  /* 0x00000006089a7211 */ /* 0x000fc800078408ff */
[----:B------:R-:W-:Y:S01]  /*2bfd0*/  LEA.HI.X R155, R8, R7, R9, 0x1, P2 ;  /* 0x00000007089b7211 */ /* 0x000fe200010f0c09 */
[----:B------:R-:W-:Y:S01]  /*2bfe0*/  IMAD.U32 R9, RZ, RZ, UR8 ;  /* 0x00000008ff097e24 */ /* 0x000fe2000f8e00ff */
[----:B------:R-:W-:-:S04]  /*2bff0*/  IADD3 R152, P2, R169, R14, RZ ;  /* 0x0000000ea9987210 */ /* 0x000fc80007f5e0ff */
[----:B------:R-:W-:-:S05]  /*2c000*/  SHF.L.U64.HI R170, R9, 0x4, R170 ;  /* 0x0000000409aa7819 */ /* 0x000fca00000102aa */
[----:B------:R-:W-:Y:S02]  /*2c010*/  IMAD.X R153, R170, 0x1, R15, P2 ;  /* 0x00000001aa997824 */ /* 0x000fe400010e060f */
[----:B--2---:R-:W-:-:S05]  /*2c020*/  HADD2.F32 R8, -RZ, R12.H0_H0 ;  /* 0x2000000cff087230 */ /* 0x004fca0000004100 */
[----:B------:R-:W-:-:S04]  /*2c030*/  FMUL R8, R8, R16 ;  /* 0x0000001008087220 */ /* 0x000fc80000400000 */
[----:B---3--:R-:W-:-:S05]  /*2c040*/  FFMA R8, R20, R2, R8 ;  /* 0x0000000214087223 */ /* 0x008fca0000000008 */
[----:B------:R-:W-:-:S05]  /*2c050*/  F2FP.F16.F32.PACK_AB R8, RZ, R8 ;  /* 0x00000008ff08723e */ /* 0x000fca00000000ff */
[----:B------:R1:W-:Y:S01]  /*2c060*/  @P1 STG.E.U16 desc[UR46][R152.64], R8 ;  /* 0x0000000898001986 */ /* 0x0003e2000c10152e */
[----:B------:R-:W-:Y:S05]  /*2c070*/  @!P3 BRA `(.L_x_37) ;  /* 0x000000000004b947 */ /* 0x000fea0003800000 */
[----:B------:R2:W5:Y:S02]  /*2c080*/  LDG.E.LTC128B.U16 R12, desc[UR46][R154.64+0x2] ;  /* 0x0000022e9a0c7981 */ /* 0x000564000c1e1520 */
.L_x_37:
[----:B------:R-:W-:Y:S05]  /*2c090*/  BSYNC B1 ;  /* 0x0000000000017941 */ /* 0x000fea0003800000 */
.L_x_36:
[----:B------:R-:W3:Y:S01]  /*2c0a0*/  LDL.LU R9, [R1+0x80c] ;  /* 0x00080c0001097983 */ /* 0x000ee20000300800 */
[----:B-1---5:R-:W-:Y:S01]  /*2c0b0*/  HADD2.F32 R8, -RZ, R12.H0_H0 ;  /* 0x2000000cff087230 */ /* 0x022fe20000004100 */
[----:B------:R-:W-:Y:S01]  /*2c0c0*/  ISETP.GT.AND P1, PT, R0, 0x8, P0 ;  /* 0x000000080000780c */ /* 0x000fe20000724270 */
[----:B------:R-:W-:Y:S03]  /*2c0d0*/  BSSY B1, `(.L_x_38) ;  /* 0x000000b000017945 */ /* 0x000fe60003800000 */
[----:B------:R-:W-:-:S04]  /*2c0e0*/  FMUL R8, R8, R16 ;  /* 0x0000001008087220 */ /* 0x000fc80000400000 */
[----:B---3--:R-:W-:Y:S01]  /*2c0f0*/  FFMA R8, R9, R2, R8 ;  /* 0x0000000209087223 */ /* 0x008fe20000000008 */
[----:B------:R-:W-:-:S04]  /*2c100*/  @P3 MOV R9, R153 ;  /* 0x0000009900093202 */ /* 0x000fc80000000f00 */
[----:B------:R-:W-:-:S04]  /*2c110*/  F2FP.F16.F32.PACK_AB R8, RZ, R8 ;  /* 0x00000008ff08723e */ /* 0x000fc800000000ff */
[----:B------:R-:W-:Y:S01]  /*2c120*/  PRMT R13, R8, 0x7610, R13 ;  /* 0x00007610080d7816 */ /* 0x000fe2000000000d */
[----:B------:R-:W-:-:S05]  /*2c130*/  @P3 IMAD.MOV.U32 R8, RZ, RZ, R152 ;  /* 0x000000ffff083224 */ /* 0x000fca00078e0098 */
[----:B------:R1:W-:Y:S02]  /*2c140*/  @P3 STG.E.U16 desc[UR46][R8.64+0x2], R13 ;  /* 0x0000020d08003986 */ /* 0x0003e4000c10152e */
[----:B-1----:R-:W-:Y:S01]  /*2c150*/  PRMT R8, R12, 0x7610, R8 ;  /* 0x000076100c087816 */ /* 0x002fe20000000008 */
[----:B------:R-:W-:Y:S06]  /*2c160*/  @!P1 BRA `(.L_x_39) ;  /* 0x0000000000049947 */ /* 0x000fec0003800000 */
[----:B------:R1:W5:Y:S02]  /*2c170*/  LDG.E.LTC128B.U16 R8, desc[UR46][R156.64+0x10] ;  /* 0x0000102e9c087981 */ /* 0x000364000c1e1520 */
.L_x_39:
[----:B------:R-:W-:Y:S05]  /*2c180*/  BSYNC B1 ;  /* 0x0000000000017941 */ /* 0x000fea0003800000 */
.L_x_38:
[----:B------:R-:W3:Y:S01]  /*2c190*/  LDL.LU R12, [R1+0x810] ;  /* 0x00081000010c7983 */ /* 0x000ee20000300800 */
[----:B-----5:R-:W-:Y:S01]  /*2c1a0*/  HADD2.F32 R9, -RZ, R8.H0_H0 ;  /* 0x20000008ff097230 */ /* 0x020fe20000004100 */
[----:B------:R-:W-:Y:S01]  /*2c1b0*/  ISETP.GT.AND P2, PT, R0, 0x9, P0 ;  /* 0x000000090000780c */ /* 0x000fe20000744270 */
[----:B------:R-:W-:Y:S01]  /*2c1c0*/  @P1 IMAD.MOV.U32 R13, RZ, RZ, R15 ;  /* 0x000000ffff0d1224 */ /* 0x000fe200078e000f */
[----:B------:R-:W-:Y:S02]  /*2c1d0*/  BSSY B1, `(.L_x_40) ;  /* 0x0000008000017945 */ /* 0x000fe40003800000 */
[----:B------:R-:W-:-:S04]  /*2c1e0*/  FMUL R9, R9, R16 ;  /* 0x0000001009097220 */ /* 0x000fc80000400000 */
[----:B---3--:R-:W-:Y:S01]  /*2c1f0*/  FFMA R9, R12, R2, R9 ;  /* 0x000000020c097223 */ /* 0x008fe20000000009 */
[----:B------:R-:W-:-:S04]  /*2c200*/  @P1 IMAD.MOV.U32 R12, RZ, RZ, R14 ;  /* 0x000000ffff0c1224 */ /* 0x000fc800078e000e */
[----:B------:R-:W-:-:S05]  /*2c210*/  F2FP.F16.F32.PACK_AB R9, RZ, R9 ;  /* 0x00000009ff09723e */ /* 0x000fca00000000ff */
[----:B------:R3:W-:Y:S01]  /*2c220*/  @P1 STG.E.U16 desc[UR46][R12.64+0x10], R9 ;  /* 0x000010090c001986 */ /* 0x0007e2000c10152e */
[----:B------:R-:W-:Y:S05]  /*2c230*/  @!P2 BRA `(.L_x_41) ;  /* 0x000000000004a947 */ /* 0x000fea0003800000 */
[----:B------:R4:W5:Y:S02]  /*2c240*/  LDG.E.LTC128B.U16 R8, desc[UR46][R156.64+0x12] ;  /* 0x0000122e9c087981 */ /* 0x000964000c1e1520 */
.L_x_41:
[----:B------:R-:W-:Y:S05]  /*2c250*/  BSYNC B1 ;  /* 0x0000000000017941 */ /* 0x000fea0003800000 */
.L_x_40:
[----:B---3--:R-:W3:Y:S01]  /*2c260*/  LDL.LU R12, [R1+0x814] ;  /* 0x00081400010c7983 */ /* 0x008ee20000300800 */
[----:B-----5:R-:W-:Y:S01]  /*2c270*/  HADD2.F32 R9, -RZ, R8.H0_H0 ;  /* 0x20000008ff097230 */ /* 0x020fe20000004100 */
[----:B------:R-:W-:Y:S01]  /*2c280*/  ISETP.GT.AND P1, PT, R0, 0x8, P5 ;  /* 0x000000080000780c */ /* 0x000fe20002f24270 */
[----:B------:R-:W-:Y:S01]  /*2c290*/  @P2 IMAD.MOV.U32 R13, RZ, RZ, R15 ;  /* 0x000000ffff0d2224 */ /* 0x000fe200078e000f */
[----:B------:R-:W-:Y:S02]  /*2c2a0*/  BSSY B1, `(.L_x_42) ;  /* 0x0000008000017945 */ /* 0x000fe40003800000 */
[----:B------:R-:W-:-:S04]  /*2c2b0*/  FMUL R9, R9, R16 ;  /* 0x0000001009097220 */ /* 0x000fc80000400000 */
[----:B---3--:R-:W-:Y:S01]  /*2c2c0*/  FFMA R9, R12, R2, R9 ;  /* 0x000000020c097223 */ /* 0x008fe20000000009 */
[----:B------:R-:W-:-:S04]  /*2c2d0*/  @P2 MOV R12, R14 ;  /* 0x0000000e000c2202 */ /* 0x000fc80000000f00 */
[----:B------:R-:W-:-:S05]  /*2c2e0*/  F2FP.F16.F32.PACK_AB R9, RZ, R9 ;  /* 0x00000009ff09723e */ /* 0x000fca00000000ff */
[----:B------:R3:W-:Y:S01]  /*2c2f0*/  @P2 STG.E.U16 desc[UR46][R12.64+0x12], R9 ;  /* 0x000012090c002986 */ /* 0x0007e2000c10152e */
[----:B------:R-:W-:Y:S05]  /*2c300*/  @!P1 BRA `(.L_x_43) ;  /* 0x0000000000049947 */ /* 0x000fea0003800000 */
[----:B------:R0:W5:Y:S02]  /*2c310*/  LDG.E.LTC128B.U16 R8, desc[UR46][R154.64+0x10] ;  /* 0x0000102e9a087981 */ /* 0x000164000c1e1520 */
.L_x_43:
[----:B------:R-:W-:Y:S05]  /*2c320*/  BSYNC B1 ;  /* 0x0000000000017941 */ /* 0x000fea0003800000 */
.L_x_42:
[----:B---3--:R-:W3:Y:S01]  /*2c330*/  LDL.LU R12, [R1+0x818] ;  /* 0x00081800010c7983 */ /* 0x008ee20000300800 */
[----:B-----5:R-:W-:Y:S01]  /*2c340*/  HADD2.F32 R9, -RZ, R8.H0_H0 ;  /* 0x20000008ff097230 */ /* 0x020fe20000004100 */
[----:B------:R-:W-:Y:S01]  /*2c350*/  @P1 MOV R13, R153 ;  /* 0x00000099000d1202 */ /* 0x000fe20000000f00 */
[----:B------:R-:W-:Y:S01]  /*2c360*/  BSSY B1, `(.L_x_44) ;  /* 0x0000009000017945 */ /* 0x000fe20003800000 */
[----:B------:R-:W-:Y:S02]  /*2c370*/  ISETP.GT.AND P2, PT, R0, 0x9, P5 ;  /* 0x000000090000780c */ /* 0x000fe40002f44270 */
[----:B------:R-:W-:-:S04]  /*2c380*/  FMUL R9, R9, R16 ;  /* 0x0000001009097220 */ /* 0x000fc80000400000 */
[----:B---3--:R-:W-:Y:S01]  /*2c390*/  FFMA R9, R12, R2, R9 ;  /* 0x000000020c097223 */ /* 0x008fe20000000009 */
[----:B------:R-:W-:-:S04]  /*2c3a0*/  @P1 IMAD.MOV.U32 R12, RZ, RZ, R152 ;  /* 0x000000ffff0c1224 */ /* 0x000fc800078e0098 */
[----:B------:R-:W-:-:S05]  /*2c3b0*/  F2FP.F16.F32.PACK_AB R9, RZ, R9 ;  /* 0x00000009ff09723e */ /* 0x000fca00000000ff */
[----:B------:R3:W-:Y:S01]  /*2c3c0*/  @P1 STG.E.U16 desc[UR46][R12.64+0x10], R9 ;  /* 0x000010090c001986 */ /* 0x0007e2000c10152e */
[----:B------:R-:W-:Y:S05]  /*2c3d0*/  @!P2 BRA `(.L_x_45) ;  /* 0x000000000004a947 */ /* 0x000fea0003800000 */
[----:B------:R0:W5:Y:S02]  /*2c3e0*/  LDG.E.LTC128B.U16 R8, desc[UR46][R154.64+0x12] ;  /* 0x0000122e9a087981 */ /* 0x000164000c1e1520 */
.L_x_45:
[----:B------:R-:W-:Y:S05]  /*2c3f0*/  BSYNC B1 ;  /* 0x0000000000017941 */ /* 0x000fea0003800000 */
.L_x_44:
[----:B---3--:R-:W3:Y:S01]  /*2c400*/  LDL.LU R12, [R1+0x81c] ;  /* 0x00081c00010c7983 */ /* 0x008ee20000300800 */
        /* <DEDUP_REMOVED lines=11> */
.L_x_47:
[----:B------:R-:W-:Y:S05]  /*2c4c0*/  BSYNC B1 ;  /* 0x0000000000017941 */ /* 0x000fea0003800000 */
.L_x_46:
        /* <DEDUP_REMOVED lines=12> */
.L_x_49:
[----:B------:R-:W-:Y:S05]  /*2c590*/  BSYNC B1 ;  /* 0x0000000000017941 */ /* 0x000fea0003800000 */
.L_x_48:
        /* <DEDUP_REMOVED lines=12> */
.L_x_51:
[----:B------:R-:W-:Y:S05]  /*2c660*/  BSYNC B1 ;  /* 0x0000000000017941 */ /* 0x000fea0003800000 */
.L_x_50:
        /* <DEDUP_REMOVED lines=12> */
.L_x_53:
[----:B------:R-:W-:Y:S05]  /*2c730*/  BSYNC B1 ;  /* 0x0000000000017941 */ /* 0x000fea0003800000 */
.L_x_52:
        /* <DEDUP_REMOVED lines=12> */
.L_x_55:
[----:B------:R-:W-:Y:S05]  /*2c800*/  BSYNC B1 ;  /* 0x0000000000017941 */ /* 0x000fea0003800000 */
.L_x_54:
        /* <DEDUP_REMOVED lines=12> */
.L_x_57:
[----:B------:R-:W-:Y:S05]  /*2c8d0*/  BSYNC B1 ;  /* 0x0000000000017941 */ /* 0x000fea0003800000 */
.L_x_56:
        /* <DEDUP_REMOVED lines=12> */
.L_x_59:
[----:B------:R-:W-:Y:S05]  /*2c9a0*/  BSYNC B1 ;  /* 0x0000000000017941 */ /* 0x000fea0003800000 */
.L_x_58:
        /* <DEDUP_REMOVED lines=12> */
.L_x_61:
[----:B------:R-:W-:Y:S05]  /*2ca70*/  BSYNC B1 ;  /* 0x0000000000017941 */ /* 0x000fea0003800000 */
.L_x_60:
        /* <DEDUP_REMOVED lines=12> */
.L_x_63:
[----:B------:R-:W-:Y:S05]  /*2cb40*/  BSYNC B1 ;  /* 0x0000000000017941 */ /* 0x000fea0003800000 */
.L_x_62:
        /* <DEDUP_REMOVED lines=12> */
.L_x_65:
[----:B------:R-:W-:Y:S05]  /*2cc10*/  BSYNC B1 ;  /* 0x0000000000017941 */ /* 0x000fea0003800000 */
.L_x_64:
        /* <DEDUP_REMOVED lines=12> */
.L_x_67:
[----:B------:R-:W-:Y:S05]  /*2cce0*/  BSYNC B1 ;  /* 0x0000000000017941 */ /* 0x000fea0003800000 */
.L_x_66:
        /* <DEDUP_REMOVED lines=12> */
.L_x_69:
[----:B------:R-:W-:Y:S05]  /*2cdb0*/  BSYNC B1 ;  /* 0x0000000000017941 */ /* 0x000fea0003800000 */
.L_x_68:
        /* <DEDUP_REMOVED lines=12> */
.L_x_71:
[----:B------:R-:W-:Y:S05]  /*2ce80*/  BSYNC B1 ;  /* 0x0000000000017941 */ /* 0x000fea0003800000 */
.L_x_70:
        /* <DEDUP_REMOVED lines=12> */
.L_x_73:
[----:B------:R-:W-:Y:S05]  /*2cf50*/  BSYNC B1 ;  /* 0x0000000000017941 */ /* 0x000fea0003800000 */
.L_x_72:
        /* <DEDUP_REMOVED lines=12> */
.L_x_75:
[----:B------:R-:W-:Y:S05]  /*2d020*/  BSYNC B1 ;  /* 0x0000000000017941 */ /* 0x000fea0003800000 */
.L_x_74:
        /* <DEDUP_REMOVED lines=12> */
.L_x_77:
[----:B------:R-:W-:Y:S05]  /*2d0f0*/  BSYNC B1 ;  /* 0x0000000000017941 */ /* 0x000fea0003800000 */
.L_x_76:
        /* <DEDUP_REMOVED lines=12> */
.L_x_79:
[----:B------:R-:W-:Y:S05]  /*2d1c0*/  BSYNC B1 ;  /* 0x0000000000017941 */ /* 0x000fea0003800000 */
.L_x_78:
        /* <DEDUP_REMOVED lines=12> */
.L_x_81:
[----:B------:R-:W-:Y:S05]  /*2d290*/  BSYNC B1 ;  /* 0x0000000000017941 */ /* 0x000fea0003800000 */
.L_x_80:
        /* <DEDUP_REMOVED lines=12> */
.L_x_83:
[----:B------:R-:W-:Y:S05]  /*2d360*/  BSYNC B1 ;  /* 0x0000000000017941 */ /* 0x000fea0003800000 */
.L_x_82:
        /* <DEDUP_REMOVED lines=12> */
.L_x_85:
[----:B------:R-:W-:Y:S05]  /*2d430*/  BSYNC B1 ;  /* 0x0000000000017941 */ /* 0x000fea0003800000 */
.L_x_84:
        /* <DEDUP_REMOVED lines=12> */
.L_x_87:
[----:B------:R-:W-:Y:S05]  /*2d500*/  BSYNC B1 ;  /* 0x0000000000017941 */ /* 0x000fea0003800000 */
.L_x_86:
        /* <DEDUP_REMOVED lines=12> */
.L_x_89:
[----:B------:R-:W-:Y:S05]  /*2d5d0*/  BSYNC B1 ;  /* 0x0000000000017941 */ /* 0x000fea0003800000 */
.L_x_88:
        /* <DEDUP_REMOVED lines=12> */
.L_x_91:
[----:B------:R-:W-:Y:S05]  /*2d6a0*/  BSYNC B1 ;  /* 0x0000000000017941 */ /* 0x000fea0003800000 */
.L_x_90:
        /* <DEDUP_REMOVED lines=12> */
.L_x_93:
[----:B------:R-:W-:Y:S05]  /*2d770*/  BSYNC B1 ;  /* 0x0000000000017941 */ /* 0x000fea0003800000 */
.L_x_92:
        /* <DEDUP_REMOVED lines=12> */
.L_x_95:
[----:B------:R-:W-:Y:S05]  /*2d840*/  BSYNC B1 ;  /* 0x0000000000017941 */ /* 0x000fea0003800000 */
.L_x_94:
        /* <DEDUP_REMOVED lines=12> */
.L_x_97:
[----:B------:R-:W-:Y:S05]  /*2d910*/  BSYNC B1 ;  /* 0x0000000000017941 */ /* 0x000fea0003800000 */
.L_x_96:
        /* <DEDUP_REMOVED lines=12> */
.L_x_99:
[----:B------:R-:W-:Y:S05]  /*2d9e0*/  BSYNC B1 ;  /* 0x0000000000017941 */ /* 0x000fea0003800000 */
.L_x_98:
        /* <DEDUP_REMOVED lines=12> */
.L_x_101:
[----:B------:R-:W-:Y:S05]  /*2dab0*/  BSYNC B1 ;  /* 0x0000000000017941 */ /* 0x000fea0003800000 */
.L_x_100:
        /* <DEDUP_REMOVED lines=12> */
.L_x_103:
[----:B------:R-:W-:Y:S05]  /*2db80*/  BSYNC B1 ;  /* 0x0000000000017941 */ /* 0x000fea0003800000 */
.L_x_102:
        /* <DEDUP_REMOVED lines=12> */
.L_x_105:
[----:B------:R-:W-:Y:S05]  /*2dc50*/  BSYNC B1 ;  /* 0x0000000000017941 */ /* 0x000fea0003800000 */
.L_x_104:
        /* <DEDUP_REMOVED lines=12> */
.L_x_107:
[----:B------:R-:W-:Y:S05]  /*2dd20*/  BSYNC B1 ;  /* 0x0000000000017941 */ /* 0x000fea0003800000 */
.L_x_106:
        /* <DEDUP_REMOVED lines=12> */
.L_x_109:
[----:B------:R-:W-:Y:S05]  /*2ddf0*/  BSYNC B1 ;  /* 0x0000000000017941 */ /* 0x000fea0003800000 */
.L_x_108:
        /* <DEDUP_REMOVED lines=12> */
.L_x_111:
[----:B------:R-:W-:Y:S05]  /*2dec0*/  BSYNC B1 ;  /* 0x0000000000017941 */ /* 0x000fea0003800000 */
.L_x_110:
        /* <DEDUP_REMOVED lines=12> */
.L_x_113:
[----:B------:R-:W-:Y:S05]  /*2df90*/  BSYNC B1 ;  /* 0x0000000000017941 */ /* 0x000fea0003800000 */
.L_x_112:
        /* <DEDUP_REMOVED lines=12> */
.L_x_115:
[----:B------:R-:W-:Y:S05]  /*2e060*/  BSYNC B1 ;  /* 0x0000000000017941 */ /* 0x000fea0003800000 */
.L_x_114:
        /* <DEDUP_REMOVED lines=12> */
.L_x_117:
[----:B------:R-:W-:Y:S05]  /*2e130*/  BSYNC B1 ;  /* 0x0000000000017941 */ /* 0x000fea0003800000 */
.L_x_116:
        /* <DEDUP_REMOVED lines=12> */
.L_x_119:
[----:B------:R-:W-:Y:S05]  /*2e200*/  BSYNC B1 ;  /* 0x0000000000017941 */ /* 0x000fea0003800000 */
.L_x_118:
        /* <DEDUP_REMOVED lines=12> */
.L_x_121:
[----:B------:R-:W-:Y:S05]  /*2e2d0*/  BSYNC B1 ;  /* 0x0000000000017941 */ /* 0x000fea0003800000 */
.L_x_120:
        /* <DEDUP_REMOVED lines=12> */
.L_x_123:
[----:B------:R-:W-:Y:S05]  /*2e3a0*/  BSYNC B1 ;  /* 0x0000000000017941 */ /* 0x000fea0003800000 */
.L_x_122:
        /* <DEDUP_REMOVED lines=12> */
.L_x_125:
[----:B------:R-:W-:Y:S05]  /*2e470*/  BSYNC B1 ;  /* 0x0000000000017941 */ /* 0x000fea0003800000 */
.L_x_124:
        /* <DEDUP_REMOVED lines=12> */
.L_x_127:
[----:B------:R-:W-:Y:S05]  /*2e540*/  BSYNC B1 ;  /* 0x0000000000017941 */ /* 0x000fea0003800000 */
.L_x_126:
        /* <DEDUP_REMOVED lines=12> */
.L_x_129:
[----:B------:R-:W-:Y:S05]  /*2e610*/  BSYNC B1 ;  /* 0x0000000000017941 */ /* 0x000fea0003800000 */
.L_x_128:
        /* <DEDUP_REMOVED lines=12> */
.L_x_131:
[----:B------:R-:W-:Y:S05]  /*2e6e0*/  BSYNC B1 ;  /* 0x0000000000017941 */ /* 0x000fea0003800000 */
.L_x_130:
        /* <DEDUP_REMOVED lines=12> */
.L_x_133:
[----:B------:R-:W-:Y:S05]  /*2e7b0*/  BSYNC B1 ;  /* 0x0000000000017941 */ /* 0x000fea0003800000 */
.L_x_132:
        /* <DEDUP_REMOVED lines=12> */
.L_x_135:
[----:B------:R-:W-:Y:S05]  /*2e880*/  BSYNC B1 ;  /* 0x0000000000017941 */ /* 0x000fea0003800000 */
.L_x_134:
        /* <DEDUP_REMOVED lines=12> */
.L_x_137:
[----:B------:R-:W-:Y:S05]  /*2e950*/  BSYNC B1 ;  /* 0x0000000000017941 */ /* 0x000fea0003800000 */
.L_x_136:
        /* <DEDUP_REMOVED lines=12> */
.L_x_139:
[----:B------:R-:W-:Y:S05]  /*2ea20*/  BSYNC B1 ;  /* 0x0000000000017941 */ /* 0x000fea0003800000 */
.L_x_138:
        /* <DEDUP_REMOVED lines=12> */
.L_x_141:
[----:B------:R-:W-:Y:S05]  /*2eaf0*/  BSYNC B1 ;  /* 0x0000000000017941 */ /* 0x000fea0003800000 */
.L_x_140:
        /* <DEDUP_REMOVED lines=12> */
.L_x_143:
[----:B------:R-:W-:Y:S05]  /*2ebc0*/  BSYNC B1 ;  /* 0x0000000000017941 */ /* 0x000fea0003800000 */
.L_x_142:
        /* <DEDUP_REMOVED lines=12> */
.L_x_145:
[----:B------:R-:W-:Y:S05]  /*2ec90*/  BSYNC B1 ;  /* 0x0000000000017941 */ /* 0x000fea0003800000 */
.L_x_144:
        /* <DEDUP_REMOVED lines=12> */
.L_x_147:
[----:B------:R-:W-:Y:S05]  /*2ed60*/  BSYNC B1 ;  /* 0x0000000000017941 */ /* 0x000fea0003800000 */
.L_x_146:
        /* <DEDUP_REMOVED lines=12> */
.L_x_149:
[----:B------:R-:W-:Y:S05]  /*2ee30*/  BSYNC B1 ;  /* 0x0000000000017941 */ /* 0x000fea0003800000 */
.L_x_148:
        /* <DEDUP_REMOVED lines=12> */
.L_x_151:
[----:B------:R-:W-:Y:S05]  /*2ef00*/  BSYNC B1 ;  /* 0x0000000000017941 */ /* 0x000fea0003800000 */
.L_x_150:
        /* <DEDUP_REMOVED lines=12> */
.L_x_153:
[----:B------:R-:W-:Y:S05]  /*2efd0*/  BSYNC B1 ;  /* 0x0000000000017941 */ /* 0x000fea0003800000 */
.L_x_152:
        /* <DEDUP_REMOVED lines=12> */
.L_x_155:
[----:B------:R-:W-:Y:S05]  /*2f0a0*/  BSYNC B1 ;  /* 0x0000000000017941 */ /* 0x000fea0003800000 */
.L_x_154:
        /* <DEDUP_REMOVED lines=12> */
.L_x_157:
[----:B------:R-:W-:Y:S05]  /*2f170*/  BSYNC B1 ;  /* 0x0000000000017941 */ /* 0x000fea0003800000 */
.L_x_156:
        /* <DEDUP_REMOVED lines=12> */
.L_x_159:
[----:B------:R-:W-:Y:S05]  /*2f240*/  BSYNC B1 ;  /* 0x0000000000017941 */ /* 0x000fea0003800000 */
.L_x_158:
        /* <DEDUP_REMOVED lines=12> */
.L_x_161:
[----:B------:R-:W-:Y:S05]  /*2f310*/  BSYNC B1 ;  /* 0x0000000000017941 */ /* 0x000fea0003800000 */
.L_x_160:
        /* <DEDUP_REMOVED lines=12> */
.L_x_163:
[----:B------:R-:W-:Y:S05]  /*2f3e0*/  BSYNC B1 ;  /* 0x0000000000017941 */ /* 0x000fea0003800000 */
.L_x_162:
        /* <DEDUP_REMOVED lines=12> */
.L_x_165:
[----:B------:R-:W-:Y:S05]  /*2f4b0*/  BSYNC B1 ;  /* 0x0000000000017941 */ /* 0x000fea0003800000 */
.L_x_164:
        /* <DEDUP_REMOVED lines=12> */
.L_x_167:
[----:B------:R-:W-:Y:S05]  /*2f580*/  BSYNC B1 ;  /* 0x0000000000017941 */ /* 0x000fea0003800000 */
.L_x_166:
        /* <DEDUP_REMOVED lines=12> */
.L_x_169:
[----:B------:R-:W-:Y:S05]  /*2f650*/  BSYNC B1 ;  /* 0x0000000000017941 */ /* 0x000fea0003800000 */
.L_x_168:
        /* <DEDUP_REMOVED lines=12> */
.L_x_171:
[----:B------:R-:W-:Y:S05]  /*2f720*/  BSYNC B1 ;  /* 0x0000000000017941 */ /* 0x000fea0003800000 */
.L_x_170:
        /* <DEDUP_REMOVED lines=12> */
.L_x_173:
[----:B------:R-:W-:Y:S05]  /*2f7f0*/  BSYNC B1 ;  /* 0x0000000000017941 */ /* 0x000fea0003800000 */
.L_x_172:
        /* <DEDUP_REMOVED lines=12> */
.L_x_175:
[----:B------:R-:W-:Y:S05]  /*2f8c0*/  BSYNC B1 ;  /* 0x0000000000017941 */ /* 0x000fea0003800000 */
.L_x_174:
        /* <DEDUP_REMOVED lines=12> */
.L_x_177:
[----:B------:R-:W-:Y:S05]  /*2f990*/  BSYNC B1 ;  /* 0x0000000000017941 */ /* 0x000fea0003800000 */
.L_x_176:
        /* <DEDUP_REMOVED lines=12> */
.L_x_179:
[----:B------:R-:W-:Y:S05]  /*2fa60*/  BSYNC B1 ;  /* 0x0000000000017941 */ /* 0x000fea0003800000 */
.L_x_178:
        /* <DEDUP_REMOVED lines=12> */
.L_x_181:
[----:B------:R-:W-:Y:S05]  /*2fb30*/  BSYNC B1 ;  /* 0x0000000000017941 */ /* 0x000fea0003800000 */
.L_x_180:
        /* <DEDUP_REMOVED lines=12> */
.L_x_183:
[----:B------:R-:W-:Y:S05]  /*2fc00*/  BSYNC B1 ;  /* 0x0000000000017941 */ /* 0x000fea0003800000 */
.L_x_182:
        /* <DEDUP_REMOVED lines=12> */
.L_x_185:
[----:B------:R-:W-:Y:S05]  /*2fcd0*/  BSYNC B1 ;  /* 0x0000000000017941 */ /* 0x000fea0003800000 */
.L_x_184:
        /* <DEDUP_REMOVED lines=12> */
.L_x_187:
[----:B------:R-:W-:Y:S05]  /*2fda0*/  BSYNC B1 ;  /* 0x0000000000017941 */ /* 0x000fea0003800000 */
.L_x_186:
        /* <DEDUP_REMOVED lines=12> */
.L_x_189:
[----:B------:R-:W-:Y:S05]  /*2fe70*/  BSYNC B1 ;  /* 0x0000000000017941 */ /* 0x000fea0003800000 */
.L_x_188:
        /* <DEDUP_REMOVED lines=12> */
.L_x_191:
[----:B------:R-:W-:Y:S05]  /*2ff40*/  BSYNC B1 ;  /* 0x0000000000017941 */ /* 0x000fea0003800000 */
.L_x_190:
        /* <DEDUP_REMOVED lines=12> */
.L_x_193:
[----:B------:R-:W-:Y:S05]  /*30010*/  BSYNC B1 ;  /* 0x0000000000017941 */ /* 0x000fea0003800000 */
.L_x_192:
        /* <DEDUP_REMOVED lines=12> */
.L_x_195:
[----:B------:R-:W-:Y:S05]  /*300e0*/  BSYNC B1 ;  /* 0x0000000000017941 */ /* 0x000fea0003800000 */
.L_x_194:
        /* <DEDUP_REMOVED lines=12> */
.L_x_197:
[----:B------:R-:W-:Y:S05]  /*301b0*/  BSYNC B1 ;  /* 0x0000000000017941 */ /* 0x000fea0003800000 */
.L_x_196:
        /* <DEDUP_REMOVED lines=12> */
.L_x_199:
[----:B------:R-:W-:Y:S05]  /*30280*/  BSYNC B1 ;  /* 0x0000000000017941 */ /* 0x000fea0003800000 */
.L_x_198:
        /* <DEDUP_REMOVED lines=12> */
.L_x_201:
[----:B------:R-:W-:Y:S05]  /*30350*/  BSYNC B1 ;  /* 0x0000000000017941 */ /* 0x000fea0003800000 */
.L_x_200:
        /* <DEDUP_REMOVED lines=12> */
.L_x_203:
[----:B------:R-:W-:Y:S05]  /*30420*/  BSYNC B1 ;  /* 0x0000000000017941 */ /* 0x000fea0003800000 */
.L_x_202:
        /* <DEDUP_REMOVED lines=12> */
.L_x_205:
[----:B------:R-:W-:Y:S05]  /*304f0*/  BSYNC B1 ;  /* 0x0000000000017941 */ /* 0x000fea0003800000 */
.L_x_204:
        /* <DEDUP_REMOVED lines=12> */
.L_x_207:
[----:B------:R-:W-:Y:S05]  /*305c0*/  BSYNC B1 ;  /* 0x0000000000017941 */ /* 0x000fea0003800000 */
.L_x_206:
        /* <DEDUP_REMOVED lines=12> */
.L_x_209:
[----:B------:R-:W-:Y:S05]  /*30690*/  BSYNC B1 ;  /* 0x0000000000017941 */ /* 0x000fea0003800000 */
.L_x_208:
        /* <DEDUP_REMOVED lines=12> */
.L_x_211:
[----:B------:R-:W-:Y:S05]  /*30760*/  BSYNC B1 ;  /* 0x0000000000017941 */ /* 0x000fea0003800000 */
.L_x_210:
        /* <DEDUP_REMOVED lines=12> */
.L_x_213:
[----:B------:R-:W-:Y:S05]  /*30830*/  BSYNC B1 ;  /* 0x0000000000017941 */ /* 0x000fea0003800000 */
.L_x_212:
        /* <DEDUP_REMOVED lines=12> */
.L_x_215:
[----:B------:R-:W-:Y:S05]  /*30900*/  BSYNC B1 ;  /* 0x0000000000017941 */ /* 0x000fea0003800000 */
.L_x_214:
        /* <DEDUP_REMOVED lines=12> */
.L_x_217:
[----:B------:R-:W-:Y:S05]  /*309d0*/  BSYNC B1 ;  /* 0x0000000000017941 */ /* 0x000fea0003800000 */
.L_x_216:
        /* <DEDUP_REMOVED lines=12> */
.L_x_219:
[----:B------:R-:W-:Y:S05]  /*30aa0*/  BSYNC B1 ;  /* 0x0000000000017941 */ /* 0x000fea0003800000 */
.L_x_218:
        /* <DEDUP_REMOVED lines=12> */
.L_x_221:
[----:B------:R-:W-:Y:S05]  /*30b70*/  BSYNC B1 ;  /* 0x0000000000017941 */ /* 0x000fea0003800000 */
.L_x_220:
        /* <DEDUP_REMOVED lines=12> */
.L_x_223:
[----:B------:R-:W-:Y:S05]  /*30c40*/  BSYNC B1 ;  /* 0x0000000000017941 */ /* 0x000fea0003800000 */
.L_x_222:
        /* <DEDUP_REMOVED lines=12> */
.L_x_225:
[----:B------:R-:W-:Y:S05]  /*30d10*/  BSYNC B1 ;  /* 0x0000000000017941 */ /* 0x000fea0003800000 */
.L_x_224:
        /* <DEDUP_REMOVED lines=12> */
.L_x_227:
[----:B------:R-:W-:Y:S05]  /*30de0*/  BSYNC B1 ;  /* 0x0000000000017941 */ /* 0x000fea0003800000 */
.L_x_226:
        /* <DEDUP_REMOVED lines=12> */
.L_x_229:
[----:B------:R-:W-:Y:S05]  /*30eb0*/  BSYNC B1 ;  /* 0x0000000000017941 */ /* 0x000fea0003800000 */
.L_x_228:
        /* <DEDUP_REMOVED lines=12> */
.L_x_231:
[----:B------:R-:W-:Y:S05]  /*30f80*/  BSYNC B1 ;  /* 0x0000000000017941 */ /* 0x000fea0003800000 */
.L_x_230:
        /* <DEDUP_REMOVED lines=12> */
.L_x_233:
[----:B------:R-:W-:Y:S05]  /*31050*/  BSYNC B1 ;  /* 0x0000000000017941 */ /* 0x000fea0003800000 */
.L_x_232:
        /* <DEDUP_REMOVED lines=12> */
.L_x_235:
[----:B------:R-:W-:Y:S05]  /*31120*/  BSYNC B1 ;  /* 0x0000000000017941 */ /* 0x000fea0003800000 */
.L_x_234:
        /* <DEDUP_REMOVED lines=12> */
.L_x_237:
[----:B------:R-:W-:Y:S05]  /*311f0*/  BSYNC B1 ;  /* 0x0000000000017941 */ /* 0x000fea0003800000 */
.L_x_236:
        /* <DEDUP_REMOVED lines=12> */
.L_x_239:
[----:B------:R-:W-:Y:S05]  /*312c0*/  BSYNC B1 ;  /* 0x0000000000017941 */ /* 0x000fea0003800000 */
.L_x_238:
        /* <DEDUP_REMOVED lines=12> */
.L_x_241:
[----:B------:R-:W-:Y:S05]  /*31390*/  BSYNC B1 ;  /* 0x0000000000017941 */ /* 0x000fea0003800000 */
.L_x_240:
        /* <DEDUP_REMOVED lines=12> */
.L_x_243:
[----:B------:R-:W-:Y:S05]  /*31460*/  BSYNC B1 ;  /* 0x0000000000017941 */ /* 0x000fea0003800000 */
.L_x_242:
        /* <DEDUP_REMOVED lines=12> */
.L_x_245:
[----:B------:R-:W-:Y:S05]  /*31530*/  BSYNC B1 ;  /* 0x0000000000017941 */ /* 0x000fea0003800000 */
.L_x_244:
        /* <DEDUP_REMOVED lines=12> */
.L_x_247:
[----:B------:R-:W-:Y:S05]  /*31600*/  BSYNC B1 ;  /* 0x0000000000017941 */ /* 0x000fea0003800000 */
.L_x_246:
        /* <DEDUP_REMOVED lines=12> */
.L_x_249:
[----:B------:R-:W-:Y:S05]  /*316d0*/  BSYNC B1 ;  /* 0x0000000000017941 */ /* 0x000fea0003800000 */
.L_x_248:
        /* <DEDUP_REMOVED lines=12> */
.L_x_251:
[----:B------:R-:W-:Y:S05]  /*317a0*/  BSYNC B1 ;  /* 0x0000000000017941 */ /* 0x000fea0003800000 */
.L_x_250:
        /* <DEDUP_REMOVED lines=12> */
.L_x_253:
[----:B------:R-:W-:Y:S05]  /*31870*/  BSYNC B1 ;  /* 0x0000000000017941 */ /* 0x000fea0003800000 */
.L_x_252:
        /* <DEDUP_REMOVED lines=12> */
.L_x_255:
[----:B------:R-:W-:Y:S05]  /*31940*/  BSYNC B1 ;  /* 0x0000000000017941 */ /* 0x000fea0003800000 */
.L_x_254:
        /* <DEDUP_REMOVED lines=12> */
.L_x_257:
[----:B------:R-:W-:Y:S05]  /*31a10*/  BSYNC B1 ;  /* 0x0000000000017941 */ /* 0x000fea0003800000 */
.L_x_256:
        /* <DEDUP_REMOVED lines=12> */
.L_x_259:
[----:B------:R-:W-:Y:S05]  /*31ae0*/  BSYNC B1 ;  /* 0x0000000000017941 */ /* 0x000fea0003800000 */
.L_x_258:
        /* <DEDUP_REMOVED lines=12> */
.L_x_261:
[----:B------:R-:W-:Y:S05]  /*31bb0*/  BSYNC B1 ;  /* 0x0000000000017941 */ /* 0x000fea0003800000 */
.L_x_260:
        /* <DEDUP_REMOVED lines=12> */
.L_x_263:
[----:B------:R-:W-:Y:S05]  /*31c80*/  BSYNC B1 ;  /* 0x0000000000017941 */ /* 0x000fea0003800000 */
.L_x_262:
        /* <DEDUP_REMOVED lines=12> */
.L_x_265:
[----:B------:R-:W-:Y:S05]  /*31d50*/  BSYNC B1 ;  /* 0x0000000000017941 */ /* 0x000fea0003800000 */
.L_x_264:
        /* <DEDUP_REMOVED lines=12> */
.L_x_267:
[----:B------:R-:W-:Y:S05]  /*31e20*/  BSYNC B1 ;  /* 0x0000000000017941 */ /* 0x000fea0003800000 */
.L_x_266:
        /* <DEDUP_REMOVED lines=12> */
.L_x_269:
[----:B------:R-:W-:Y:S05]  /*31ef0*/  BSYNC B1 ;  /* 0x0000000000017941 */ /* 0x000fea0003800000 */
.L_x_268:
        /* <DEDUP_REMOVED lines=12> */
.L_x_271:
[----:B------:R-:W-:Y:S05]  /*31fc0*/  BSYNC B1 ;  /* 0x0000000000017941 */ /* 0x000fea0003800000 */
.L_x_270:
        /* <DEDUP_REMOVED lines=12> */
.L_x_273:
[----:B------:R-:W-:Y:S05]  /*32090*/  BSYNC B1 ;  /* 0x0000000000017941 */ /* 0x000fea0003800000 */
.L_x_272:
        /* <DEDUP_REMOVED lines=12> */
.L_x_275:
[----:B------:R-:W-:Y:S05]  /*32160*/  BSYNC B1 ;  /* 0x0000000000017941 */ /* 0x000fea0003800000 */
.L_x_274:
        /* <DEDUP_REMOVED lines=12> */
.L_x_277:
[----:B------:R-:W-:Y:S05]  /*32230*/  BSYNC B1 ;  /* 0x0000000000017941 */ /* 0x000fea0003800000 */
.L_x_276:
        /* <DEDUP_REMOVED lines=12> */
.L_x_279:
[----:B------:R-:W-:Y:S05]  /*32300*/  BSYNC B1 ;  /* 0x0000000000017941 */ /* 0x000fea0003800000 */
.L_x_278:
        /* <DEDUP_REMOVED lines=12> */
.L_x_281:
[----:B------:R-:W-:Y:S05]  /*323d0*/  BSYNC B1 ;  /* 0x0000000000017941 */ /* 0x000fea0003800000 */
.L_x_280:
        /* <DEDUP_REMOVED lines=12> */
.L_x_283:
[----:B------:R-:W-:Y:S05]  /*324a0*/  BSYNC B1 ;  /* 0x0000000000017941 */ /* 0x000fea0003800000 */
.L_x_282:
[----:B---3--:R-:W3:Y:S01]  /*324b0*/  LDL.LU R12, [R1+0x9f8] ;  /* 0x0009f800010c7983 */ /* 0x008ee20000300800 */
[----:B-----5:R-:W-:Y:S01]  /*324c0*/  HADD2.F32 R9, -RZ, R8.H0_H0 ;  /* 0x20000008ff097230 */ /* 0x020fe20000004100 */
[----:B------:R-:W-:Y:S01]  /*324d0*/  ISETP.GT.AND P2, PT, R0, 0xf9, P5 ;  /* 0x000000f90000780c */ /* 0x000fe20002f44270 */
[----:B------:R-:W-:Y:S01]  /*324e0*/  @P3 IMAD.MOV.U32 R13, RZ, RZ, R153 ;  /* 0x000000ffff0d3224 */ /* 0x000fe200078e0099 */
[----:B------:R-:W-:Y:S01]  /*324f0*/  IADD3 R19, P1, R17, 0x80, RZ ;  /* 0x0000008011137810 */ /* 0x000fe20007f3e0ff */
[----:B------:R-:W-:Y:S01]  /*32500*/  BSSY B1, `(.L_x_284) ;  /* 0x000000a000017945 */ /* 0x000fe20003800000 */
[----:B------:R-:W-:Y:S01]  /*32510*/  FMUL R9, R9, R16 ;  /* 0x0000001009097220 */ /* 0x000fe20000400000 */
[----:B------:R-:W-:Y:S02]  /*32520*/  PRMT R18, R8, 0x7610, R18 ;  /* 0x0000761008127816 */ /* 0x000fe40000000012 */
[----:B------:R-:W-:Y:S02]  /*32530*/  IMAD.X R22, RZ, RZ, UR7, P1 ;  /* 0x00000007ff167e24 */ /* 0x000fe400088e06ff */
[----:B---3--:R-:W-:Y:S01]  /*32540*/  FFMA R9, R12, R2, R9 ;  /* 0x000000020c097223 */ /* 0x008fe20000000009 */
[----:B------:R-:W-:-:S04]  /*32550*/  @P3 MOV R12, R152 ;  /* 0x00000098000c3202 */ /* 0x000fc80000000f00 */
[----:B------:R-:W-:-:S05]  /*32560*/  F2FP.F16.F32.PACK_AB R9, RZ, R9 ;  /* 0x00000009ff09723e */ /* 0x000fca00000000ff */
[----:B------:R3:W-:Y:S01]  /*32570*/  @P3 STG.E.U16 desc[UR46][R12.64+0x1f0], R9 ;  /* 0x0001f0090c003986 */ /* 0x0007e2000c10152e */
[----:B------:R-:W-:Y:S05]  /*32580*/  @!P2 BRA `(.L_x_285) ;  /* 0x000000000004a947 */ /* 0x000fea0003800000 */
[----:B------:R0:W5:Y:S02]  /*32590*/  LDG.E.LTC128B.U16 R18, desc[UR46][R154.64+0x1f2] ;  /* 0x0001f22e9a127981 */ /* 0x000164000c1e1520 */
.L_x_285:
[----:B------:R-:W-:Y:S05]  /*325a0*/  BSYNC B1 ;  /* 0x0000000000017941 */ /* 0x000fea0003800000 */
.L_x_284:
[----:B---3--:R-:W3:Y:S01]  /*325b0*/  LDL.LU R12, [R1+0x9fc] ;  /* 0x0009fc00010c7983 */ /* 0x008ee20000300800 */
[----:B-----5:R-:W-:Y:S02]  /*325c0*/  HADD2.F32 R8, -RZ, R18.H0_H0 ;  /* 0x20000012ff087230 */ /* 0x020fe40000004100 */
[----:B------:R-:W-:Y:S01]  /*325d0*/  IMAD R22, R22, R4, RZ ;  /* 0x0000000416167224 */ /* 0x000fe200078e02ff */
[----:B------:R-:W-:Y:S01]  /*325e0*/  ISETP.GT.AND P4, PT, R3, 0x80, PT ;  /* 0x000000800300780c */ /* 0x000fe20003f84270 */
[----:B------:R-:W2:Y:S01]  /*325f0*/  LDL.LU R23, [R1+0x600] ;  /* 0x0006000001177983 */ /* 0x000ea20000300800 */
[----:B------:R-:W-:Y:S01]  /*32600*/  FMUL R13, R8, R16 ;  /* 0x00000010080d7220 */ /* 0x000fe20000400000 */
[C---:B------:R-:W-:Y:S01]  /*32610*/  IMAD R22, R19.reuse, R5, R22 ;  /* 0x0000000513167224 */ /* 0x040fe200078e0216 */
[----:B------:R-:W-:Y:S01]  /*32620*/  ISETP.GT.AND P1, PT, R0, RZ, P4 ;  /* 0x000000ff0000720c */ /* 0x000fe20002724270 */
[----:B------:R-:W-:-:S04]  /*32630*/  IMAD.WIDE.U32 R8, R19, R4, R160 ;  /* 0x0000000413087225 */ /* 0x000fc800078e00a0 */
[----:B------:R-:W-:Y:S02]  /*32640*/  IMAD.IADD R20, R9, 0x1, R22 ;  /* 0x0000000109147824 */ /* 0x000fe400078e0216 */
[----:B---3--:R-:W-:Y:S01]  /*32650*/  FFMA R13, R12, R2, R13 ;  /* 0x000000020c0d7223 */ /* 0x008fe2000000000d */
[----:B------:R-:W-:-:S04]  /*32660*/  LEA R12, P3, R8, R6, 0x1 ;  /* 0x00000006080c7211 */ /* 0x000fc800078608ff */
[----:B------:R-:W-:Y:S02]  /*32670*/  F2FP.F16.F32.PACK_AB R9, RZ, R13 ;  /* 0x0000000dff09723e */ /* 0x000fe400000000ff */
[--C-:B------:R-:W-:Y:S02]  /*32680*/  LEA.HI.X R13, R8, R7, R20.reuse, 0x1, P3 ;  /* 0x00000007080d7211 */ /* 0x100fe400018f0c14 */
[----:B------:R-:W-:Y:S01]  /*32690*/  PRMT R20, R9, 0x7610, R20 ;  /* 0x0000761009147816 */ /* 0x000fe20000000014 */
[----:B------:R-:W-:Y:S01]  /*326a0*/  @P2 IMAD.MOV.U32 R9, RZ, RZ, R153 ;  /* 0x000000ffff092224 */ /* 0x000fe200078e0099 */
[----:B------:R-:W-:-:S05]  /*326b0*/  @P2 MOV R8, R152 ;  /* 0x0000009800082202 */ /* 0x000fca0000000f00 */
[----:B------:R3:W-:Y:S04]  /*326c0*/  @P2 STG.E.U16 desc[UR46][R8.64+0x1f2], R20 ;  /* 0x0001f21408002986 */ /* 0x0007e8000c10152e */
[----:B------:R-:W4:Y:S01]  /*326d0*/  @P1 LDG.E.LTC128B.U16 R18, desc[UR46][R12.64] ;  /* 0x0000002e0c121981 */ /* 0x000f22000c1e1520 */
[----:B------:R-:W-:Y:S01]  /*326e0*/  MOV R172, UR8 ;  /* 0x0000000800ac7c02 */ /* 0x000fe20008000f00 */
[----:B------:R-:W-:Y:S01]  /*326f0*/  IMAD.U32 R21, RZ, RZ, UR8 ;  /* 0x00000008ff157e24 */ /* 0x000fe2000f8e00ff */
[----:B------:R-:W-:Y:S01]  /*32700*/  ISETP.GT.AND P2, PT, R0, 0x1, P4 ;  /* 0x000000010000780c */ /* 0x000fe20002744270 */
[----:B------:R-:W-:Y:S01]  /*32710*/  IMAD.U32 R171, RZ, RZ, UR9 ;  /* 0x00000009ffab7e24 */ /* 0x000fe2000f8e00ff */
[----:B------:R-:W-:Y:S01]  /*32720*/  SHF.L.U32 R172, R172, 0x8, RZ ;  /* 0x00000008acac7819 */ /* 0x000fe200000006ff */
[----:B------:R-:W-:Y:S01]  /*32730*/  BSSY B1, `(.L_x_286) ;  /* 0x0000011000017945 */ /* 0x000fe20003800000 */
[----:B---3--:R-:W-:-:S02]  /*32740*/  IMAD.WIDE.U32 R8, R19, R4, R10 ;  /* 0x0000000413087225 */ /* 0x008fc400078e000a */
[----:B------:R-:W-:Y:S02]  /*32750*/  SHF.L.U64.HI R171, R21, 0x8, R171 ;  /* 0x0000000815ab7819 */ /* 0x000fe400000102ab */
[----:B------:R-:W-:Y:S02]  /*32760*/  IMAD.IADD R9, R22, 0x1, R9 ;  /* 0x0000000116097824 */ /* 0x000fe400078e0209 */
[----:B----4-:R-:W-:-:S05]  /*32770*/  HADD2.F32 R12, -RZ, R18.H0_H0 ;  /* 0x20000012ff0c7230 */ /* 0x010fca0000004100 */
[----:B------:R-:W-:Y:S01]  /*32780*/  FMUL R20, R12, R16 ;  /* 0x000000100c147220 */ /* 0x000fe20000400000 */
[----:B------:R-:W-:Y:S01]  /*32790*/  IMAD.WIDE.U32 R12, R162, UR42, R8 ;  /* 0x0000002aa20c7c25 */ /* 0x000fe2000f8e0008 */
[----:B------:R-:W-:-:S03]  /*327a0*/  IADD3 R8, P3, R172, R14, RZ ;  /* 0x0000000eac087210 */ /* 0x000fc60007f7e0ff */
[----:B--2---:R-:W-:Y:S01]  /*327b0*/  FFMA R9, R23, R2, R20 ;  /* 0x0000000217097223 */ /* 0x004fe20000000014 */
[----:B------:R-:W-:Y:S01]  /*327c0*/  IMAD.IADD R21, R168, 0x1, R13 ;  /* 0x00000001a8157824 */ /* 0x000fe200078e020d */
[----:B------:R-:W-:-:S03]  /*327d0*/  LEA R20, P6, R12, R6, 0x1 ;  /* 0x000000060c147211 */ /* 0x000fc600078c08ff */
[----:B------:R-:W-:Y:S01]  /*327e0*/  F2FP.F16.F32.PACK_AB R13, RZ, R9 ;  /* 0x00000009ff0d723e */ /* 0x000fe200000000ff */
[----:B------:R-:W-:Y:S01]  /*327f0*/  IMAD.X R9, R171, 0x1, R15, P3 ;  /* 0x00000001ab097824 */ /* 0x000fe200018e060f */
[----:B------:R-:W-:-:S04]  /*32800*/  LEA.HI.X R21, R12, R7, R21, 0x1, P6 ;  /* 0x000000070c157211 */ /* 0x000fc800030f0c15 */
[----:B------:R2:W-:Y:S01]  /*32810*/  @P1 STG.E.U16 desc[UR46][R8.64], R13 ;  /* 0x0000000d08001986 */ /* 0x0005e2000c10152e */
[----:B------:R-:W-:Y:S05]  /*32820*/  @!P2 BRA `(.L_x_287) ;  /* 0x000000000004a947 */ /* 0x000fea0003800000 */
[----:B------:R3:W5:Y:S02]  /*32830*/  LDG.E.LTC128B.U16 R18, desc[UR46][R20.64+0x2] ;  /* 0x0000022e14127981 */ /* 0x000764000c1e1520 */
.L_x_287:
[----:B------:R-:W-:Y:S05]  /*32840*/  BSYNC B1 ;  /* 0x0000000000017941 */ /* 0x000fea0003800000 */
.L_x_286:
[----:B------:R-:W4:Y:S01]  /*32850*/  LDL.LU R158, [R1+0x604] ;  /* 0x00060400019e7983 */ /* 0x000f220000300800 */
[----:B--2---:R-:W-:Y:S01]  /*32860*/  IMAD.WIDE.U32 R12, R19, R4, R166 ;  /* 0x00000004130c7225 */ /* 0x004fe200078e00a6 */
[----:B------:R-:W-:Y:S01]  /*32870*/  ISETP.GT.AND P3, PT, R3, 0x88, PT ;  /* 0x000000880300780c */ /* 0x000fe20003f64270 */
[----:B------:R-:W-:Y:S02]  /*32880*/  BSSY B1, `(.L_x_288) ;  /* 0x0000013000017945 */ /* 0x000fe40003800000 */
[----:B-----5:R-:W-:Y:S01]  /*32890*/  HADD2.F32 R23, -RZ, R18.H0_H0 ;  /* 0x20000012ff177230 */ /* 0x020fe20000004100 */
[----:B------:R-:W-:Y:S02]  /*328a0*/  IADD3 R19, R22, R13, RZ ;  /* 0x0000000d16137210 */ /* 0x000fe40007ffe0ff */
[----:B------:R-:W-:Y:S02]  /*328b0*/  IADD3 R13, P1, R164, R12, RZ ;  /* 0x0000000ca40d7210 */ /* 0x000fe40007f3e0ff */
[----:B------:R-:W-:-:S04]  /*328c0*/  FMUL R23, R23, R16 ;  /* 0x0000001017177220 */ /* 0x000fc80000400000 */
[----:B----4-:R-:W-:Y:S01]  /*328d0*/  FFMA R22, R158, R2, R23 ;  /* 0x000000029e167223 */ /* 0x010fe20000000017 */
[----:B------:R-:W-:Y:S01]  /*328e0*/  IMAD.X R23, R19, 0x1, R161, P1 ;  /* 0x0000000113177824 */ /* 0x000fe200008e06a1 */
[----:B------:R-:W-:Y:S02]  /*328f0*/  ISETP.GT.AND P1, PT, R0, RZ, P3 ;  /* 0x000000ff0000720c */ /* 0x000fe40001f24270 */
[C---:B------:R-:W-:Y:S02]  /*32900*/  LEA R158, P6, R13.reuse, R6, 0x1 ;  /* 0x000000060d9e7211 */ /* 0x040fe400078c08ff */
[----:B------:R-:W-:Y:S02]  /*32910*/  F2FP.F16.F32.PACK_AB R22, RZ, R22 ;  /* 0x00000016ff16723e */ /* 0x000fe400000000ff */
[----:B------:R-:W-:Y:S02]  /*32920*/  LEA.HI.X R159, R13, R7, R23, 0x1, P6 ;  /* 0x000000070d9f7211 */ /* 0x000fe400030f0c17 */
[----:B------:R-:W-:Y:S01]  /*32930*/  PRMT R163, R22, 0x7610, R163 ;  /* 0x0000761016a37816 */ /* 0x000fe200000000a3 */
[----:B------:R-:W-:Y:S01]  /*32940*/  IMAD.MOV.U32 R22, RZ, RZ, R8 ;  /* 0x000000ffff167224 */ /* 0x000fe200078e0008 */
[----:B------:R-:W-:-:S02]  /*32950*/  MOV R23, R9 ;  /* 0x0000000900177202 */ /* 0x000fc40000000f00 */
[----:B------:R-:W-:-:S03]  /*32960*/  IADD3 R12, P6, R10, R12, RZ ;  /* 0x0000000c0a0c7210 */ /* 0x000fc60007fde0ff */
[----:B------:R2:W-:Y:S02]  /*32970*/  @P2 STG.E.U16 desc[UR46][R22.64+0x2], R163 ;  /* 0x000002a316002986 */ /* 0x0005e4000c10152e */
[----:B--2---:R-:W-:Y:S01]  /*32980*/  PRMT R163, R18, 0x7610, R163 ;  /* 0x0000761012a37816 */ /* 0x004fe200000000a3 */
[----:B------:R-:W-:Y:S07]  /*32990*/  @!P1 BRA `(.L_x_289) ;  /* 0x0000000000049947 */ /* 0x000fee0003800000 */
[----:B------:R2:W5:Y:S02]  /*329a0*/  LDG.E.LTC128B.U16 R163, desc[UR46][R158.64] ;  /* 0x0000002e9ea37981 */ /* 0x000564000c1e1520 */
.L_x_289:
[----:B------:R-:W-:Y:S05]  /*329b0*/  BSYNC B1 ;  /* 0x0000000000017941 */ /* 0x000fea0003800000 */
.L_x_288:
[----:B--2---:R-:W2:Y:S01]  /*329c0*/  LDL.LU R158, [R1+0x608] ;  /* 0x00060800019e7983 */ /* 0x004ea20000300800 */
[----:B-----5:R-:W-:Y:S01]  /*329d0*/  HADD2.F32 R18, -RZ, R163.H0_H0 ;  /* 0x200000a3ff127230 */ /* 0x020fe20000004100 */
[----:B------:R-:W-:Y:S01]  /*329e0*/  BSSY B1, `(.L_x_290) ;  /* 0x0000010000017945 */ /* 0x000fe20003800000 */
[----:B------:R-:W-:-:S03]  /*329f0*/  IMAD.X R13, R11, 0x1, R19, P6 ;  /* 0x000000010b0d7824 */ /* 0x000fc600030e0613 */
[----:B------:R-:W-:Y:S01]  /*32a00*/  FMUL R18, R18, R16 ;  /* 0x0000001012127220 */ /* 0x000fe20000400000 */
[----:B------:R-:W-:-:S04]  /*32a10*/  IMAD.WIDE.U32 R12, R162, UR42, R12 ;  /* 0x0000002aa20c7c25 */ /* 0x000fc8000f8e000c */
[----:B------:R-:W-:Y:S02]  /*32a20*/  IMAD.IADD R173, R168, 0x1, R13 ;  /* 0x00000001a8ad7824 */ /* 0x000fe400078e020d */
[----:B--2---:R-:W-:Y:S01]  /*32a30*/  FFMA R19, R158, R2, R18 ;  /* 0x000000029e137223 */ /* 0x004fe20000000012 */
[----:B------:R-:W-:Y:S02]  /*32a40*/  IADD3 R158, P2, R8, R169, RZ ;  /* 0x000000a9089e7210 */ /* 0x000fe40007f5e0ff */
[----:B------:R-:W-:Y:S02]  /*32a50*/  LEA R18, P6, R12, R6, 0x1 ;  /* 0x000000060c127211 */ /* 0x000fe400078c08ff */
[----:B------:R-:W-:Y:S02]  /*32a60*/  F2FP.F16.F32.PACK_AB R13, RZ, R19 ;  /* 0x00000013ff0d723e */ /* 0x000fe400000000ff */
[----:B------:R-:W-:Y:S02]  /*32a70*/  IADD3.X R159, R9, R170, RZ, P2, !PT ;  /* 0x000000aa099f7210 */ /* 0x000fe400017fe4ff */
[----:B------:R-:W-:-:S02]  /*32a80*/  ISETP.GT.AND P2, PT, R0, 0x1, P3 ;  /* 0x000000010000780c */ /* 0x000fc40001f44270 */
[----:B------:R-:W-:Y:S01]  /*32a90*/  LEA.HI.X R19, R12, R7, R173, 0x1, P6 ;  /* 0x000000070c137211 */ /* 0x000fe200030f0cad */
[----:B------:R2:W-:Y:S01]  /*32aa0*/  @P1 STG.E.U16 desc[UR46][R158.64], R13 ;  /* 0x0000000d9e001986 */ /* 0x0005e2000c10152e */
[----:B------:R-:W-:-:S09]  /*32ab0*/  PRMT R12, R163, 0x7610, R12 ;  /* 0x00007610a30c7816 */ /* 0x000fd2000000000c */
[----:B------:R-:W-:Y:S05]  /*32ac0*/  @!P2 BRA `(.L_x_291) ;  /* 0x000000000004a947 */ /* 0x000fea0003800000 */
[----:B------:R4:W5:Y:S02]  /*32ad0*/  LDG.E.LTC128B.U16 R12, desc[UR46][R18.64+0x2] ;  /* 0x0000022e120c7981 */ /* 0x000964000c1e1520 */
.L_x_291:
[----:B------:R-:W-:Y:S05]  /*32ae0*/  BSYNC B1 ;  /* 0x0000000000017941 */ /* 0x000fea0003800000 */
.L_x_290:
[----:B--2---:R-:W2:Y:S01]  /*32af0*/  LDL.LU R158, [R1+0x60c] ;  /* 0x00060c00019e7983 */ /* 0x004ea20000300800 */
[----:B-----5:R-:W-:Y:S01]  /*32b00*/  HADD2.F32 R13, -RZ, R12.H0_H0 ;  /* 0x2000000cff0d7230 */ /* 0x020fe20000004100 */
[----:B------:R-:W-:Y:S01]  /*32b10*/  IADD3 R8, P6, R169, R8, RZ ;  /* 0x00000008a9087210 */ /* 0x000fe20007fde0ff */
[----:B------:R-:W-:Y:S01]  /*32b20*/  BSSY B1, `(.L_x_292) ;  /* 0x0000009000017945 */ /* 0x000fe20003800000 */
[----:B------:R-:W-:Y:S02]  /*32b30*/  ISETP.GT.AND P1, PT, R0, 0x8, P4 ;  /* 0x000000080000780c */ /* 0x000fe40002724270 */
[----:B------:R-:W-:Y:S01]  /*32b40*/  FMUL R13, R13, R16 ;  /* 0x000000100d0d7220 */ /* 0x000fe20000400000 */
[----:B------:R-:W-:-:S03]  /*32b50*/  IMAD.X R9, R170, 0x1, R9, P6 ;  /* 0x00000001aa097824 */ /* 0x000fc600030e0609 */
[----:B--2---:R-:W-:-:S05]  /*32b60*/  FFMA R13, R158, R2, R13 ;  /* 0x000000029e0d7223 */ /* 0x004fca000000000d */
[----:B------:R-:W-:-:S05]  /*32b70*/  F2FP.F16.F32.PACK_AB R13, RZ, R13 ;  /* 0x0000000dff0d723e */ /* 0x000fca00000000ff */
[----:B------:R2:W-:Y:S01]  /*32b80*/  @P2 STG.E.U16 desc[UR46][R8.64+0x2], R13 ;  /* 0x0000020d08002986 */ /* 0x0005e2000c10152e */
[----:B------:R-:W-:Y:S05]  /*32b90*/  @!P1 BRA `(.L_x_293) ;  /* 0x0000000000049947 */ /* 0x000fea0003800000 */
[----:B------:R0:W5:Y:S02]  /*32ba0*/  LDG.E.LTC128B.U16 R12, desc[UR46][R20.64+0x10] ;  /* 0x0000102e140c7981 */ /* 0x000164000c1e1520 */
.L_x_293:
[----:B------:R-:W-:Y:S05]  /*32bb0*/  BSYNC B1 ;  /* 0x0000000000017941 */ /* 0x000fea0003800000 */
.L_x_292:
[----:B--2---:R-:W2:Y:S01]  /*32bc0*/  LDL.LU R13, [R1+0x610] ;  /* 0x00061000010d7983 */ /* 0x004ea20000300800 */
[----:B-----5:R-:W-:Y:S01]  /*32bd0*/  HADD2.F32 R8, -RZ, R12.H0_H0 ;  /* 0x2000000cff087230 */ /* 0x020fe20000004100 */
[----:B------:R-:W-:Y:S01]  /*32be0*/  ISETP.GT.AND P2, PT, R0, 0x9, P4 ;  /* 0x000000090000780c */ /* 0x000fe20002744270 */
[----:B------:R-:W-:Y:S03]  /*32bf0*/  BSSY B1, `(.L_x_294) ;  /* 0x0000009000017945 */ /* 0x000fe60003800000 */
[----:B------:R-:W-:-:S04]  /*32c00*/  FMUL R8, R8, R16 ;  /* 0x0000001008087220 */ /* 0x000fc80000400000 */
[----:B--2---:R-:W-:-:S05]  /*32c10*/  FFMA R8, R13, R2, R8 ;  /* 0x000000020d087223 */ /* 0x004fca0000000008 */
[----:B------:R-:W-:-:S04]  /*32c20*/  F2FP.F16.F32.PACK_AB R8, RZ, R8 ;  /* 0x00000008ff08723e */ /* 0x000fc800000000ff */
[----:B------:R-:W-:Y:S02]  /*32c30*/  PRMT R9, R8, 0x7610, R9 ;  /* 0x0000761008097816 */ /* 0x000fe40000000009 */
[----:B------:R-:W-:-:S03]  /*32c40*/  PRMT R8, R12, 0x7610, R8 ;  /* 0x000076100c087816 */ /* 0x000fc60000000008 */
[----:B------:R2:W-:Y:S01]  /*32c50*/  @P1 STG.E.U16 desc[UR46][R22.64+0x10], R9 ;  /* 0x0000100916001986 */ /* 0x0005e2000c10152e */
[----:B------:R-:W-:Y:S05]  /*32c60*/  @!P2 BRA `(.L_x_295) ;  /* 0x000000000004a947 */ /* 0x000fea0003800000 */
[----:B------:R0:W5:Y:S02]  /*32c70*/  LDG.E.LTC128B.U16 R8, desc[UR46][R20.64+0x12] ;  /* 0x0000122e14087981 */ /* 0x000164000c1e1520 */
.L_x_295:
[----:B------:R-:W-:Y:S05]  /*32c80*/  BSYNC B1 ;  /* 0x0000000000017941 */ /* 0x000fea0003800000 */
.L_x_294:
[----:B------:R-:W3:Y:S01]  /*32c90*/  LDL.LU R12, [R1+0x614] ;  /* 0x00061400010c7983 */ /* 0x000ee20000300800 */
[----:B--2--5:R-:W-:Y:S01]  /*32ca0*/  HADD2.F32 R9, -RZ, R8.H0_H0 ;  /* 0x20000008ff097230 */ /* 0x024fe20000004100 */
[----:B------:R-:W-:Y:S01]  /*32cb0*/  ISETP.GT.AND P1, PT, R0, 0x8, P3 ;  /* 0x000000080000780c */ /* 0x000fe20001f24270 */
[----:B------:R-:W-:Y:S03]  /*32cc0*/  BSSY B1, `(.L_x_296) ;  /* 0x0000007000017945 */ /* 0x000fe60003800000 */
[----:B------:R-:W-:-:S04]  /*32cd0*/  FMUL R9, R9, R16 ;  /* 0x0000001009097220 */ /* 0x000fc80000400000 */
[----:B---3--:R-:W-:-:S05]  /*32ce0*/  FFMA R9, R12, R2, R9 ;  /* 0x000000020c097223 */ /* 0x008fca0000000009 */
[----:B------:R-:W-:-:S05]  /*32cf0*/  F2FP.F16.F32.PACK_AB R9, RZ, R9 ;  /* 0x00000009ff09723e */ /* 0x000fca00000000ff */
[----:B------:R2:W-:Y:S01]  /*32d00*/  @P2 STG.E.U16 desc[UR46][R22.64+0x12], R9 ;  /* 0x0000120916002986 */ /* 0x0005e2000c10152e */
[----:B------:R-:W-:Y:S05]  /*32d10*/  @!P1 BRA `(.L_x_297) ;  /* 0x0000000000049947 */ /* 0x000fea0003800000 */
[----:B------:R3:W5:Y:S02]  /*32d20*/  LDG.E.LTC128B.U16 R8, desc[UR46][R18.64+0x10] ;  /* 0x0000102e12087981 */ /* 0x000764000c1e1520 */
.L_x_297:
[----:B------:R-:W-:Y:S05]  /*32d30*/  BSYNC B1 ;  /* 0x0000000000017941 */ /* 0x000fea0003800000 */
.L_x_296:
[----:B------:R-:W4:Y:S01]  /*32d40*/  LDL.LU R158, [R1+0x618] ;  /* 0x00061800019e7983 */ /* 0x000f220000300800 */
[----:B--2--5:R-:W-:Y:S01]  /*32d50*/  HADD2.F32 R9, -RZ, R8.H0_H0 ;  /* 0x20000008ff097230 */ /* 0x024fe20000004100 */
[----:B------:R-:W-:Y:S01]  /*32d60*/  IADD3 R12, P2, P6, R169, R14, R172 ;  /* 0x0000000ea90c7210 */ /* 0x000fe20007e5e0ac */
[----:B------:R-:W-:Y:S03]  /*32d70*/  BSSY B1, `(.L_x_298) ;  /* 0x0000009000017945 */ /* 0x000fe60003800000 */
[----:B------:R-:W-:Y:S01]  /*32d80*/  FMUL R9, R9, R16 ;  /* 0x0000001009097220 */ /* 0x000fe20000400000 */
[----:B------:R-:W-:Y:S02]  /*32d90*/  IADD3.X R13, R170, R15, R171, P2, P6 ;  /* 0x0000000faa0d7210 */ /* 0x000fe400017ec4ab */
[----:B------:R-:W-:Y:S01]  /*32da0*/  ISETP.GT.AND P2, PT, R0, 0x9, P3 ;  /* 0x000000090000780c */ /* 0x000fe20001f44270 */
[----:B----4-:R-:W-:-:S05]  /*32db0*/  FFMA R9, R158, R2, R9 ;  /* 0x000000029e097223 */ /* 0x010fca0000000009 */
[----:B------:R-:W-:-:S05]  /*32dc0*/  F2FP.F16.F32.PACK_AB R9, RZ, R9 ;  /* 0x00000009ff09723e */ /* 0x000fca00000000ff */
[----:B------:R2:W-:Y:S02]  /*32dd0*/  @P1 STG.E.U16 desc[UR46][R12.64+0x10], R9 ;  /* 0x000010090c001986 */ /* 0x0005e4000c10152e */
[----:B------:R-:W-:Y:S05]  /*32de0*/  @!P2 BRA `(.L_x_299) ;  /* 0x000000000004a947 */ /* 0x000fea0003800000 */
[----:B------:R4:W5:Y:S02]  /*32df0*/  LDG.E.LTC128B.U16 R8, desc[UR46][R18.64+0x12] ;  /* 0x0000122e12087981 */ /* 0x000964000c1e1520 */
.L_x_299:
[----:B------:R-:W-:Y:S05]  /*32e00*/  BSYNC B1 ;  /* 0x0000000000017941 */ /* 0x000fea0003800000 */
.L_x_298:
        /* <DEDUP_REMOVED lines=10> */
.L_x_301:
[----:B------:R-:W-:Y:S05]  /*32eb0*/  BSYNC B1 ;  /* 0x0000000000017941 */ /* 0x000fea0003800000 */
.L_x_300:
[----:B------:R-:W4:Y:S01]  /*32ec0*/  LDL.LU R158, [R1+0x620] ;  /* 0x00062000019e7983 */ /* 0x000f220000300800 */
[----:B--2--5:R-:W-:Y:S01]  /*32ed0*/  HADD2.F32 R9, -RZ, R8.H0_H0 ;  /* 0x20000008ff097230 */ /* 0x024fe20000004100 */
[----:B------:R-:W-:Y:S01]  /*32ee0*/  ISETP.GT.AND P2, PT, R0, 0x11, P4 ;  /* 0x000000110000780c */ /* 0x000fe20002744270 */
[----:B------:R-:W-:Y:S03]  /*32ef0*/  BSSY B1, `(.L_x_302) ;  /* 0x0000007000017945 */ /* 0x000fe60003800000 */
[----:B------:R-:W-:-:S04]  /*32f00*/  FMUL R9, R9, R16 ;  /* 0x0000001009097220 */ /* 0x000fc80000400000 */
[----:B----4-:R-:W-:-:S05]  /*32f10*/  FFMA R9, R158, R2, R9 ;  /* 0x000000029e097223 */ /* 0x010fca0000000009 */
[----:B------:R-:W-:-:S05]  /*32f20*/  F2FP.F16.F32.PACK_AB R9, RZ, R9 ;  /* 0x00000009ff09723e */ /* 0x000fca00000000ff */
[----:B------:R2:W-:Y:S01]  /*32f30*/  @P1 STG.E.U16 desc[UR46][R22.64+0x20], R9 ;  /* 0x0000200916001986 */ /* 0x0005e2000c10152e */
[----:B------:R-:W-:Y:S05]  /*32f40*/  @!P2 BRA `(.L_x_303) ;  /* 0x000000000004a947 */ /* 0x000fea0003800000 */
[----:B------:R4:W5:Y:S02]  /*32f50*/  LDG.E.LTC128B.U16 R8, desc[UR46][R20.64+0x22] ;  /* 0x0000222e14087981 */ /* 0x000964000c1e1520 */
.L_x_303:
[----:B------:R-:W-:Y:S05]  /*32f60*/  BSYNC B1 ;  /* 0x0000000000017941 */ /* 0x000fea0003800000 */
.L_x_302:
        /* <DEDUP_REMOVED lines=10> */
.L_x_305:
[----:B------:R-:W-:Y:S05]  /*33010*/  BSYNC B1 ;  /* 0x0000000000017941 */ /* 0x000fea0003800000 */
.L_x_304:
        /* <DEDUP_REMOVED lines=10> */
.L_x_307:
[----:B------:R-:W-:Y:S05]  /*330c0*/  BSYNC B1 ;  /* 0x0000000000017941 */ /* 0x000fea0003800000 */
.L_x_306:
        /* <DEDUP_REMOVED lines=10> */
.L_x_309:
[----:B------:R-:W-:Y:S05]  /*33170*/  BSYNC B1 ;  /* 0x0000000000017941 */ /* 0x000fea0003800000 */
.L_x_308:
        /* <DEDUP_REMOVED lines=10> */
.L_x_311:
[----:B------:R-:W-:Y:S05]  /*33220*/  BSYNC B1 ;  /* 0x0000000000017941 */ /* 0x000fea0003800000 */
.L_x_310:
        /* <DEDUP_REMOVED lines=10> */
.L_x_313:
[----:B------:R-:W-:Y:S05]  /*332d0*/  BSYNC B1 ;  /* 0x0000000000017941 */ /* 0x000fea0003800000 */
.L_x_312:
        /* <DEDUP_REMOVED lines=10> */
.L_x_315:
[----:B------:R-:W-:Y:S05]  /*33380*/  BSYNC B1 ;  /* 0x0000000000017941 */ /* 0x000fea0003800000 */
.L_x_314:
        /* <DEDUP_REMOVED lines=10> */
.L_x_317:
[----:B------:R-:W-:Y:S05]  /*33430*/  BSYNC B1 ;  /* 0x0000000000017941 */ /* 0x000fea0003800000 */
.L_x_316:
        /* <DEDUP_REMOVED lines=10> */
.L_x_319:
[----:B------:R-:W-:Y:S05]  /*334e0*/  BSYNC B1 ;  /* 0x0000000000017941 */ /* 0x000fea0003800000 */
.L_x_318:
        /* <DEDUP_REMOVED lines=10> */
.L_x_321:
[----:B------:R-:W-:Y:S05]  /*33590*/  BSYNC B1 ;  /* 0x0000000000017941 */ /* 0x000fea0003800000 */
.L_x_320:
        /* <DEDUP_REMOVED lines=10> */
.L_x_323:
[----:B------:R-:W-:Y:S05]  /*33640*/  BSYNC B1 ;  /* 0x0000000000017941 */ /* 0x000fea0003800000 */
.L_x_322:
        /* <DEDUP_REMOVED lines=10> */
.L_x_325:
[----:B------:R-:W-:Y:S05]  /*336f0*/  BSYNC B1 ;  /* 0x0000000000017941 */ /* 0x000fea0003800000 */
.L_x_324:
        /* <DEDUP_REMOVED lines=10> */
.L_x_327:
[----:B------:R-:W-:Y:S05]  /*337a0*/  BSYNC B1 ;  /* 0x0000000000017941 */ /* 0x000fea0003800000 */
.L_x_326:
        /* <DEDUP_REMOVED lines=10> */
.L_x_329:
[----:B------:R-:W-:Y:S05]  /*33850*/  BSYNC B1 ;  /* 0x0000000000017941 */ /* 0x000fea0003800000 */
.L_x_328:
        /* <DEDUP_REMOVED lines=10> */
.L_x_331:
[----:B------:R-:W-:Y:S05]  /*33900*/  BSYNC B1 ;  /* 0x0000000000017941 */ /* 0x000fea0003800000 */
.L_x_330:
        /* <DEDUP_REMOVED lines=10> */
.L_x_333:
[----:B------:R-:W-:Y:S05]  /*339b0*/  BSYNC B1 ;  /* 0x0000000000017941 */ /* 0x000fea0003800000 */
.L_x_332:
        /* <DEDUP_REMOVED lines=10> */
.L_x_335:
[----:B------:R-:W-:Y:S05]  /*33a60*/  BSYNC B1 ;  /* 0x0000000000017941 */ /* 0x000fea0003800000 */
.L_x_334:
        /* <DEDUP_REMOVED lines=10> */
.L_x_337:
[----:B------:R-:W-:Y:S05]  /*33b10*/  BSYNC B1 ;  /* 0x0000000000017941 */ /* 0x000fea0003800000 */
.L_x_336:
        /* <DEDUP_REMOVED lines=10> */
.L_x_339:
[----:B------:R-:W-:Y:S05]  /*33bc0*/  BSYNC B1 ;  /* 0x0000000000017941 */ /* 0x000fea0003800000 */
.L_x_338:
        /* <DEDUP_REMOVED lines=10> */
.L_x_341:
[----:B------:R-:W-:Y:S05]  /*33c70*/  BSYNC B1 ;  /* 0x0000000000017941 */ /* 0x000fea0003800000 */
.L_x_340:
        /* <DEDUP_REMOVED lines=10> */
.L_x_343:
[----:B------:R-:W-:Y:S05]  /*33d20*/  BSYNC B1 ;  /* 0x0000000000017941 */ /* 0x000fea0003800000 */
.L_x_342:
        /* <DEDUP_REMOVED lines=10> */
.L_x_345:
[----:B------:R-:W-:Y:S05]  /*33dd0*/  BSYNC B1 ;  /* 0x0000000000017941 */ /* 0x000fea0003800000 */
.L_x_344:
        /* <DEDUP_REMOVED lines=10> */
.L_x_347:
[----:B------:R-:W-:Y:S05]  /*33e80*/  BSYNC B1 ;  /* 0x0000000000017941 */ /* 0x000fea0003800000 */
.L_x_346:
        /* <DEDUP_REMOVED lines=10> */
.L_x_349:
[----:B------:R-:W-:Y:S05]  /*33f30*/  BSYNC B1 ;  /* 0x0000000000017941 */ /* 0x000fea0003800000 */
.L_x_348:
        /* <DEDUP_REMOVED lines=10> */
.L_x_351:
[----:B------:R-:W-:Y:S05]  /*33fe0*/  BSYNC B1 ;  /* 0x0000000000017941 */ /* 0x000fea0003800000 */
.L_x_350:
        /* <DEDUP_REMOVED lines=10> */
.L_x_353:
[----:B------:R-:W-:Y:S05]  /*34090*/  BSYNC B1 ;  /* 0x0000000000017941 */ /* 0x000fea0003800000 */
.L_x_352:
        /* <DEDUP_REMOVED lines=10> */
.L_x_355:
[----:B------:R-:W-:Y:S05]  /*34140*/  BSYNC B1 ;  /* 0x0000000000017941 */ /* 0x000fea0003800000 */
.L_x_354:
        /* <DEDUP_REMOVED lines=10> */
.L_x_357:
[----:B------:R-:W-:Y:S05]  /*341f0*/  BSYNC B1 ;  /* 0x0000000000017941 */ /* 0x000fea0003800000 */
.L_x_356:
        /* <DEDUP_REMOVED lines=10> */
.L_x_359:
[----:B------:R-:W-:Y:S05]  /*342a0*/  BSYNC B1 ;  /* 0x0000000000017941 */ /* 0x000fea0003800000 */
.L_x_358:
        /* <DEDUP_REMOVED lines=10> */
.L_x_361:
[----:B------:R-:W-:Y:S05]  /*34350*/  BSYNC B1 ;  /* 0x0000000000017941 */ /* 0x000fea0003800000 */
.L_x_360:
        /* <DEDUP_REMOVED lines=10> */
.L_x_363:
[----:B------:R-:W-:Y:S05]  /*34400*/  BSYNC B1 ;  /* 0x0000000000017941 */ /* 0x000fea0003800000 */
.L_x_362:
        /* <DEDUP_REMOVED lines=10> */
.L_x_365:
[----:B------:R-:W-:Y:S05]  /*344b0*/  BSYNC B1 ;  /* 0x0000000000017941 */ /* 0x000fea0003800000 */
.L_x_364:
        /* <DEDUP_REMOVED lines=10> */
.L_x_367:
[----:B------:R-:W-:Y:S05]  /*34560*/  BSYNC B1 ;  /* 0x0000000000017941 */ /* 0x000fea0003800000 */
.L_x_366:
        /* <DEDUP_REMOVED lines=10> */
.L_x_369:
[----:B------:R-:W-:Y:S05]  /*34610*/  BSYNC B1 ;  /* 0x0000000000017941 */ /* 0x000fea0003800000 */
.L_x_368:
        /* <DEDUP_REMOVED lines=10> */
.L_x_371:
[----:B------:R-:W-:Y:S05]  /*346c0*/  BSYNC B1 ;  /* 0x0000000000017941 */ /* 0x000fea0003800000 */
.L_x_370:
        /* <DEDUP_REMOVED lines=10> */
.L_x_373:
[----:B------:R-:W-:Y:S05]  /*34770*/  BSYNC B1 ;  /* 0x0000000000017941 */ /* 0x000fea0003800000 */
.L_x_372:
        /* <DEDUP_REMOVED lines=10> */
.L_x_375:
[----:B------:R-:W-:Y:S05]  /*34820*/  BSYNC B1 ;  /* 0x0000000000017941 */ /* 0x000fea0003800000 */
.L_x_374:
        /* <DEDUP_REMOVED lines=10> */
.L_x_377:
[----:B------:R-:W-:Y:S05]  /*348d0*/  BSYNC B1 ;  /* 0x0000000000017941 */ /* 0x000fea0003800000 */
.L_x_376:
        /* <DEDUP_REMOVED lines=10> */
.L_x_379:
[----:B------:R-:W-:Y:S05]  /*34980*/  BSYNC B1 ;  /* 0x0000000000017941 */ /* 0x000fea0003800000 */
.L_x_378:
        /* <DEDUP_REMOVED lines=10> */
.L_x_381:
[----:B------:R-:W-:Y:S05]  /*34a30*/  BSYNC B1 ;  /* 0x0000000000017941 */ /* 0x000fea0003800000 */
.L_x_380:
        /* <DEDUP_REMOVED lines=10> */
.L_x_383:
[----:B------:R-:W-:Y:S05]  /*34ae0*/  BSYNC B1 ;  /* 0x0000000000017941 */ /* 0x000fea0003800000 */
.L_x_382:
        /* <DEDUP_REMOVED lines=10> */
.L_x_385:
[----:B------:R-:W-:Y:S05]  /*34b90*/  BSYNC B1 ;  /* 0x0000000000017941 */ /* 0x000fea0003800000 */
.L_x_384:
        /* <DEDUP_REMOVED lines=10> */
.L_x_387:
[----:B------:R-:W-:Y:S05]  /*34c40*/  BSYNC B1 ;  /* 0x0000000000017941 */ /* 0x000fea0003800000 */
.L_x_386:
        /* <DEDUP_REMOVED lines=10> */
.L_x_389:
[----:B------:R-:W-:Y:S05]  /*34cf0*/  BSYNC B1 ;  /* 0x0000000000017941 */ /* 0x000fea0003800000 */
.L_x_388:
        /* <DEDUP_REMOVED lines=10> */
.L_x_391:
[----:B------:R-:W-:Y:S05]  /*34da0*/  BSYNC B1 ;  /* 0x0000000000017941 */ /* 0x000fea0003800000 */
.L_x_390:
        /* <DEDUP_REMOVED lines=10> */
.L_x_393:
[----:B------:R-:W-:Y:S05]  /*34e50*/  BSYNC B1 ;  /* 0x0000000000017941 */ /* 0x000fea0003800000 */
.L_x_392:
        /* <DEDUP_REMOVED lines=10> */
.L_x_395:
[----:B------:R-:W-:Y:S05]  /*34f00*/  BSYNC B1 ;  /* 0x0000000000017941 */ /* 0x000fea0003800000 */
.L_x_394:
        /* <DEDUP_REMOVED lines=10> */
.L_x_397:
[----:B------:R-:W-:Y:S05]  /*34fb0*/  BSYNC B1 ;  /* 0x0000000000017941 */ /* 0x000fea0003800000 */
.L_x_396:
        /* <DEDUP_REMOVED lines=10> */
.L_x_399:
[----:B------:R-:W-:Y:S05]  /*35060*/  BSYNC B1 ;  /* 0x0000000000017941 */ /* 0x000fea0003800000 */
.L_x_398:
        /* <DEDUP_REMOVED lines=10> */
.L_x_401:
[----:B------:R-:W-:Y:S05]  /*35110*/  BSYNC B1 ;  /* 0x0000000000017941 */ /* 0x000fea0003800000 */
.L_x_400:
        /* <DEDUP_REMOVED lines=10> */
.L_x_403:
[----:B------:R-:W-:Y:S05]  /*351c0*/  BSYNC B1 ;  /* 0x0000000000017941 */ /* 0x000fea0003800000 */
.L_x_402:
        /* <DEDUP_REMOVED lines=10> */
.L_x_405:
[----:B------:R-:W-:Y:S05]  /*35270*/  BSYNC B1 ;  /* 0x0000000000017941 */ /* 0x000fea0003800000 */
.L_x_404:
        /* <DEDUP_REMOVED lines=10> */
.L_x_407:
[----:B------:R-:W-:Y:S05]  /*35320*/  BSYNC B1 ;  /* 0x0000000000017941 */ /* 0x000fea0003800000 */
.L_x_406:
        /* <DEDUP_REMOVED lines=10> */
.L_x_409:
[----:B------:R-:W-:Y:S05]  /*353d0*/  BSYNC B1 ;  /* 0x0000000000017941 */ /* 0x000fea0003800000 */
.L_x_408:
        /* <DEDUP_REMOVED lines=10> */
.L_x_411:
[----:B------:R-:W-:Y:S05]  /*35480*/  BSYNC B1 ;  /* 0x0000000000017941 */ /* 0x000fea0003800000 */
.L_x_410:
        /* <DEDUP_REMOVED lines=10> */
.L_x_413:
[----:B------:R-:W-:Y:S05]  /*35530*/  BSYNC B1 ;  /* 0x0000000000017941 */ /* 0x000fea0003800000 */
.L_x_412:
        /* <DEDUP_REMOVED lines=10> */
.L_x_415:
[----:B------:R-:W-:Y:S05]  /*355e0*/  BSYNC B1 ;  /* 0x0000000000017941 */ /* 0x000fea0003800000 */
.L_x_414:
        /* <DEDUP_REMOVED lines=10> */
.L_x_417:
[----:B------:R-:W-:Y:S05]  /*35690*/  BSYNC B1 ;  /* 0x0000000000017941 */ /* 0x000fea0003800000 */
.L_x_416:
        /* <DEDUP_REMOVED lines=10> */
.L_x_419:
[----:B------:R-:W-:Y:S05]  /*35740*/  BSYNC B1 ;  /* 0x0000000000017941 */ /* 0x000fea0003800000 */
.L_x_418:
        /* <DEDUP_REMOVED lines=10> */
.L_x_421:
[----:B------:R-:W-:Y:S05]  /*357f0*/  BSYNC B1 ;  /* 0x0000000000017941 */ /* 0x000fea0003800000 */
.L_x_420:
        /* <DEDUP_REMOVED lines=10> */
.L_x_423:
[----:B------:R-:W-:Y:S05]  /*358a0*/  BSYNC B1 ;  /* 0x0000000000017941 */ /* 0x000fea0003800000 */
.L_x_422:
        /* <DEDUP_REMOVED lines=10> */
.L_x_425:
[----:B------:R-:W-:Y:S05]  /*35950*/  BSYNC B1 ;  /* 0x0000000000017941 */ /* 0x000fea0003800000 */
.L_x_424:
        /* <DEDUP_REMOVED lines=10> */
.L_x_427:
[----:B------:R-:W-:Y:S05]  /*35a00*/  BSYNC B1 ;  /* 0x0000000000017941 */ /* 0x000fea0003800000 */
.L_x_426:
        /* <DEDUP_REMOVED lines=10> */
.L_x_429:
[----:B------:R-:W-:Y:S05]  /*35ab0*/  BSYNC B1 ;  /* 0x0000000000017941 */ /* 0x000fea0003800000 */
.L_x_428:
        /* <DEDUP_REMOVED lines=10> */
.L_x_431:
[----:B------:R-:W-:Y:S05]  /*35b60*/  BSYNC B1 ;  /* 0x0000000000017941 */ /* 0x000fea0003800000 */
.L_x_430:
        /* <DEDUP_REMOVED lines=10> */
.L_x_433:
[----:B------:R-:W-:Y:S05]  /*35c10*/  BSYNC B1 ;  /* 0x0000000000017941 */ /* 0x000fea0003800000 */
.L_x_432:
        /* <DEDUP_REMOVED lines=10> */
.L_x_435:
[----:B------:R-:W-:Y:S05]  /*35cc0*/  BSYNC B1 ;  /* 0x0000000000017941 */ /* 0x000fea0003800000 */
.L_x_434:
        /* <DEDUP_REMOVED lines=10> */
.L_x_437:
[----:B------:R-:W-:Y:S05]  /*35d70*/  BSYNC B1 ;  /* 0x0000000000017941 */ /* 0x000fea0003800000 */
.L_x_436:
        /* <DEDUP_REMOVED lines=10> */
.L_x_439:
[----:B------:R-:W-:Y:S05]  /*35e20*/  BSYNC B1 ;  /* 0x0000000000017941 */ /* 0x000fea0003800000 */
.L_x_438:
        /* <DEDUP_REMOVED lines=10> */
.L_x_441:
[----:B------:R-:W-:Y:S05]  /*35ed0*/  BSYNC B1 ;  /* 0x0000000000017941 */ /* 0x000fea0003800000 */
.L_x_440:
        /* <DEDUP_REMOVED lines=10> */
.L_x_443:
[----:B------:R-:W-:Y:S05]  /*35f80*/  BSYNC B1 ;  /* 0x0000000000017941 */ /* 0x000fea0003800000 */
.L_x_442:
        /* <DEDUP_REMOVED lines=10> */
.L_x_445:
[----:B------:R-:W-:Y:S05]  /*36030*/  BSYNC B1 ;  /* 0x0000000000017941 */ /* 0x000fea0003800000 */
.L_x_444:
        /* <DEDUP_REMOVED lines=10> */
.L_x_447:
[----:B------:R-:W-:Y:S05]  /*360e0*/  BSYNC B1 ;  /* 0x0000000000017941 */ /* 0x000fea0003800000 */
.L_x_446:
        /* <DEDUP_REMOVED lines=10> */
.L_x_449:
[----:B------:R-:W-:Y:S05]  /*36190*/  BSYNC B1 ;  /* 0x0000000000017941 */ /* 0x000fea0003800000 */
.L_x_448:
        /* <DEDUP_REMOVED lines=10> */
.L_x_451:
[----:B------:R-:W-:Y:S05]  /*36240*/  BSYNC B1 ;  /* 0x0000000000017941 */ /* 0x000fea0003800000 */
.L_x_450:
        /* <DEDUP_REMOVED lines=10> */
.L_x_453:
[----:B------:R-:W-:Y:S05]  /*362f0*/  BSYNC B1 ;  /* 0x0000000000017941 */ /* 0x000fea0003800000 */
.L_x_452:
        /* <DEDUP_REMOVED lines=10> */
.L_x_455:
[----:B------:R-:W-:Y:S05]  /*363a0*/  BSYNC B1 ;  /* 0x0000000000017941 */ /* 0x000fea0003800000 */
.L_x_454:
        /* <DEDUP_REMOVED lines=10> */
.L_x_457:
[----:B------:R-:W-:Y:S05]  /*36450*/  BSYNC B1 ;  /* 0x0000000000017941 */ /* 0x000fea0003800000 */
.L_x_456:
        /* <DEDUP_REMOVED lines=10> */
.L_x_459:
[----:B------:R-:W-:Y:S05]  /*36500*/  BSYNC B1 ;  /* 0x0000000000017941 */ /* 0x000fea0003800000 */
.L_x_458:
        /* <DEDUP_REMOVED lines=10> */
.L_x_461:
[----:B------:R-:W-:Y:S05]  /*365b0*/  BSYNC B1 ;  /* 0x0000000000017941 */ /* 0x000fea0003800000 */
.L_x_460:
        /* <DEDUP_REMOVED lines=10> */
.L_x_463:
[----:B------:R-:W-:Y:S05]  /*36660*/  BSYNC B1 ;  /* 0x0000000000017941 */ /* 0x000fea0003800000 */
.L_x_462:
        /* <DEDUP_REMOVED lines=10> */
.L_x_465:
[----:B------:R-:W-:Y:S05]  /*36710*/  BSYNC B1 ;  /* 0x0000000000017941 */ /* 0x000fea0003800000 */
.L_x_464:
        /* <DEDUP_REMOVED lines=10> */
.L_x_467:
[----:B------:R-:W-:Y:S05]  /*367c0*/  BSYNC B1 ;  /* 0x0000000000017941 */ /* 0x000fea0003800000 */
.L_x_466:
        /* <DEDUP_REMOVED lines=10> */
.L_x_469:
[----:B------:R-:W-:Y:S05]  /*36870*/  BSYNC B1 ;  /* 0x0000000000017941 */ /* 0x000fea0003800000 */
.L_x_468:
        /* <DEDUP_REMOVED lines=10> */
.L_x_471:
[----:B------:R-:W-:Y:S05]  /*36920*/  BSYNC B1 ;  /* 0x0000000000017941 */ /* 0x000fea0003800000 */
.L_x_470:
        /* <DEDUP_REMOVED lines=10> */
.L_x_473:
[----:B------:R-:W-:Y:S05]  /*369d0*/  BSYNC B1 ;  /* 0x0000000000017941 */ /* 0x000fea0003800000 */
.L_x_472:
        /* <DEDUP_REMOVED lines=10> */
.L_x_475:
[----:B------:R-:W-:Y:S05]  /*36a80*/  BSYNC B1 ;  /* 0x0000000000017941 */ /* 0x000fea0003800000 */
.L_x_474:
        /* <DEDUP_REMOVED lines=10> */
.L_x_477:
[----:B------:R-:W-:Y:S05]  /*36b30*/  BSYNC B1 ;  /* 0x0000000000017941 */ /* 0x000fea0003800000 */
.L_x_476:
        /* <DEDUP_REMOVED lines=10> */
.L_x_479:
[----:B------:R-:W-:Y:S05]  /*36be0*/  BSYNC B1 ;  /* 0x0000000000017941 */ /* 0x000fea0003800000 */
.L_x_478:
        /* <DEDUP_REMOVED lines=10> */
.L_x_481:
[----:B------:R-:W-:Y:S05]  /*36c90*/  BSYNC B1 ;  /* 0x0000000000017941 */ /* 0x000fea0003800000 */
.L_x_480:
        /* <DEDUP_REMOVED lines=10> */
.L_x_483:
[----:B------:R-:W-:Y:S05]  /*36d40*/  BSYNC B1 ;  /* 0x0000000000017941 */ /* 0x000fea0003800000 */
.L_x_482:
        /* <DEDUP_REMOVED lines=10> */
.L_x_485:
[----:B------:R-:W-:Y:S05]  /*36df0*/  BSYNC B1 ;  /* 0x0000000000017941 */ /* 0x000fea0003800000 */
.L_x_484:
        /* <DEDUP_REMOVED lines=10> */
.L_x_487:
[----:B------:R-:W-:Y:S05]  /*36ea0*/  BSYNC B1 ;  /* 0x0000000000017941 */ /* 0x000fea0003800000 */
.L_x_486:
        /* <DEDUP_REMOVED lines=10> */
.L_x_489:
[----:B------:R-:W-:Y:S05]  /*36f50*/  BSYNC B1 ;  /* 0x0000000000017941 */ /* 0x000fea0003800000 */
.L_x_488:
        /* <DEDUP_REMOVED lines=10> */
.L_x_491:
[----:B------:R-:W-:Y:S05]  /*37000*/  BSYNC B1 ;  /* 0x0000000000017941 */ /* 0x000fea0003800000 */
.L_x_490:
        /* <DEDUP_REMOVED lines=10> */
.L_x_493:
[----:B------:R-:W-:Y:S05]  /*370b0*/  BSYNC B1 ;  /* 0x0000000000017941 */ /* 0x000fea0003800000 */
.L_x_492:
        /* <DEDUP_REMOVED lines=10> */
.L_x_495:
[----:B------:R-:W-:Y:S05]  /*37160*/  BSYNC B1 ;  /* 0x0000000000017941 */ /* 0x000fea0003800000 */
.L_x_494:
        /* <DEDUP_REMOVED lines=10> */
.L_x_497:
[----:B------:R-:W-:Y:S05]  /*37210*/  BSYNC B1 ;  /* 0x0000000000017941 */ /* 0x000fea0003800000 */
.L_x_496:
        /* <DEDUP_REMOVED lines=10> */
.L_x_499:
[----:B------:R-:W-:Y:S05]  /*372c0*/  BSYNC B1 ;  /* 0x0000000000017941 */ /* 0x000fea0003800000 */
.L_x_498:
        /* <DEDUP_REMOVED lines=10> */
.L_x_501:
[----:B------:R-:W-:Y:S05]  /*37370*/  BSYNC B1 ;  /* 0x0000000000017941 */ /* 0x000fea0003800000 */
.L_x_500:
        /* <DEDUP_REMOVED lines=10> */
.L_x_503:
[----:B------:R-:W-:Y:S05]  /*37420*/  BSYNC B1 ;  /* 0x0000000000017941 */ /* 0x000fea0003800000 */
.L_x_502:
        /* <DEDUP_REMOVED lines=10> */
.L_x_505:
[----:B------:R-:W-:Y:S05]  /*374d0*/  BSYNC B1 ;  /* 0x0000000000017941 */ /* 0x000fea0003800000 */
.L_x_504:
        /* <DEDUP_REMOVED lines=10> */
.L_x_507:
[----:B------:R-:W-:Y:S05]  /*37580*/  BSYNC B1 ;  /* 0x0000000000017941 */ /* 0x000fea0003800000 */
.L_x_506:
        /* <DEDUP_REMOVED lines=10> */
.L_x_509:
[----:B------:R-:W-:Y:S05]  /*37630*/  BSYNC B1 ;  /* 0x0000000000017941 */ /* 0x000fea0003800000 */
.L_x_508:
        /* <DEDUP_REMOVED lines=10> */
.L_x_511:
[----:B------:R-:W-:Y:S05]  /*376e0*/  BSYNC B1 ;  /* 0x0000000000017941 */ /* 0x000fea0003800000 */
.L_x_510:
        /* <DEDUP_REMOVED lines=10> */
.L_x_513:
[----:B------:R-:W-:Y:S05]  /*37790*/  BSYNC B1 ;  /* 0x0000000000017941 */ /* 0x000fea0003800000 */
.L_x_512:
        /* <DEDUP_REMOVED lines=10> */
.L_x_515:
[----:B------:R-:W-:Y:S05]  /*37840*/  BSYNC B1 ;  /* 0x0000000000017941 */ /* 0x000fea0003800000 */
.L_x_514:
        /* <DEDUP_REMOVED lines=10> */
.L_x_517:
[----:B------:R-:W-:Y:S05]  /*378f0*/  BSYNC B1 ;  /* 0x0000000000017941 */ /* 0x000fea0003800000 */
.L_x_516:
        /* <DEDUP_REMOVED lines=10> */
.L_x_519:
[----:B------:R-:W-:Y:S05]  /*379a0*/  BSYNC B1 ;  /* 0x0000000000017941 */ /* 0x000fea0003800000 */
.L_x_518:
        /* <DEDUP_REMOVED lines=10> */
.L_x_521:
[----:B------:R-:W-:Y:S05]  /*37a50*/  BSYNC B1 ;  /* 0x0000000000017941 */ /* 0x000fea0003800000 */
.L_x_520:
        /* <DEDUP_REMOVED lines=10> */
.L_x_523:
[----:B------:R-:W-:Y:S05]  /*37b00*/  BSYNC B1 ;  /* 0x0000000000017941 */ /* 0x000fea0003800000 */
.L_x_522:
        /* <DEDUP_REMOVED lines=10> */
.L_x_525:
[----:B------:R-:W-:Y:S05]  /*37bb0*/  BSYNC B1 ;  /* 0x0000000000017941 */ /* 0x000fea0003800000 */
.L_x_524:
        /* <DEDUP_REMOVED lines=10> */
.L_x_527:
[----:B------:R-:W-:Y:S05]  /*37c60*/  BSYNC B1 ;  /* 0x0000000000017941 */ /* 0x000fea0003800000 */
.L_x_526:
        /* <DEDUP_REMOVED lines=10> */
.L_x_529:
[----:B------:R-:W-:Y:S05]  /*37d10*/  BSYNC B1 ;  /* 0x0000000000017941 */ /* 0x000fea0003800000 */
.L_x_528:
        /* <DEDUP_REMOVED lines=10> */
.L_x_531:
[----:B------:R-:W-:Y:S05]  /*37dc0*/  BSYNC B1 ;  /* 0x0000000000017941 */ /* 0x000fea0003800000 */
.L_x_530:
        /* <DEDUP_REMOVED lines=10> */
.L_x_533:
[----:B------:R-:W-:Y:S05]  /*37e70*/  BSYNC B1 ;  /* 0x0000000000017941 */ /* 0x000fea0003800000 */
.L_x_532:
        /* <DEDUP_REMOVED lines=10> */
.L_x_535:
[----:B------:R-:W-:Y:S05]  /*37f20*/  BSYNC B1 ;  /* 0x0000000000017941 */ /* 0x000fea0003800000 */
.L_x_534:
[----:B------:R-:W3:Y:S01]  /*37f30*/  LDL.LU R159, [R1+0x7f4] ;  /* 0x0007f400019f7983 */ /* 0x000ee20000300800 */
[----:B--2--5:R-:W-:Y:S01]  /*37f40*/  HADD2.F32 R9, -RZ, R8.H0_H0 ;  /* 0x20000008ff097230 */ /* 0x024fe20000004100 */
[----:B------:R-:W-:Y:S01]  /*37f50*/  ISETP.GT.AND P1, PT, R0, 0xf8, P3 ;  /* 0x000000f80000780c */ /* 0x000fe20001f24270 */
[----:B------:R-:W-:Y:S01]  /*37f60*/  BSSY B1, `(.L_x_536) ;  /* 0x0000008000017945 */ /* 0x000fe20003800000 */
[----:B------:R-:W-:Y:S02]  /*37f70*/  PRMT R158, R8, 0x7610, R158 ;  /* 0x00007610089e7816 */ /* 0x000fe4000000009e */
[----:B------:R-:W-:-:S04]  /*37f80*/  FMUL R9, R9, R16 ;  /* 0x0000001009097220 */ /* 0x000fc80000400000 */
[----:B---3--:R-:W-:-:S05]  /*37f90*/  FFMA R9, R159, R2, R9 ;  /* 0x000000029f097223 */ /* 0x008fca0000000009 */
[----:B------:R-:W-:-:S05]  /*37fa0*/  F2FP.F16.F32.PACK_AB R9, RZ, R9 ;  /* 0x00000009ff09723e */ /* 0x000fca00000000ff */
[----:B------:R2:W-:Y:S01]  /*37fb0*/  @P2 STG.E.U16 desc[UR46][R22.64+0x1f2], R9 ;  /* 0x0001f20916002986 */ /* 0x0005e2000c10152e */
[----:B------:R-:W-:Y:S05]  /*37fc0*/  @!P1 BRA `(.L_x_537) ;  /* 0x0000000000049947 */ /* 0x000fea0003800000 */
[----:B------:R3:W5:Y:S02]  /*37fd0*/  LDG.E.LTC128B.U16 R158, desc[UR46][R18.64+0x1f0] ;  /* 0x0001f02e129e7981 */ /* 0x000764000c1e1520 */
.L_x_537:
[----:B------:R-:W-:Y:S05]  /*37fe0*/  BSYNC B1 ;  /* 0x0000000000017941 */ /* 0x000fea0003800000 */
.L_x_536:
[----:B--2---:R-:W2:Y:S01]  /*37ff0*/  LDL.LU R9, [R1+0x7f8] ;  /* 0x0007f80001097983 */ /* 0x004ea20000300800 */
[----:B-----5:R-:W-:Y:S01]  /*38000*/  HADD2.F32 R8, -RZ, R158.H0_H0 ;  /* 0x2000009eff087230 */ /* 0x020fe20000004100 */
[----:B------:R-:W-:Y:S01]  /*38010*/  IADD3 R163, P2, R17, 0x100, RZ ;  /* 0x0000010011a37810 */ /* 0x000fe20007f5e0ff */
[----:B------:R-:W-:Y:S01]  /*38020*/  BSSY B1, `(.L_x_538) ;  /* 0x0000010000017945 */ /* 0x000fe20003800000 */
[----:B------:R-:W-:Y:S02]  /*38030*/  ISETP.GT.AND P6, PT, R0, 0xf9, P3 ;  /* 0x000000f90000780c */ /* 0x000fe40001fc4270 */
[----:B------:R-:W-:-:S04]  /*38040*/  FMUL R8, R8, R16 ;  /* 0x0000001008087220 */ /* 0x000fc80000400000 */
[----:B--2---:R-:W-:Y:S01]  /*38050*/  FFMA R8, R9, R2, R8 ;  /* 0x0000000209087223 */ /* 0x004fe20000000008 */
[----:B------:R-:W-:-:S04]  /*38060*/  IMAD.X R9, RZ, RZ, UR7, P2 ;  /* 0x00000007ff097e24 */ /* 0x000fc800090e06ff */
[----:B------:R-:W-:Y:S01]  /*38070*/  F2FP.F16.F32.PACK_AB R8, RZ, R8 ;  /* 0x00000008ff08723e */ /* 0x000fe200000000ff */
[----:B------:R-:W-:-:S03]  /*38080*/  IMAD R9, R9, R4, RZ ;  /* 0x0000000409097224 */ /* 0x000fc600078e02ff */
[----:B------:R-:W-:Y:S01]  /*38090*/  PRMT R17, R8, 0x7610, R17 ;  /* 0x0000761008117816 */ /* 0x000fe20000000011 */
[----:B------:R-:W-:Y:S01]  /*380a0*/  IMAD R171, R163, R5, R9 ;  /* 0x00000005a3ab7224 */ /* 0x000fe200078e0209 */
[----:B------:R-:W-:Y:S01]  /*380b0*/  @P1 MOV R8, R12 ;  /* 0x0000000c00081202 */ /* 0x000fe20000000f00 */
[----:B------:R-:W-:-:S05]  /*380c0*/  @P1 IMAD.MOV.U32 R9, RZ, RZ, R13 ;  /* 0x000000ffff091224 */ /* 0x000fca00078e000d */
[----:B------:R2:W-:Y:S02]  /*380d0*/  @P1 STG.E.U16 desc[UR46][R8.64+0x1f0], R17 ;  /* 0x0001f01108001986 */ /* 0x0005e4000c10152e */
[----:B--2---:R-:W-:Y:S01]  /*380e0*/  IMAD.WIDE.U32 R8, R163, R4, R160 ;  /* 0x00000004a3087225 */ /* 0x004fe200078e00a0 */
[----:B------:R-:W-:Y:S01]  /*380f0*/  PRMT R17, R158, 0x7610, R17 ;  /* 0x000076109e117816 */ /* 0x000fe20000000011 */
[----:B------:R-:W-:Y:S06]  /*38100*/  @!P6 BRA `(.L_x_539) ;  /* 0x000000000004e947 */ /* 0x000fec0003800000 */
[----:B------:R2:W5:Y:S02]  /*38110*/  LDG.E.LTC128B.U16 R17, desc[UR46][R18.64+0x1f2] ;  /* 0x0001f22e12117981 */ /* 0x000564000c1e1520 */
.L_x_539:
[----:B------:R-:W-:Y:S05]  /*38120*/  BSYNC B1 ;  /* 0x0000000000017941 */ /* 0x000fea0003800000 */
.L_x_538:
[----:B------:R-:W3:Y:S01]  /*38130*/  LDL.LU R173, [R1+0x7fc] ;  /* 0x0007fc0001ad7983 */ /* 0x000ee20000300800 */
[----:B-----5:R-:W-:Y:S01]  /*38140*/  HADD2.F32 R5, -RZ, R17.H0_H0 ;  /* 0x20000011ff057230 */ /* 0x020fe20000004100 */
[C---:B------:R-:W-:Y:S01]  /*38150*/  LEA R158, P1, R8.reuse, R6, 0x1 ;  /* 0x00000006089e7211 */ /* 0x040fe200078208ff */
[----:B------:R-:W-:Y:S01]  /*38160*/  IMAD.IADD R9, R9, 0x1, R171 ;  /* 0x0000000109097824 */ /* 0x000fe200078e02ab */
[----:B------:R-:W-:Y:S01]  /*38170*/  ISETP.GT.AND P2, PT, R3, 0x100, PT ;  /* 0x000001000300780c */ /* 0x000fe20003f44270 */
[----:B------:R-:W4:Y:S01]  /*38180*/  LDL.LU R172, [R1+0x400] ;  /* 0x0004000001ac7983 */ /* 0x000f220000300800 */
[----:B------:R-:W-:Y:S02]  /*38190*/  FMUL R5, R5, R16 ;  /* 0x0000001005057220 */ /* 0x000fe40000400000 */
[----:B------:R-:W-:Y:S01]  /*381a0*/  LEA.HI.X R159, R8, R7, R9, 0x1, P1 ;  /* 0x00000007089f7211 */ /* 0x000fe200008f0c09 */
[----:B------:R-:W-:Y:S01]  /*381b0*/  @P6 IMAD.MOV.U32 R9, RZ, RZ, R13 ;  /* 0x000000ffff096224 */ /* 0x000fe200078e000d */
[----:B------:R-:W-:-:S02]  /*381c0*/  ISETP.GT.AND P1, PT, R0, RZ, P2 ;  /* 0x000000ff0000720c */ /* 0x000fc40001724270 */
[----:B------:R-:W-:Y:S01]  /*381d0*/  @P6 MOV R8, R12 ;  /* 0x0000000c00086202 */ /* 0x000fe20000000f00 */
[----:B---3--:R-:W-:-:S05]  /*381e0*/  FFMA R5, R173, R2, R5 ;  /* 0x00000002ad057223 */ /* 0x008fca0000000005 */
[----:B------:R-:W-:-:S05]  /*381f0*/  F2FP.F16.F32.PACK_AB R5, RZ, R5 ;  /* 0x00000005ff05723e */ /* 0x000fca00000000ff */
[----:B------:R3:W-:Y:S04]  /*38200*/  @P6 STG.E.U16 desc[UR46][R8.64+0x1f2], R5 ;  /* 0x0001f20508006986 */ /* 0x0007e8000c10152e */
[----:B------:R0:W2:Y:S01]  /*38210*/  @P1 LDG.E.LTC128B.U16 R17, desc[UR46][R158.64] ;  /* 0x0000002e9e111981 */ /* 0x0000a2000c1e1520 */
[----:B------:R-:W-:Y:S01]  /*38220*/  IMAD.U32 R165, RZ, RZ, UR8 ;  /* 0x00000008ffa57e24 */ /* 0x000fe2000f8e00ff */
[----:B------:R-:W-:Y:S03]  /*38230*/  BSSY B1, `(.L_x_540) ;  /* 0x000001a000017945 */ /* 0x000fe60003800000 */
[----:B------:R-:W-:Y:S02]  /*38240*/  IMAD.SHL.U32 R165, R165, 0x200, RZ ;  /* 0x00000200a5a57824 */ /* 0x000fe400078e00ff */
[----:B---3--:R-:W-:-:S04]  /*38250*/  IMAD.WIDE.U32 R8, R163, R4, R10 ;  /* 0x00000004a3087225 */ /* 0x008fc800078e000a */
[----:B------:R-:W-:Y:S02]  /*38260*/  IMAD.IADD R9, R171, 0x1, R9 ;  /* 0x00000001ab097824 */ /* 0x000fe400078e0209 */
[----:B0-----:R-:W-:Y:S01]  /*38270*/  IMAD.WIDE.U32 R158, R162, UR42, R8 ;  /* 0x0000002aa29e7c25 */ /* 0x001fe2000f8e0008 */
[----:B------:R-:W-:Y:S02]  /*38280*/  MOV R9, UR8 ;  /* 0x0000000800097c02 */ /* 0x000fe40008000f00 */
[----:B------:R-:W-:Y:S01]  /*38290*/  LEA R8, P6, R158, R6, 0x1 ;  /* 0x000000069e087211 */ /* 0x000fe200078c08ff */
[----:B--2---:R-:W-:-:S05]  /*382a0*/  HADD2.F32 R5, -RZ, R17.H0_H0 ;  /* 0x20000011ff057230 */ /* 0x004fca0000004100 */
[----:B------:R-:W-:-:S04]  /*382b0*/  FMUL R5, R5, R16 ;  /* 0x0000001005057220 */ /* 0x000fc80000400000 */
[----:B----4-:R-:W-:Y:S01]  /*382c0*/  FFMA R160, R172, R2, R5 ;  /* 0x00000002aca07223 */ /* 0x010fe20000000005 */
[----:B------:R-:W-:Y:S01]  /*382d0*/  IMAD.U32 R172, RZ, RZ, UR9 ;  /* 0x00000009ffac7e24 */ /* 0x000fe2000f8e00ff */
[----:B------:R-:W-:-:S03]  /*382e0*/  IADD3 R5, R168, R159, RZ ;  /* 0x0000009fa8057210 */ /* 0x000fc60007ffe0ff */
[----:B------:R-:W-:Y:S02]  /*382f0*/  F2FP.F16.F32.PACK_AB R160, RZ, R160 ;  /* 0x000000a0ffa0723e */ /* 0x000fe400000000ff */
[----:B------:R-:W-:Y:S02]  /*38300*/  SHF.L.U64.HI R172, R9, 0x9, R172 ;  /* 0x0000000909ac7819 */ /* 0x000fe400000102ac */
[----:B------:R-:W-:Y:S01]  /*38310*/  LEA.HI.X R9, R158, R7, R5, 0x1, P6 ;  /* 0x000000079e097211 */ /* 0x000fe200030f0c05 */
[----:B------:R-:W-:Y:S01]  /*38320*/  IMAD.WIDE.U32 R4, R163, R4, R166 ;  /* 0x00000004a3047225 */ /* 0x000fe200078e00a6 */
[----:B------:R-:W-:-:S04]  /*38330*/  IADD3 R158, P6, R165, R14, RZ ;  /* 0x0000000ea59e7210 */ /* 0x000fc80007fde0ff */
[----:B------:R-:W-:Y:S01]  /*38340*/  IADD3 R171, R171, R5, RZ ;  /* 0x00000005abab7210 */ /* 0x000fe20007ffe0ff */
[----:B------:R-:W-:Y:S01]  /*38350*/  IMAD.X R159, R172, 0x1, R15, P6 ;  /* 0x00000001ac9f7824 */ /* 0x000fe200030e060f */
[----:B------:R-:W-:-:S04]  /*38360*/  IADD3 R164, P6, R164, R4, RZ ;  /* 0x00000004a4a47210 */ /* 0x000fc80007fde0ff */
[----:B------:R0:W-:Y:S01]  /*38370*/  @P1 STG.E.U16 desc[UR46][R158.64], R160 ;  /* 0x000000a09e001986 */ /* 0x0001e2000c10152e */
[----:B------:R-:W-:Y:S01]  /*38380*/  ISETP.GT.AND P1, PT, R0, 0x1, P2 ;  /* 0x000000010000780c */ /* 0x000fe20001724270 */
[----:B------:R-:W-:Y:S01]  /*38390*/  IMAD.X R161, R171, 0x1, R161, P6 ;  /* 0x00000001aba17824 */ /* 0x000fe200030e06a1 */
[----:B------:R-:W-:-:S11]  /*383a0*/  IADD3 R4, P6, R10, R4, RZ ;  /* 0x000000040a047210 */ /* 0x000fd60007fde0ff */
[----:B0-----:R-:W-:Y:S05]  /*383b0*/  @!P1 BRA `(.L_x_541) ;  /* 0x0000000000049947 */ /* 0x001fea0003800000 */
[----:B------:R0:W5:Y:S02]  /*383c0*/  LDG.E.LTC128B.U16 R17, desc[UR46][R8.64+0x2] ;  /* 0x0000022e08117981 */ /* 0x000164000c1e1520 */
.L_x_541:
[----:B------:R-:W-:Y:S05]  /*383d0*/  BSYNC B1 ;  /* 0x0000000000017941 */ /* 0x000fea0003800000 */
.L_x_540:
[----:B------:R-:W2:Y:S01]  /*383e0*/  LDL.LU R160, [R1+0x404] ;  /* 0x0004040001a07983 */ /* 0x000ea20000300800 */
[----:B-----5:R-:W-:Y:S01]  /*383f0*/  HADD2.F32 R10, -RZ, R17.H0_H0 ;  /* 0x20000011ff0a7230 */ /* 0x020fe20000004100 */
[----:B------:R-:W-:Y:S01]  /*38400*/  BSSY B1, `(.L_x_542) ;  /* 0x0000018000017945 */ /* 0x000fe20003800000 */
[----:B------:R-:W-:-:S03]  /*38410*/  IMAD.X R5, R11, 0x1, R171, P6 ;  /* 0x000000010b057824 */ /* 0x000fc600030e06ab */
[----:B------:R-:W-:Y:S01]  /*38420*/  FMUL R10, R10, R16 ;  /* 0x000000100a0a7220 */ /* 0x000fe20000400000 */
[----:B------:R-:W-:-:S04]  /*38430*/  IMAD.WIDE.U32 R162, R162, UR42, R4 ;  /* 0x0000002aa2a27c25 */ /* 0x000fc8000f8e0004 */
[----:B------:R-:W-:Y:S01]  /*38440*/  @P1 IMAD.MOV.U32 R5, RZ, RZ, R159 ;  /* 0x000000ffff051224 */ /* 0x000fe200078e009f */
[----:B------:R-:W-:Y:S01]  /*38450*/  IADD3 R168, R168, R163, RZ ;  /* 0x000000a3a8a87210 */ /* 0x000fe20007ffe0ff */
[----:B--2---:R-:W-:Y:S01]  /*38460*/  FFMA R10, R160, R2, R10 ;  /* 0x00000002a00a7223 */ /* 0x004fe2000000000a */
[----:B------:R-:W-:-:S04]  /*38470*/  LEA R160, P6, R164, R6, 0x1 ;  /* 0x00000006a4a07211 */ /* 0x000fc800078c08ff */
[----:B------:R-:W-:Y:S02]  /*38480*/  F2FP.F16.F32.PACK_AB R4, RZ, R10 ;  /* 0x0000000aff04723e */ /* 0x000fe400000000ff */
[----:B------:R-:W-:Y:S02]  /*38490*/  LEA.HI.X R161, R164, R7, R161, 0x1, P6 ;  /* 0x00000007a4a17211 */ /* 0x000fe400030f0ca1 */
[----:B------:R-:W-:Y:S01]  /*384a0*/  PRMT R10, R4, 0x7610, R10 ;  /* 0x00007610040a7816 */ /* 0x000fe2000000000a */
[----:B------:R-:W-:Y:S01]  /*384b0*/  @P1 IMAD.MOV.U32 R4, RZ, RZ, R158 ;  /* 0x000000ffff041224 */ /* 0x000fe200078e009e */
[----:B------:R-:W-:-:S04]  /*384c0*/  LEA R6, P6, R162, R6, 0x1 ;  /* 0x00000006a2067211 */ /* 0x000fc800078c08ff */
[----:B------:R-:W-:Y:S01]  /*384d0*/  LEA.HI.X R7, R162, R7, R168, 0x1, P6 ;  /* 0x00000007a2077211 */ /* 0x000fe200030f0ca8 */
[----:B------:R2:W-:Y:S02]  /*384e0*/  @P1 STG.E.U16 desc[UR46][R4.64+0x2], R10 ;  /* 0x0000020a04001986 */ /* 0x0005e4000c10152e */
[----:B--2---:R-:W-:-:S04]  /*384f0*/  IADD3 R4, P1, P6, R169, R14, R165 ;  /* 0x0000000ea9047210 */ /* 0x004fc80007e3e0a5 */
[----:B------:R-:W-:Y:S02]  /*38500*/  IADD3.X R5, R170, R15, R172, P1, P6 ;  /* 0x0000000faa057210 */ /* 0x000fe40000fec4ac */
[----:B------:R-:W-:Y:S02]  /*38510*/  IADD3 R10, P6, R158, R169, RZ ;  /* 0x000000a99e0a7210 */ /* 0x000fe40007fde0ff */
[----:B------:R-:W-:Y:S02]  /*38520*/  ISETP.GT.AND P1, PT, R3, 0x108, PT ;  /* 0x000001080300780c */ /* 0x000fe40003f24270 */
[----:B------:R-:W-:Y:S02]  /*38530*/  IADD3.X R11, R159, R170, RZ, P6, !PT ;  /* 0x000000aa9f0b7210 */ /* 0x000fe400037fe4ff */
[----:B------:R-:W-:Y:S02]  /*38540*/  ISETP.GT.AND P6, PT, R0, RZ, P1 ;  /* 0x000000ff0000720c */ /* 0x000fe40000fc4270 */
[----:B------:R-:W-:-:S11]  /*38550*/  PRMT R3, R17, 0x7610, R3 ;  /* 0x0000761011037816 */ /* 0x000fd60000000003 */
[----:B------:R-:W-:Y:S05]  /*38560*/  @!P6 BRA `(.L_x_543) ;  /* 0x000000000004e947 */ /* 0x000fea0003800000 */
[----:B------:R2:W5:Y:S02]  /*38570*/  LDG.E.LTC128B.U16 R3, desc[UR46][R160.64] ;  /* 0x0000002ea0037981 */ /* 0x000564000c1e1520 */
.L_x_543:
[----:B------:R-:W-:Y:S05]  /*38580*/  BSYNC B1 ;  /* 0x0000000000017941 */ /* 0x000fea0003800000 */
.L_x_542:
[----:B--2---:R-:W2:Y:S01]  /*38590*/  LDL.LU R160, [R1+0x408] ;  /* 0x0004080001a07983 */ /* 0x004ea20000300800 */
[----:B-----5:R-:W-:Y:S01]  /*385a0*/  HADD2.F32 R17, -RZ, R3.H0_H0 ;  /* 0x20000003ff117230 */ /* 0x020fe20000004100 */
[----:B------:R-:W-:Y:S04]  /*385b0*/  BSSY B1, `(.L_x_544) ;  /* 0x0000008000017945 */ /* 0x000fe80003800000 */
[----:B------:R-:W-:-:S04]  /*385c0*/  FMUL R17, R17, R16 ;  /* 0x0000001011117220 */ /* 0x000fc80000400000 */
[----:B--2---:R-:W-:-:S05]  /*385d0*/  FFMA R17, R160, R2, R17 ;  /* 0x00000002a0117223 */ /* 0x004fca0000000011 */
[----:B------:R-:W-:-:S05]  /*385e0*/  F2FP.F16.F32.PACK_AB R17, RZ, R17 ;  /* 0x00000011ff11723e */ /* 0x000fca00000000ff */
[----:B------:R2:W-:Y:S01]  /*385f0*/  @P6 STG.E.U16 desc[UR46][R10.64], R17 ;  /* 0x000000110a006986 */ /* 0x0005e2000c10152e */
[----:B------:R-:W-:-:S13]  /*38600*/  ISETP.GT.AND P6, PT, R0, 0x1, P1 ;  /* 0x000000010000780c */ /* 0x000fda0000fc4270 */
[----:B--2---:R-:W-:Y:S05]  /*38610*/  @!P6 BRA `(.L_x_545) ;  /* 0x000000000004e947 */ /* 0x004fea0003800000 */
[----:B------:R2:W5:Y:S02]  /*38620*/  LDG.E.LTC128B.U16 R3, desc[UR46][R6.64+0x2] ;  /* 0x0000022e06037981 */ /* 0x000564000c1e1520 */
.L_x_545:
[----:B------:R-:W-:Y:S05]  /*38630*/  BSYNC B1 ;  /* 0x0000000000017941 */ /* 0x000fea0003800000 */
.L_x_544:
[----:B------:R-:W3:Y:S01]  /*38640*/  LDL.LU R160, [R1+0x40c] ;  /* 0x00040c0001a07983 */ /* 0x000ee20000300800 */
[----:B-----5:R-:W-:Y:S01]  /*38650*/  HADD2.F32 R17, -RZ, R3.H0_H0 ;  /* 0x20000003ff117230 */ /* 0x020fe20000004100 */
[----:B------:R-:W-:Y:S04]  /*38660*/  BSSY B1, `(.L_x_546) ;  /* 0x0000008000017945 */ /* 0x000fe80003800000 */
[----:B------:R-:W-:-:S04]  /*38670*/  FMUL R17, R17, R16 ;  /* 0x0000001011117220 */ /* 0x000fc80000400000 */
[----:B---3--:R-:W-:-:S05]  /*38680*/  FFMA R17, R160, R2, R17 ;  /* 0x00000002a0117223 */ /* 0x008fca0000000011 */
[----:B------:R-:W-:-:S05]  /*38690*/  F2FP.F16.F32.PACK_AB R17, RZ, R17 ;  /* 0x00000011ff11723e */ /* 0x000fca00000000ff */
[----:B------:R3:W-:Y:S01]  /*386a0*/  @P6 STG.E.U16 desc[UR46][R10.64+0x2], R17 ;  /* 0x000002110a006986 */ /* 0x0007e2000c10152e */
[----:B------:R-:W-:-:S13]  /*386b0*/  ISETP.GT.AND P6, PT, R0, 0x8, P2 ;  /* 0x000000080000780c */ /* 0x000fda00017c4270 */
[----:B---3--:R-:W-:Y:S05]  /*386c0*/  @!P6 BRA `(.L_x_547) ;  /* 0x000000000004e947 */ /* 0x008fea0003800000 */
[----:B------:R3:W5:Y:S02]  /*386d0*/  LDG.E.LTC128B.U16 R3, desc[UR46][R8.64+0x10] ;  /* 0x0000102e08037981 */ /* 0x000764000c1e1520 */
.L_x_547:
[----:B------:R-:W-:Y:S05]  /*386e0*/  BSYNC B1 ;  /* 0x0000000000017941 */ /* 0x000fea0003800000 */
.L_x_546:
[----:B------:R-:W4:Y:S01]  /*386f0*/  LDL.LU R11, [R1+0x410] ;  /* 0x00041000010b7983 */ /* 0x000f220000300800 */
[----:B-----5:R-:W-:Y:S01]  /*38700*/  HADD2.F32 R10, -RZ, R3.H0_H0 ;  /* 0x20000003ff0a7230 */ /* 0x020fe20000004100 */
[----:B------:R-:W-:Y:S04]  /*38710*/  BSSY B1, `(.L_x_548) ;  /* 0x000000b000017945 */ /* 0x000fe80003800000 */
[----:B------:R-:W-:-:S04]  /*38720*/  FMUL R10, R10, R16 ;  /* 0x000000100a0a7220 */ /* 0x000fc80000400000 */
[----:B----4-:R-:W-:Y:S01]  /*38730*/  FFMA R10, R11, R2, R10 ;  /* 0x000000020b0a7223 */ /* 0x010fe2000000000a */
[----:B------:R-:W-:-:S04]  /*38740*/  IMAD.MOV.U32 R11, RZ, RZ, R159 ;  /* 0x000000ffff0b7224 */ /* 0x000fc800078e009f */
[----:B------:R-:W-:-:S04]  /*38750*/  F2FP.F16.F32.PACK_AB R10, RZ, R10 ;  /* 0x0000000aff0a723e */ /* 0x000fc800000000ff */
[----:B------:R-:W-:Y:S01]  /*38760*/  PRMT R17, R10, 0x7610, R17 ;  /* 0x000076100a117816 */ /* 0x000fe20000000011 */
[----:B------:R-:W-:-:S05]  /*38770*/  IMAD.MOV.U32 R10, RZ, RZ, R158 ;  /* 0x000000ffff0a7224 */ /* 0x000fca00078e009e */
[----:B------:R4:W-:Y:S01]  /*38780*/  @P6 STG.E.U16 desc[UR46][R10.64+0x10], R17 ;  /* 0x000010110a006986 */ /* 0x0009e2000c10152e */
[----:B------:R-:W-:-:S13]  /*38790*/  ISETP.GT.AND P6, PT, R0, 0x9, P2 ;  /* 0x000000090000780c */ /* 0x000fda00017c4270 */
[----:B----4-:R-:W-:Y:S05]  /*387a0*/  @!P6 BRA `(.L_x_549) ;  /* 0x000000000004e947 */ /* 0x010fea0003800000 */
[----:B------:R4:W5:Y:S02]  /*387b0*/  LDG.E.LTC128B.U16 R3, desc[UR46][R8.64+0x12] ;  /* 0x0000122e08037981 */ /* 0x000964000c1e1520 */
.L_x_549:
[----:B------:R-:W-:Y:S05]  /*387c0*/  BSYNC B1 ;  /* 0x0000000000017941 */ /* 0x000fea0003800000 */
.L_x_548:
[----:B------:R-:W2:Y:S01]  /*387d0*/  LDL.LU R160, [R1+0x414] ;  /* 0x0004140001a07983 */ /* 0x000ea20000300800 */
[----:B-----5:R-:W-:Y:S01]  /*387e0*/  HADD2.F32 R17, -RZ, R3.H0_H0 ;  /* 0x20000003ff117230 */ /* 0x020fe20000004100 */
[----:B------:R-:W-:Y:S04]  /*387f0*/  BSSY B1, `(.L_x_550) ;  /* 0x000000a000017945 */ /* 0x000fe80003800000 */
[----:B------:R-:W-:-:S04]  /*38800*/  FMUL R17, R17, R16 ;  /* 0x0000001011117220 */ /* 0x000fc80000400000 */
[----:B--2---:R-:W-:-:S05]  /*38810*/  FFMA R17, R160, R2, R17 ;  /* 0x00000002a0117223 */ /* 0x004fca0000000011 */
[----:B------:R-:W-:-:S05]  /*38820*/  F2FP.F16.F32.PACK_AB R17, RZ, R17 ;  /* 0x00000011ff11723e */ /* 0x000fca00000000ff */
[----:B------:R2:W-:Y:S01]  /*38830*/  @P6 STG.E.U16 desc[UR46][R10.64+0x12], R17 ;  /* 0x000012110a006986 */ /* 0x0005e2000c10152e */
[----:B------:R-:W-:-:S04]  /*38840*/  IADD3 R158, P6, R169, R158, RZ ;  /* 0x0000009ea99e7210 */ /* 0x000fc80007fde0ff */
[----:B------:R-:W-:Y:S02]  /*38850*/  IADD3.X R159, R170, R159, RZ, P6, !PT ;  /* 0x0000009faa9f7210 */ /* 0x000fe400037fe4ff */
[----:B------:R-:W-:-:S13]  /*38860*/  ISETP.GT.AND P6, PT, R0, 0x8, P1 ;  /* 0x000000080000780c */ /* 0x000fda0000fc4270 */
[----:B--2---:R-:W-:Y:S05]  /*38870*/  @!P6 BRA `(.L_x_551) ;  /* 0x000000000004e947 */ /* 0x004fea0003800000 */
[----:B------:R2:W5:Y:S02]  /*38880*/  LDG.E.LTC128B.U16 R3, desc[UR46][R6.64+0x10] ;  /* 0x0000102e06037981 */ /* 0x000564000c1e1520 */
.L_x_551:
[----:B------:R-:W-:Y:S05]  /*38890*/  BSYNC B1 ;  /* 0x0000000000017941 */ /* 0x000fea0003800000 */
.L_x_550:
        /* <DEDUP_REMOVED lines=10> */
.L_x_553:
[----:B------:R-:W-:Y:S05]  /*38940*/  BSYNC B1 ;  /* 0x0000000000017941 */ /* 0x000fea0003800000 */
.L_x_552:
[----:B------:R-:W2:Y:S01]  /*38950*/  LDL.LU R158, [R1+0x41c] ;  /* 0x00041c00019e7983 */ /* 0x000ea20000300800 */
        /* <DEDUP_REMOVED lines=9> */
.L_x_555:
[----:B------:R-:W-:Y:S05]  /*389f0*/  BSYNC B1 ;  /* 0x0000000000017941 */ /* 0x000fea0003800000 */
.L_x_554:
        /* <DEDUP_REMOVED lines=10> */
.L_x_557:
[----:B------:R-:W-:Y:S05]  /*38aa0*/  BSYNC B1 ;  /* 0x0000000000017941 */ /* 0x000fea0003800000 */
.L_x_556:
        /* <DEDUP_REMOVED lines=10> */
.L_x_559:
[----:B------:R-:W-:Y:S05]  /*38b50*/  BSYNC B1 ;  /* 0x0000000000017941 */ /* 0x000fea0003800000 */
.L_x_558:
        /* <DEDUP_REMOVED lines=10> */
.L_x_561:
[----:B------:R-:W-:Y:S05]  /*38c00*/  BSYNC B1 ;  /* 0x0000000000017941 */ /* 0x000fea0003800000 */
.L_x_560:
        /* <DEDUP_REMOVED lines=10> */
.L_x_563:
[----:B------:R-:W-:Y:S05]  /*38cb0*/  BSYNC B1 ;  /* 0x0000000000017941 */ /* 0x000fea0003800000 */
.L_x_562:
        /* <DEDUP_REMOVED lines=10> */
.L_x_565:
[----:B------:R-:W-:Y:S05]  /*38d60*/  BSYNC B1 ;  /* 0x0000000000017941 */ /* 0x000fea0003800000 */
.L_x_564:
        /* <DEDUP_REMOVED lines=10> */
.L_x_567:
[----:B------:R-:W-:Y:S05]  /*38e10*/  BSYNC B1 ;  /* 0x0000000000017941 */ /* 0x000fea0003800000 */
.L_x_566:
        /* <DEDUP_REMOVED lines=10> */
.L_x_569:
[----:B------:R-:W-:Y:S05]  /*38ec0*/  BSYNC B1 ;  /* 0x0000000000017941 */ /* 0x000fea0003800000 */
.L_x_568:
        /* <DEDUP_REMOVED lines=10> */
.L_x_571:
[----:B------:R-:W-:Y:S05]  /*38f70*/  BSYNC B1 ;  /* 0x0000000000017941 */ /* 0x000fea0003800000 */
.L_x_570:
        /* <DEDUP_REMOVED lines=10> */
.L_x_573:
[----:B------:R-:W-:Y:S05]  /*39020*/  BSYNC B1 ;  /* 0x0000000000017941 */ /* 0x000fea0003800000 */
.L_x_572:
        /* <DEDUP_REMOVED lines=10> */
.L_x_575:
[----:B------:R-:W-:Y:S05]  /*390d0*/  BSYNC B1 ;  /* 0x0000000000017941 */ /* 0x000fea0003800000 */
.L_x_574:
        /* <DEDUP_REMOVED lines=10> */
.L_x_577:
[----:B------:R-:W-:Y:S05]  /*39180*/  BSYNC B1 ;  /* 0x0000000000017941 */ /* 0x000fea0003800000 */
.L_x_576:
        /* <DEDUP_REMOVED lines=10> */
.L_x_579:
[----:B------:R-:W-:Y:S05]  /*39230*/  BSYNC B1 ;  /* 0x0000000000017941 */ /* 0x000fea0003800000 */
.L_x_578:
        /* <DEDUP_REMOVED lines=10> */
.L_x_581:
[----:B------:R-:W-:Y:S05]  /*392e0*/  BSYNC B1 ;  /* 0x0000000000017941 */ /* 0x000fea0003800000 */
.L_x_580:
        /* <DEDUP_REMOVED lines=10> */
.L_x_583:
[----:B------:R-:W-:Y:S05]  /*39390*/  BSYNC B1 ;  /* 0x0000000000017941 */ /* 0x000fea0003800000 */
.L_x_582:
        /* <DEDUP_REMOVED lines=10> */
.L_x_585:
[----:B------:R-:W-:Y:S05]  /*39440*/  BSYNC B1 ;  /* 0x0000000000017941 */ /* 0x000fea0003800000 */
.L_x_584:
        /* <DEDUP_REMOVED lines=10> */
.L_x_587:
[----:B------:R-:W-:Y:S05]  /*394f0*/  BSYNC B1 ;  /* 0x0000000000017941 */ /* 0x000fea0003800000 */
.L_x_586:
        /* <DEDUP_REMOVED lines=10> */
.L_x_589:
[----:B------:R-:W-:Y:S05]  /*395a0*/  BSYNC B1 ;  /* 0x0000000000017941 */ /* 0x000fea0003800000 */
.L_x_588:
        /* <DEDUP_REMOVED lines=10> */
.L_x_591:
[----:B------:R-:W-:Y:S05]  /*39650*/  BSYNC B1 ;  /* 0x0000000000017941 */ /* 0x000fea0003800000 */
.L_x_590:
        /* <DEDUP_REMOVED lines=10> */
.L_x_593:
[----:B------:R-:W-:Y:S05]  /*39700*/  BSYNC B1 ;  /* 0x0000000000017941 */ /* 0x000fea0003800000 */
.L_x_592:
        /* <DEDUP_REMOVED lines=10> */
.L_x_595:
[----:B------:R-:W-:Y:S05]  /*397b0*/  BSYNC B1 ;  /* 0x0000000000017941 */ /* 0x000fea0003800000 */
.L_x_594:
        /* <DEDUP_REMOVED lines=10> */
.L_x_597:
[----:B------:R-:W-:Y:S05]  /*39860*/  BSYNC B1 ;  /* 0x0000000000017941 */ /* 0x000fea0003800000 */
.L_x_596:
        /* <DEDUP_REMOVED lines=10> */
.L_x_599:
[----:B------:R-:W-:Y:S05]  /*39910*/  BSYNC B1 ;  /* 0x0000000000017941 */ /* 0x000fea0003800000 */
.L_x_598:
        /* <DEDUP_REMOVED lines=10> */
.L_x_601:
[----:B------:R-:W-:Y:S05]  /*399c0*/  BSYNC B1 ;  /* 0x0000000000017941 */ /* 0x000fea0003800000 */
.L_x_600:
        /* <DEDUP_REMOVED lines=10> */
.L_x_603:
[----:B------:R-:W-:Y:S05]  /*39a70*/  BSYNC B1 ;  /* 0x0000000000017941 */ /* 0x000fea0003800000 */
.L_x_602:
        /* <DEDUP_REMOVED lines=10> */
.L_x_605:
[----:B------:R-:W-:Y:S05]  /*39b20*/  BSYNC B1 ;  /* 0x0000000000017941 */ /* 0x000fea0003800000 */
.L_x_604:
        /* <DEDUP_REMOVED lines=10> */
.L_x_607:
[----:B------:R-:W-:Y:S05]  /*39bd0*/  BSYNC B1 ;  /* 0x0000000000017941 */ /* 0x000fea0003800000 */
.L_x_606:
        /* <DEDUP_REMOVED lines=10> */
.L_x_609:
[----:B------:R-:W-:Y:S05]  /*39c80*/  BSYNC B1 ;  /* 0x0000000000017941 */ /* 0x000fea0003800000 */
.L_x_608:
        /* <DEDUP_REMOVED lines=10> */
.L_x_611:
[----:B------:R-:W-:Y:S05]  /*39d30*/  BSYNC B1 ;  /* 0x0000000000017941 */ /* 0x000fea0003800000 */
.L_x_610:
        /* <DEDUP_REMOVED lines=10> */
.L_x_613:
[----:B------:R-:W-:Y:S05]  /*39de0*/  BSYNC B1 ;  /* 0x0000000000017941 */ /* 0x000fea0003800000 */
.L_x_612:
        /* <DEDUP_REMOVED lines=10> */
.L_x_615:
[----:B------:R-:W-:Y:S05]  /*39e90*/  BSYNC B1 ;  /* 0x0000000000017941 */ /* 0x000fea0003800000 */
.L_x_614:
        /* <DEDUP_REMOVED lines=10> */
.L_x_617:
[----:B------:R-:W-:Y:S05]  /*39f40*/  BSYNC B1 ;  /* 0x0000000000017941 */ /* 0x000fea0003800000 */
.L_x_616:
        /* <DEDUP_REMOVED lines=10> */
.L_x_619:
[----:B------:R-:W-:Y:S05]  /*39ff0*/  BSYNC B1 ;  /* 0x0000000000017941 */ /* 0x000fea0003800000 */
.L_x_618:
        /* <DEDUP_REMOVED lines=10> */
.L_x_621:
[----:B------:R-:W-:Y:S05]  /*3a0a0*/  BSYNC B1 ;  /* 0x0000000000017941 */ /* 0x000fea0003800000 */
.L_x_620:
        /* <DEDUP_REMOVED lines=10> */
.L_x_623:
[----:B------:R-:W-:Y:S05]  /*3a150*/  BSYNC B1 ;  /* 0x0000000000017941 */ /* 0x000fea0003800000 */
.L_x_622:
        /* <DEDUP_REMOVED lines=10> */
.L_x_625:
[----:B------:R-:W-:Y:S05]  /*3a200*/  BSYNC B1 ;  /* 0x0000000000017941 */ /* 0x000fea0003800000 */
.L_x_624:
        /* <DEDUP_REMOVED lines=10> */
.L_x_627:
[----:B------:R-:W-:Y:S05]  /*3a2b0*/  BSYNC B1 ;  /* 0x0000000000017941 */ /* 0x000fea0003800000 */
.L_x_626:
        /* <DEDUP_REMOVED lines=10> */
.L_x_629:
[----:B------:R-:W-:Y:S05]  /*3a360*/  BSYNC B1 ;  /* 0x0000000000017941 */ /* 0x000fea0003800000 */
.L_x_628:
        /* <DEDUP_REMOVED lines=10> */
.L_x_631:
[----:B------:R-:W-:Y:S05]  /*3a410*/  BSYNC B1 ;  /* 0x0000000000017941 */ /* 0x000fea0003800000 */
.L_x_630:
        /* <DEDUP_REMOVED lines=10> */
.L_x_633:
[----:B------:R-:W-:Y:S05]  /*3a4c0*/  BSYNC B1 ;  /* 0x0000000000017941 */ /* 0x000fea0003800000 */
.L_x_632:
        /* <DEDUP_REMOVED lines=10> */
.L_x_635:
[----:B------:R-:W-:Y:S05]  /*3a570*/  BSYNC B1 ;  /* 0x0000000000017941 */ /* 0x000fea0003800000 */
.L_x_634:
        /* <DEDUP_REMOVED lines=10> */
.L_x_637:
[----:B------:R-:W-:Y:S05]  /*3a620*/  BSYNC B1 ;  /* 0x0000000000017941 */ /* 0x000fea0003800000 */
.L_x_636:
        /* <DEDUP_REMOVED lines=10> */
.L_x_639:
[----:B------:R-:W-:Y:S05]  /*3a6d0*/  BSYNC B1 ;  /* 0x0000000000017941 */ /* 0x000fea0003800000 */
.L_x_638:
        /* <DEDUP_REMOVED lines=10> */
.L_x_641:
[----:B------:R-:W-:Y:S05]  /*3a780*/  BSYNC B1 ;  /* 0x0000000000017941 */ /* 0x000fea0003800000 */
.L_x_640:
        /* <DEDUP_REMOVED lines=10> */
.L_x_643:
[----:B------:R-:W-:Y:S05]  /*3a830*/  BSYNC B1 ;  /* 0x0000000000017941 */ /* 0x000fea0003800000 */
.L_x_642:
        /* <DEDUP_REMOVED lines=10> */
.L_x_645:
[----:B------:R-:W-:Y:S05]  /*3a8e0*/  BSYNC B1 ;  /* 0x0000000000017941 */ /* 0x000fea0003800000 */
.L_x_644:
        /* <DEDUP_REMOVED lines=10> */
.L_x_647:
[----:B------:R-:W-:Y:S05]  /*3a990*/  BSYNC B1 ;  /* 0x0000000000017941 */ /* 0x000fea0003800000 */
.L_x_646:
        /* <DEDUP_REMOVED lines=10> */
.L_x_649:
[----:B------:R-:W-:Y:S05]  /*3aa40*/  BSYNC B1 ;  /* 0x0000000000017941 */ /* 0x000fea0003800000 */
.L_x_648:
        /* <DEDUP_REMOVED lines=10> */
.L_x_651:
[----:B------:R-:W-:Y:S05]  /*3aaf0*/  BSYNC B1 ;  /* 0x0000000000017941 */ /* 0x000fea0003800000 */
.L_x_650:
        /* <DEDUP_REMOVED lines=10> */
.L_x_653:
[----:B------:R-:W-:Y:S05]  /*3aba0*/  BSYNC B1 ;  /* 0x0000000000017941 */ /* 0x000fea0003800000 */
.L_x_652:
        /* <DEDUP_REMOVED lines=10> */
.L_x_655:
[----:B------:R-:W-:Y:S05]  /*3ac50*/  BSYNC B1 ;  /* 0x0000000000017941 */ /* 0x000fea0003800000 */
.L_x_654:
        /* <DEDUP_REMOVED lines=10> */
.L_x_657:
[----:B------:R-:W-:Y:S05]  /*3ad00*/  BSYNC B1 ;  /* 0x0000000000017941 */ /* 0x000fea0003800000 */
.L_x_656:
        /* <DEDUP_REMOVED lines=10> */
.L_x_659:
[----:B------:R-:W-:Y:S05]  /*3adb0*/  BSYNC B1 ;  /* 0x0000000000017941 */ /* 0x000fea0003800000 */
.L_x_658:
        /* <DEDUP_REMOVED lines=10> */
.L_x_661:
[----:B------:R-:W-:Y:S05]  /*3ae60*/  BSYNC B1 ;  /* 0x0000000000017941 */ /* 0x000fea0003800000 */
.L_x_660:
        /* <DEDUP_REMOVED lines=10> */
.L_x_663:
[----:B------:R-:W-:Y:S05]  /*3af10*/  BSYNC B1 ;  /* 0x0000000000017941 */ /* 0x000fea0003800000 */
.L_x_662:
        /* <DEDUP_REMOVED lines=10> */
.L_x_665:
[----:B------:R-:W-:Y:S05]  /*3afc0*/  BSYNC B1 ;  /* 0x0000000000017941 */ /* 0x000fea0003800000 */
.L_x_664:
        /* <DEDUP_REMOVED lines=10> */
.L_x_667:
[----:B------:R-:W-:Y:S05]  /*3b070*/  BSYNC B1 ;  /* 0x0000000000017941 */ /* 0x000fea0003800000 */
.L_x_666:
        /* <DEDUP_REMOVED lines=10> */
.L_x_669:
[----:B------:R-:W-:Y:S05]  /*3b120*/  BSYNC B1 ;  /* 0x0000000000017941 */ /* 0x000fea0003800000 */
.L_x_668:
        /* <DEDUP_REMOVED lines=10> */
.L_x_671:
[----:B------:R-:W-:Y:S05]  /*3b1d0*/  BSYNC B1 ;  /* 0x0000000000017941 */ /* 0x000fea0003800000 */
.L_x_670:
        /* <DEDUP_REMOVED lines=10> */
.L_x_673:
[----:B------:R-:W-:Y:S05]  /*3b280*/  BSYNC B1 ;  /* 0x0000000000017941 */ /* 0x000fea0003800000 */
.L_x_672:
        /* <DEDUP_REMOVED lines=10> */
.L_x_675:
[----:B------:R-:W-:Y:S05]  /*3b330*/  BSYNC B1 ;  /* 0x0000000000017941 */ /* 0x000fea0003800000 */
.L_x_674:
        /* <DEDUP_REMOVED lines=10> */
.L_x_677:
[----:B------:R-:W-:Y:S05]  /*3b3e0*/  BSYNC B1 ;  /* 0x0000000000017941 */ /* 0x000fea0003800000 */
.L_x_676:
        /* <DEDUP_REMOVED lines=10> */
.L_x_679:
[----:B------:R-:W-:Y:S05]  /*3b490*/  BSYNC B1 ;  /* 0x0000000000017941 */ /* 0x000fea0003800000 */
.L_x_678:
        /* <DEDUP_REMOVED lines=10> */
.L_x_681:
[----:B------:R-:W-:Y:S05]  /*3b540*/  BSYNC B1 ;  /* 0x0000000000017941 */ /* 0x000fea0003800000 */
.L_x_680:
        /* <DEDUP_REMOVED lines=10> */
.L_x_683:
[----:B------:R-:W-:Y:S05]  /*3b5f0*/  BSYNC B1 ;  /* 0x0000000000017941 */ /* 0x000fea0003800000 */
.L_x_682:
        /* <DEDUP_REMOVED lines=10> */
.L_x_685:
[----:B------:R-:W-:Y:S05]  /*3b6a0*/  BSYNC B1 ;  /* 0x0000000000017941 */ /* 0x000fea0003800000 */
.L_x_684:
        /* <DEDUP_REMOVED lines=10> */
.L_x_687:
[----:B------:R-:W-:Y:S05]  /*3b750*/  BSYNC B1 ;  /* 0x0000000000017941 */ /* 0x000fea0003800000 */
.L_x_686:
        /* <DEDUP_REMOVED lines=10> */
.L_x_689:
[----:B------:R-:W-:Y:S05]  /*3b800*/  BSYNC B1 ;  /* 0x0000000000017941 */ /* 0x000fea0003800000 */
.L_x_688:
        /* <DEDUP_REMOVED lines=10> */
.L_x_691:
[----:B------:R-:W-:Y:S05]  /*3b8b0*/  BSYNC B1 ;  /* 0x0000000000017941 */ /* 0x000fea0003800000 */
.L_x_690:
        /* <DEDUP_REMOVED lines=10> */
.L_x_693:
[----:B------:R-:W-:Y:S05]  /*3b960*/  BSYNC B1 ;  /* 0x0000000000017941 */ /* 0x000fea0003800000 */
.L_x_692:
        /* <DEDUP_REMOVED lines=10> */
.L_x_695:
[----:B------:R-:W-:Y:S05]  /*3ba10*/  BSYNC B1 ;  /* 0x0000000000017941 */ /* 0x000fea0003800000 */
.L_x_694:
        /* <DEDUP_REMOVED lines=10> */
.L_x_697:
[----:B------:R-:W-:Y:S05]  /*3bac0*/  BSYNC B1 ;  /* 0x0000000000017941 */ /* 0x000fea0003800000 */
.L_x_696:
        /* <DEDUP_REMOVED lines=10> */
.L_x_699:
[----:B------:R-:W-:Y:S05]  /*3bb70*/  BSYNC B1 ;  /* 0x0000000000017941 */ /* 0x000fea0003800000 */
.L_x_698:
        /* <DEDUP_REMOVED lines=10> */
.L_x_701:
[----:B------:R-:W-:Y:S05]  /*3bc20*/  BSYNC B1 ;  /* 0x0000000000017941 */ /* 0x000fea0003800000 */
.L_x_700:
        /* <DEDUP_REMOVED lines=10> */
.L_x_703:
[----:B------:R-:W-:Y:S05]  /*3bcd0*/  BSYNC B1 ;  /* 0x0000000000017941 */ /* 0x000fea0003800000 */
.L_x_702:
        /* <DEDUP_REMOVED lines=10> */
.L_x_705:
[----:B------:R-:W-:Y:S05]  /*3bd80*/  BSYNC B1 ;  /* 0x0000000000017941 */ /* 0x000fea0003800000 */
.L_x_704:
        /* <DEDUP_REMOVED lines=10> */
.L_x_707:
[----:B------:R-:W-:Y:S05]  /*3be30*/  BSYNC B1 ;  /* 0x0000000000017941 */ /* 0x000fea0003800000 */
.L_x_706:
        /* <DEDUP_REMOVED lines=10> */
.L_x_709:
[----:B------:R-:W-:Y:S05]  /*3bee0*/  BSYNC B1 ;  /* 0x0000000000017941 */ /* 0x000fea0003800000 */
.L_x_708:
        /* <DEDUP_REMOVED lines=10> */
.L_x_711:
[----:B------:R-:W-:Y:S05]  /*3bf90*/  BSYNC B1 ;  /* 0x0000000000017941 */ /* 0x000fea0003800000 */
.L_x_710:
        /* <DEDUP_REMOVED lines=10> */
.L_x_713:
[----:B------:R-:W-:Y:S05]  /*3c040*/  BSYNC B1 ;  /* 0x0000000000017941 */ /* 0x000fea0003800000 */
.L_x_712:
        /* <DEDUP_REMOVED lines=10> */
.L_x_715:
[----:B------:R-:W-:Y:S05]  /*3c0f0*/  BSYNC B1 ;  /* 0x0000000000017941 */ /* 0x000fea0003800000 */
.L_x_714:
        /* <DEDUP_REMOVED lines=10> */
.L_x_717:
[----:B------:R-:W-:Y:S05]  /*3c1a0*/  BSYNC B1 ;  /* 0x0000000000017941 */ /* 0x000fea0003800000 */
.L_x_716:
        /* <DEDUP_REMOVED lines=10> */
.L_x_719:
[----:B------:R-:W-:Y:S05]  /*3c250*/  BSYNC B1 ;  /* 0x0000000000017941 */ /* 0x000fea0003800000 */
.L_x_718:
        /* <DEDUP_REMOVED lines=10> */
.L_x_721:
[----:B------:R-:W-:Y:S05]  /*3c300*/  BSYNC B1 ;  /* 0x0000000000017941 */ /* 0x000fea0003800000 */
.L_x_720:
        /* <DEDUP_REMOVED lines=10> */
.L_x_723:
[----:B------:R-:W-:Y:S05]  /*3c3b0*/  BSYNC B1 ;  /* 0x0000000000017941 */ /* 0x000fea0003800000 */
.L_x_722:
        /* <DEDUP_REMOVED lines=10> */
.L_x_725:
[----:B------:R-:W-:Y:S05]  /*3c460*/  BSYNC B1 ;  /* 0x0000000000017941 */ /* 0x000fea0003800000 */
.L_x_724:
        /* <DEDUP_REMOVED lines=10> */
.L_x_727:
[----:B------:R-:W-:Y:S05]  /*3c510*/  BSYNC B1 ;  /* 0x0000000000017941 */ /* 0x000fea0003800000 */
.L_x_726:
        /* <DEDUP_REMOVED lines=10> */
.L_x_729:
[----:B------:R-:W-:Y:S05]  /*3c5c0*/  BSYNC B1 ;  /* 0x0000000000017941 */ /* 0x000fea0003800000 */
.L_x_728:
        /* <DEDUP_REMOVED lines=10> */
.L_x_731:
[----:B------:R-:W-:Y:S05]  /*3c670*/  BSYNC B1 ;  /* 0x0000000000017941 */ /* 0x000fea0003800000 */
.L_x_730:
        /* <DEDUP_REMOVED lines=10> */
.L_x_733:
[----:B------:R-:W-:Y:S05]  /*3c720*/  BSYNC B1 ;  /* 0x0000000000017941 */ /* 0x000fea0003800000 */
.L_x_732:
        /* <DEDUP_REMOVED lines=10> */
.L_x_735:
[----:B------:R-:W-:Y:S05]  /*3c7d0*/  BSYNC B1 ;  /* 0x0000000000017941 */ /* 0x000fea0003800000 */
.L_x_734:
        /* <DEDUP_REMOVED lines=10> */
.L_x_737:
[----:B------:R-:W-:Y:S05]  /*3c880*/  BSYNC B1 ;  /* 0x0000000000017941 */ /* 0x000fea0003800000 */
.L_x_736:
        /* <DEDUP_REMOVED lines=10> */
.L_x_739:
[----:B------:R-:W-:Y:S05]  /*3c930*/  BSYNC B1 ;  /* 0x0000000000017941 */ /* 0x000fea0003800000 */
.L_x_738:
        /* <DEDUP_REMOVED lines=10> */
.L_x_741:
[----:B------:R-:W-:Y:S05]  /*3c9e0*/  BSYNC B1 ;  /* 0x0000000000017941 */ /* 0x000fea0003800000 */
.L_x_740:
        /* <DEDUP_REMOVED lines=10> */
.L_x_743:
[----:B------:R-:W-:Y:S05]  /*3ca90*/  BSYNC B1 ;  /* 0x0000000000017941 */ /* 0x000fea0003800000 */
.L_x_742:
        /* <DEDUP_REMOVED lines=10> */
.L_x_745:
[----:B------:R-:W-:Y:S05]  /*3cb40*/  BSYNC B1 ;  /* 0x0000000000017941 */ /* 0x000fea0003800000 */
.L_x_744:
        /* <DEDUP_REMOVED lines=10> */
.L_x_747:
[----:B------:R-:W-:Y:S05]  /*3cbf0*/  BSYNC B1 ;  /* 0x0000000000017941 */ /* 0x000fea0003800000 */
.L_x_746:
        /* <DEDUP_REMOVED lines=10> */
.L_x_749:
[----:B------:R-:W-:Y:S05]  /*3cca0*/  BSYNC B1 ;  /* 0x0000000000017941 */ /* 0x000fea0003800000 */
.L_x_748:
        /* <DEDUP_REMOVED lines=10> */
.L_x_751:
[----:B------:R-:W-:Y:S05]  /*3cd50*/  BSYNC B1 ;  /* 0x0000000000017941 */ /* 0x000fea0003800000 */
.L_x_750:
        /* <DEDUP_REMOVED lines=10> */
.L_x_753:
[----:B------:R-:W-:Y:S05]  /*3ce00*/  BSYNC B1 ;  /* 0x0000000000017941 */ /* 0x000fea0003800000 */
.L_x_752:
        /* <DEDUP_REMOVED lines=10> */
.L_x_755:
[----:B------:R-:W-:Y:S05]  /*3ceb0*/  BSYNC B1 ;  /* 0x0000000000017941 */ /* 0x000fea0003800000 */
.L_x_754:
        /* <DEDUP_REMOVED lines=10> */
.L_x_757:
[----:B------:R-:W-:Y:S05]  /*3cf60*/  BSYNC B1 ;  /* 0x0000000000017941 */ /* 0x000fea0003800000 */
.L_x_756:
        /* <DEDUP_REMOVED lines=10> */
.L_x_759:
[----:B------:R-:W-:Y:S05]  /*3d010*/  BSYNC B1 ;  /* 0x0000000000017941 */ /* 0x000fea0003800000 */
.L_x_758:
        /* <DEDUP_REMOVED lines=10> */
.L_x_761:
[----:B------:R-:W-:Y:S05]  /*3d0c0*/  BSYNC B1 ;  /* 0x0000000000017941 */ /* 0x000fea0003800000 */
.L_x_760:
        /* <DEDUP_REMOVED lines=10> */
.L_x_763:
[----:B------:R-:W-:Y:S05]  /*3d170*/  BSYNC B1 ;  /* 0x0000000000017941 */ /* 0x000fea0003800000 */
.L_x_762:
        /* <DEDUP_REMOVED lines=10> */
.L_x_765:
[----:B------:R-:W-:Y:S05]  /*3d220*/  BSYNC B1 ;  /* 0x0000000000017941 */ /* 0x000fea0003800000 */
.L_x_764:
        /* <DEDUP_REMOVED lines=10> */
.L_x_767:
[----:B------:R-:W-:Y:S05]  /*3d2d0*/  BSYNC B1 ;  /* 0x0000000000017941 */ /* 0x000fea0003800000 */
.L_x_766:
        /* <DEDUP_REMOVED lines=10> */
.L_x_769:
[----:B------:R-:W-:Y:S05]  /*3d380*/  BSYNC B1 ;  /* 0x0000000000017941 */ /* 0x000fea0003800000 */
.L_x_768:
        /* <DEDUP_REMOVED lines=10> */
.L_x_771:
[----:B------:R-:W-:Y:S05]  /*3d430*/  BSYNC B1 ;  /* 0x0000000000017941 */ /* 0x000fea0003800000 */
.L_x_770:
        /* <DEDUP_REMOVED lines=10> */
.L_x_773:
[----:B------:R-:W-:Y:S05]  /*3d4e0*/  BSYNC B1 ;  /* 0x0000000000017941 */ /* 0x000fea0003800000 */
.L_x_772:
        /* <DEDUP_REMOVED lines=10> */
.L_x_775:
[----:B------:R-:W-:Y:S05]  /*3d590*/  BSYNC B1 ;  /* 0x0000000000017941 */ /* 0x000fea0003800000 */
.L_x_774:
        /* <DEDUP_REMOVED lines=10> */
.L_x_777:
[----:B------:R-:W-:Y:S05]  /*3d640*/  BSYNC B1 ;  /* 0x0000000000017941 */ /* 0x000fea0003800000 */
.L_x_776:
        /* <DEDUP_REMOVED lines=10> */
.L_x_779:
[----:B------:R-:W-:Y:S05]  /*3d6f0*/  BSYNC B1 ;  /* 0x0000000000017941 */ /* 0x000fea0003800000 */
.L_x_778:
        /* <DEDUP_REMOVED lines=10> */
.L_x_781:
[----:B------:R-:W-:Y:S05]  /*3d7a0*/  BSYNC B1 ;  /* 0x0000000000017941 */ /* 0x000fea0003800000 */
.L_x_780:
        /* <DEDUP_REMOVED lines=10> */
.L_x_783:
[----:B------:R-:W-:Y:S05]  /*3d850*/  BSYNC B1 ;  /* 0x0000000000017941 */ /* 0x000fea0003800000 */
.L_x_782:
        /* <DEDUP_REMOVED lines=10> */
.L_x_785:
[----:B------:R-:W-:Y:S05]  /*3d900*/  BSYNC B1 ;  /* 0x0000000000017941 */ /* 0x000fea0003800000 */
.L_x_784:
        /* <DEDUP_REMOVED lines=10> */
.L_x_787:
[----:B------:R-:W-:Y:S05]  /*3d9b0*/  BSYNC B1 ;  /* 0x0000000000017941 */ /* 0x000fea0003800000 */
.L_x_786:
        /* <DEDUP_REMOVED lines=10> */
.L_x_789:
[----:B------:R-:W-:Y:S05]  /*3da60*/  BSYNC B1 ;  /* 0x0000000000017941 */ /* 0x000fea0003800000 */
.L_x_788:
        /* <DEDUP_REMOVED lines=10> */
.L_x_791:
[----:B------:R-:W-:Y:S05]  /*3db10*/  BSYNC B1 ;  /* 0x0000000000017941 */ /* 0x000fea0003800000 */
.L_x_790:
        /* <DEDUP_REMOVED lines=10> */
.L_x_793:
[----:B------:R-:W-:Y:S05]  /*3dbc0*/  BSYNC B1 ;  /* 0x0000000000017941 */ /* 0x000fea0003800000 */
.L_x_792:
        /* <DEDUP_REMOVED lines=10> */
.L_x_795:
[----:B------:R-:W-:Y:S05]  /*3dc70*/  BSYNC B1 ;  /* 0x0000000000017941 */ /* 0x000fea0003800000 */
.L_x_794:
        /* <DEDUP_REMOVED lines=10> */
.L_x_797:
[----:B------:R-:W-:Y:S05]  /*3dd20*/  BSYNC B1 ;  /* 0x0000000000017941 */ /* 0x000fea0003800000 */
.L_x_796:
        /* <DEDUP_REMOVED lines=10> */
.L_x_799:
[----:B------:R-:W-:Y:S05]  /*3ddd0*/  BSYNC B1 ;  /* 0x0000000000017941 */ /* 0x000fea0003800000 */
.L_x_798:
        /* <DEDUP_REMOVED lines=10> */
.L_x_801:
[----:B------:R-:W-:Y:S05]  /*3de80*/  BSYNC B1 ;  /* 0x0000000000017941 */ /* 0x000fea0003800000 */
.L_x_800:
        /* <DEDUP_REMOVED lines=10> */
.L_x_803:
[----:B------:R-:W-:Y:S05]  /*3df30*/  BSYNC B1 ;  /* 0x0000000000017941 */ /* 0x000fea0003800000 */
.L_x_802:
        /* <DEDUP_REMOVED lines=10> */
.L_x_805:
[----:B------:R-:W-:Y:S05]  /*3dfe0*/  BSYNC B1 ;  /* 0x0000000000017941 */ /* 0x000fea0003800000 */
.L_x_804:
        /* <DEDUP_REMOVED lines=10> */
.L_x_807:
[----:B------:R-:W-:Y:S05]  /*3e090*/  BSYNC B1 ;  /* 0x0000000000017941 */ /* 0x000fea0003800000 */
.L_x_806:
        /* <DEDUP_REMOVED lines=10> */
.L_x_809:
[----:B------:R-:W-:Y:S05]  /*3e140*/  BSYNC B1 ;  /* 0x0000000000017941 */ /* 0x000fea0003800000 */
.L_x_808:
        /* <DEDUP_REMOVED lines=10> */
.L_x_811:
[----:B------:R-:W-:Y:S05]  /*3e1f0*/  BSYNC B1 ;  /* 0x0000000000017941 */ /* 0x000fea0003800000 */
.L_x_810:
        /* <DEDUP_REMOVED lines=10> */
.L_x_813:
[----:B------:R-:W-:Y:S05]  /*3e2a0*/  BSYNC B1 ;  /* 0x0000000000017941 */ /* 0x000fea0003800000 */
.L_x_812:
        /* <DEDUP_REMOVED lines=10> */
.L_x_815:
[----:B------:R-:W-:Y:S05]  /*3e350*/  BSYNC B1 ;  /* 0x0000000000017941 */ /* 0x000fea0003800000 */
.L_x_814:
        /* <DEDUP_REMOVED lines=10> */
.L_x_817:
[----:B------:R-:W-:Y:S05]  /*3e400*/  BSYNC B1 ;  /* 0x0000000000017941 */ /* 0x000fea0003800000 */
.L_x_816:
        /* <DEDUP_REMOVED lines=10> */
.L_x_819:
[----:B------:R-:W-:Y:S05]  /*3e4b0*/  BSYNC B1 ;  /* 0x0000000000017941 */ /* 0x000fea0003800000 */
.L_x_818:
        /* <DEDUP_REMOVED lines=10> */
.L_x_821:
[----:B------:R-:W-:Y:S05]  /*3e560*/  BSYNC B1 ;  /* 0x0000000000017941 */ /* 0x000fea0003800000 */
.L_x_820:
        /* <DEDUP_REMOVED lines=10> */
.L_x_823:
[----:B------:R-:W-:Y:S05]  /*3e610*/  BSYNC B1 ;  /* 0x0000000000017941 */ /* 0x000fea0003800000 */
.L_x_822:
        /* <DEDUP_REMOVED lines=10> */
.L_x_825:
[----:B------:R-:W-:Y:S05]  /*3e6c0*/  BSYNC B1 ;  /* 0x0000000000017941 */ /* 0x000fea0003800000 */
.L_x_824:
        /* <DEDUP_REMOVED lines=10> */
.L_x_827:
[----:B------:R-:W-:Y:S05]  /*3e770*/  BSYNC B1 ;  /* 0x0000000000017941 */ /* 0x000fea0003800000 */
.L_x_826:
        /* <DEDUP_REMOVED lines=10> */
.L_x_829:
[----:B------:R-:W-:Y:S05]  /*3e820*/  BSYNC B1 ;  /* 0x0000000000017941 */ /* 0x000fea0003800000 */
.L_x_828:
        /* <DEDUP_REMOVED lines=10> */
.L_x_831:
[----:B------:R-:W-:Y:S05]  /*3e8d0*/  BSYNC B1 ;  /* 0x0000000000017941 */ /* 0x000fea0003800000 */
.L_x_830:
        /* <DEDUP_REMOVED lines=10> */
.L_x_833:
[----:B------:R-:W-:Y:S05]  /*3e980*/  BSYNC B1 ;  /* 0x0000000000017941 */ /* 0x000fea0003800000 */
.L_x_832:
        /* <DEDUP_REMOVED lines=10> */
.L_x_835:
[----:B------:R-:W-:Y:S05]  /*3ea30*/  BSYNC B1 ;  /* 0x0000000000017941 */ /* 0x000fea0003800000 */
.L_x_834:
        /* <DEDUP_REMOVED lines=10> */
.L_x_837:
[----:B------:R-:W-:Y:S05]  /*3eae0*/  BSYNC B1 ;  /* 0x0000000000017941 */ /* 0x000fea0003800000 */
.L_x_836:
        /* <DEDUP_REMOVED lines=10> */
.L_x_839:
[----:B------:R-:W-:Y:S05]  /*3eb90*/  BSYNC B1 ;  /* 0x0000000000017941 */ /* 0x000fea0003800000 */
.L_x_838:
        /* <DEDUP_REMOVED lines=10> */
.L_x_841:
[----:B------:R-:W-:Y:S05]  /*3ec40*/  BSYNC B1 ;  /* 0x0000000000017941 */ /* 0x000fea0003800000 */
.L_x_840:
        /* <DEDUP_REMOVED lines=10> */
.L_x_843:
[----:B------:R-:W-:Y:S05]  /*3ecf0*/  BSYNC B1 ;  /* 0x0000000000017941 */ /* 0x000fea0003800000 */
.L_x_842:
        /* <DEDUP_REMOVED lines=10> */
.L_x_845:
[----:B------:R-:W-:Y:S05]  /*3eda0*/  BSYNC B1 ;  /* 0x0000000000017941 */ /* 0x000fea0003800000 */
.L_x_844:
        /* <DEDUP_REMOVED lines=10> */
.L_x_847:
[----:B------:R-:W-:Y:S05]  /*3ee50*/  BSYNC B1 ;  /* 0x0000000000017941 */ /* 0x000fea0003800000 */
.L_x_846:
        /* <DEDUP_REMOVED lines=10> */
.L_x_849:
[----:B------:R-:W-:Y:S05]  /*3ef00*/  BSYNC B1 ;  /* 0x0000000000017941 */ /* 0x000fea0003800000 */
.L_x_848:
        /* <DEDUP_REMOVED lines=10> */
.L_x_851:
[----:B------:R-:W-:Y:S05]  /*3efb0*/  BSYNC B1 ;  /* 0x0000000000017941 */ /* 0x000fea0003800000 */
.L_x_850:
        /* <DEDUP_REMOVED lines=10> */
.L_x_853:
[----:B------:R-:W-:Y:S05]  /*3f060*/  BSYNC B1 ;  /* 0x0000000000017941 */ /* 0x000fea0003800000 */
.L_x_852:
        /* <DEDUP_REMOVED lines=10> */
.L_x_855:
[----:B------:R-:W-:Y:S05]  /*3f110*/  BSYNC B1 ;  /* 0x0000000000017941 */ /* 0x000fea0003800000 */
.L_x_854:
        /* <DEDUP_REMOVED lines=10> */
.L_x_857:
[----:B------:R-:W-:Y:S05]  /*3f1c0*/  BSYNC B1 ;  /* 0x0000000000017941 */ /* 0x000fea0003800000 */
.L_x_856:
        /* <DEDUP_REMOVED lines=10> */
.L_x_859:
[----:B------:R-:W-:Y:S05]  /*3f270*/  BSYNC B1 ;  /* 0x0000000000017941 */ /* 0x000fea0003800000 */
.L_x_858:
        /* <DEDUP_REMOVED lines=10> */
.L_x_861:
[----:B------:R-:W-:Y:S05]  /*3f320*/  BSYNC B1 ;  /* 0x0000000000017941 */ /* 0x000fea0003800000 */
.L_x_860:
        /* <DEDUP_REMOVED lines=10> */
.L_x_863:
[----:B------:R-:W-:Y:S05]  /*3f3d0*/  BSYNC B1 ;  /* 0x0000000000017941 */ /* 0x000fea0003800000 */
.L_x_862:
        /* <DEDUP_REMOVED lines=10> */
.L_x_865:
[----:B------:R-:W-:Y:S05]  /*3f480*/  BSYNC B1 ;  /* 0x0000000000017941 */ /* 0x000fea0003800000 */
.L_x_864:
        /* <DEDUP_REMOVED lines=10> */
.L_x_867:
[----:B------:R-:W-:Y:S05]  /*3f530*/  BSYNC B1 ;  /* 0x0000000000017941 */ /* 0x000fea0003800000 */
.L_x_866:
        /* <DEDUP_REMOVED lines=10> */
.L_x_869:
[----:B------:R-:W-:Y:S05]  /*3f5e0*/  BSYNC B1 ;  /* 0x0000000000017941 */ /* 0x000fea0003800000 */
.L_x_868:
        /* <DEDUP_REMOVED lines=10> */
.L_x_871:
[----:B------:R-:W-:Y:S05]  /*3f690*/  BSYNC B1 ;  /* 0x0000000000017941 */ /* 0x000fea0003800000 */
.L_x_870:
        /* <DEDUP_REMOVED lines=10> */
.L_x_873:
[----:B------:R-:W-:Y:S05]  /*3f740*/  BSYNC B1 ;  /* 0x0000000000017941 */ /* 0x000fea0003800000 */
.L_x_872:
        /* <DEDUP_REMOVED lines=10> */
.L_x_875:
[----:B------:R-:W-:Y:S05]  /*3f7f0*/  BSYNC B1 ;  /* 0x0000000000017941 */ /* 0x000fea0003800000 */
.L_x_874:
        /* <DEDUP_REMOVED lines=10> */
.L_x_877:
[----:B------:R-:W-:Y:S05]  /*3f8a0*/  BSYNC B1 ;  /* 0x0000000000017941 */ /* 0x000fea0003800000 */
.L_x_876:
        /* <DEDUP_REMOVED lines=10> */
.L_x_879:
[----:B------:R-:W-:Y:S05]  /*3f950*/  BSYNC B1 ;  /* 0x0000000000017941 */ /* 0x000fea0003800000 */
.L_x_878:
        /* <DEDUP_REMOVED lines=10> */
.L_x_881:
[----:B------:R-:W-:Y:S05]  /*3fa00*/  BSYNC B1 ;  /* 0x0000000000017941 */ /* 0x000fea0003800000 */
.L_x_880:
        /* <DEDUP_REMOVED lines=10> */
.L_x_883:
[----:B------:R-:W-:Y:S05]  /*3fab0*/  BSYNC B1 ;  /* 0x0000000000017941 */ /* 0x000fea0003800000 */
.L_x_882:
        /* <DEDUP_REMOVED lines=10> */
.L_x_885:
[----:B------:R-:W-:Y:S05]  /*3fb60*/  BSYNC B1 ;  /* 0x0000000000017941 */ /* 0x000fea0003800000 */
.L_x_884:
        /* <DEDUP_REMOVED lines=10> */
.L_x_887:
[----:B------:R-:W-:Y:S05]  /*3fc10*/  BSYNC B1 ;  /* 0x0000000000017941 */ /* 0x000fea0003800000 */
.L_x_886:
        /* <DEDUP_REMOVED lines=10> */
.L_x_889:
[----:B------:R-:W-:Y:S05]  /*3fcc0*/  BSYNC B1 ;  /* 0x0000000000017941 */ /* 0x000fea0003800000 */
.L_x_888:
        /* <DEDUP_REMOVED lines=10> */
.L_x_891:
[----:B------:R-:W-:Y:S05]  /*3fd70*/  BSYNC B1 ;  /* 0x0000000000017941 */ /* 0x000fea0003800000 */
.L_x_890:
        /* <DEDUP_REMOVED lines=10> */
.L_x_893:
[----:B------:R-:W-:Y:S05]  /*3fe20*/  BSYNC B1 ;  /* 0x0000000000017941 */ /* 0x000fea0003800000 */
.L_x_892:
        /* <DEDUP_REMOVED lines=10> */
.L_x_895:
[----:B------:R-:W-:Y:S05]  /*3fed0*/  BSYNC B1 ;  /* 0x0000000000017941 */ /* 0x000fea0003800000 */
.L_x_894:
        /* <DEDUP_REMOVED lines=10> */
.L_x_897:
[----:B------:R-:W-:Y:S05]  /*3ff80*/  BSYNC B1 ;  /* 0x0000000000017941 */ /* 0x000fea0003800000 */
.L_x_896:
        /* <DEDUP_REMOVED lines=10> */
.L_x_899:
[----:B------:R-:W-:Y:S05]  /*40030*/  BSYNC B1 ;  /* 0x0000000000017941 */ /* 0x000fea0003800000 */
.L_x_898:
        /* <DEDUP_REMOVED lines=10> */
.L_x_901:
[----:B------:R-:W-:Y:S05]  /*400e0*/  BSYNC B1 ;  /* 0x0000000000017941 */ /* 0x000fea0003800000 */
.L_x_900:
        /* <DEDUP_REMOVED lines=10> */
.L_x_903:
[----:B------:R-:W-:Y:S05]  /*40190*/  BSYNC B1 ;  /* 0x0000000000017941 */ /* 0x000fea0003800000 */
.L_x_902:
        /* <DEDUP_REMOVED lines=10> */
.L_x_905:
[----:B------:R-:W-:Y:S05]  /*40240*/  BSYNC B1 ;  /* 0x0000000000017941 */ /* 0x000fea0003800000 */
.L_x_904:
        /* <DEDUP_REMOVED lines=10> */
.L_x_907:
[----:B------:R-:W-:Y:S05]  /*402f0*/  BSYNC B1 ;  /* 0x0000000000017941 */ /* 0x000fea0003800000 */
.L_x_906:
        /* <DEDUP_REMOVED lines=10> */
.L_x_909:
[----:B------:R-:W-:Y:S05]  /*403a0*/  BSYNC B1 ;  /* 0x0000000000017941 */ /* 0x000fea0003800000 */
.L_x_908:
        /* <DEDUP_REMOVED lines=10> */
.L_x_911:
[----:B------:R-:W-:Y:S05]  /*40450*/  BSYNC B1 ;  /* 0x0000000000017941 */ /* 0x000fea0003800000 */
.L_x_910:
        /* <DEDUP_REMOVED lines=10> */
.L_x_913:
[----:B------:R-:W-:Y:S05]  /*40500*/  BSYNC B1 ;  /* 0x0000000000017941 */ /* 0x000fea0003800000 */
.L_x_912:
        /* <DEDUP_REMOVED lines=10> */
.L_x_915:
[----:B------:R-:W-:Y:S05]  /*405b0*/  BSYNC B1 ;  /* 0x0000000000017941 */ /* 0x000fea0003800000 */
.L_x_914:
        /* <DEDUP_REMOVED lines=10> */
.L_x_917:
[----:B------:R-:W-:Y:S05]  /*40660*/  BSYNC B1 ;  /* 0x0000000000017941 */ /* 0x000fea0003800000 */
.L_x_916:
        /* <DEDUP_REMOVED lines=10> */
.L_x_919:
[----:B------:R-:W-:Y:S05]  /*40710*/  BSYNC B1 ;  /* 0x0000000000017941 */ /* 0x000fea0003800000 */
.L_x_918:
        /* <DEDUP_REMOVED lines=10> */
.L_x_921:
[----:B------:R-:W-:Y:S05]  /*407c0*/  BSYNC B1 ;  /* 0x0000000000017941 */ /* 0x000fea0003800000 */
.L_x_920:
        /* <DEDUP_REMOVED lines=10> */
.L_x_923:
[----:B------:R-:W-:Y:S05]  /*40870*/  BSYNC B1 ;  /* 0x0000000000017941 */ /* 0x000fea0003800000 */
.L_x_922:
        /* <DEDUP_REMOVED lines=10> */
.L_x_925:
[----:B------:R-:W-:Y:S05]  /*40920*/  BSYNC B1 ;  /* 0x0000000000017941 */ /* 0x000fea0003800000 */
.L_x_924:
        /* <DEDUP_REMOVED lines=10> */
.L_x_927:
[----:B------:R-:W-:Y:S05]  /*409d0*/  BSYNC B1 ;  /* 0x0000000000017941 */ /* 0x000fea0003800000 */
.L_x_926:
        /* <DEDUP_REMOVED lines=10> */
.L_x_929:
[----:B------:R-:W-:Y:S05]  /*40a80*/  BSYNC B1 ;  /* 0x0000000000017941 */ /* 0x000fea0003800000 */
.L_x_928:
        /* <DEDUP_REMOVED lines=10> */
.L_x_931:
[----:B------:R-:W-:Y:S05]  /*40b30*/  BSYNC B1 ;  /* 0x0000000000017941 */ /* 0x000fea0003800000 */
.L_x_930:
        /* <DEDUP_REMOVED lines=10> */
.L_x_933:
[----:B------:R-:W-:Y:S05]  /*40be0*/  BSYNC B1 ;  /* 0x0000000000017941 */ /* 0x000fea0003800000 */
.L_x_932:
        /* <DEDUP_REMOVED lines=10> */
.L_x_935:
[----:B------:R-:W-:Y:S05]  /*40c90*/  BSYNC B1 ;  /* 0x0000000000017941 */ /* 0x000fea0003800000 */
.L_x_934:
        /* <DEDUP_REMOVED lines=10> */
.L_x_937:
[----:B------:R-:W-:Y:S05]  /*40d40*/  BSYNC B1 ;  /* 0x0000000000017941 */ /* 0x000fea0003800000 */
.L_x_936:
        /* <DEDUP_REMOVED lines=10> */
.L_x_939:
[----:B------:R-:W-:Y:S05]  /*40df0*/  BSYNC B1 ;  /* 0x0000000000017941 */ /* 0x000fea0003800000 */
.L_x_938:
        /* <DEDUP_REMOVED lines=10> */
.L_x_941:
[----:B------:R-:W-:Y:S05]  /*40ea0*/  BSYNC B1 ;  /* 0x0000000000017941 */ /* 0x000fea0003800000 */
.L_x_940:
        /* <DEDUP_REMOVED lines=10> */
.L_x_943:
[----:B------:R-:W-:Y:S05]  /*40f50*/  BSYNC B1 ;  /* 0x0000000000017941 */ /* 0x000fea0003800000 */
.L_x_942:
        /* <DEDUP_REMOVED lines=10> */
.L_x_945:
[----:B------:R-:W-:Y:S05]  /*41000*/  BSYNC B1 ;  /* 0x0000000000017941 */ /* 0x000fea0003800000 */
.L_x_944:
        /* <DEDUP_REMOVED lines=10> */
.L_x_947:
[----:B------:R-:W-:Y:S05]  /*410b0*/  BSYNC B1 ;  /* 0x0000000000017941 */ /* 0x000fea0003800000 */
.L_x_946:
        /* <DEDUP_REMOVED lines=10> */
.L_x_949:
[----:B------:R-:W-:Y:S05]  /*41160*/  BSYNC B1 ;  /* 0x0000000000017941 */ /* 0x000fea0003800000 */
.L_x_948:
        /* <DEDUP_REMOVED lines=10> */
.L_x_951:
[----:B------:R-:W-:Y:S05]  /*41210*/  BSYNC B1 ;  /* 0x0000000000017941 */ /* 0x000fea0003800000 */
.L_x_950:
        /* <DEDUP_REMOVED lines=10> */
.L_x_953:
[----:B------:R-:W-:Y:S05]  /*412c0*/  BSYNC B1 ;  /* 0x0000000000017941 */ /* 0x000fea0003800000 */
.L_x_952:
        /* <DEDUP_REMOVED lines=10> */
.L_x_955:
[----:B------:R-:W-:Y:S05]  /*41370*/  BSYNC B1 ;  /* 0x0000000000017941 */ /* 0x000fea0003800000 */
.L_x_954:
        /* <DEDUP_REMOVED lines=10> */
.L_x_957:
[----:B------:R-:W-:Y:S05]  /*41420*/  BSYNC B1 ;  /* 0x0000000000017941 */ /* 0x000fea0003800000 */
.L_x_956:
        /* <DEDUP_REMOVED lines=10> */
.L_x_959:
[----:B------:R-:W-:Y:S05]  /*414d0*/  BSYNC B1 ;  /* 0x0000000000017941 */ /* 0x000fea0003800000 */
.L_x_958:
        /* <DEDUP_REMOVED lines=10> */
.L_x_961:
[----:B------:R-:W-:Y:S05]  /*41580*/  BSYNC B1 ;  /* 0x0000000000017941 */ /* 0x000fea0003800000 */
.L_x_960:
        /* <DEDUP_REMOVED lines=10> */
.L_x_963:
[----:B------:R-:W-:Y:S05]  /*41630*/  BSYNC B1 ;  /* 0x0000000000017941 */ /* 0x000fea0003800000 */
.L_x_962:
        /* <DEDUP_REMOVED lines=10> */
.L_x_965:
[----:B------:R-:W-:Y:S05]  /*416e0*/  BSYNC B1 ;  /* 0x0000000000017941 */ /* 0x000fea0003800000 */
.L_x_964:
        /* <DEDUP_REMOVED lines=10> */
.L_x_967:
[----:B------:R-:W-:Y:S05]  /*41790*/  BSYNC B1 ;  /* 0x0000000000017941 */ /* 0x000fea0003800000 */
.L_x_966:
        /* <DEDUP_REMOVED lines=10> */
.L_x_969:
[----:B------:R-:W-:Y:S05]  /*41840*/  BSYNC B1 ;  /* 0x0000000000017941 */ /* 0x000fea0003800000 */
.L_x_968:
        /* <DEDUP_REMOVED lines=10> */
.L_x_971:
[----:B------:R-:W-:Y:S05]  /*418f0*/  BSYNC B1 ;  /* 0x0000000000017941 */ /* 0x000fea0003800000 */
.L_x_970:
        /* <DEDUP_REMOVED lines=10> */
.L_x_973:
[----:B------:R-:W-:Y:S05]  /*419a0*/  BSYNC B1 ;  /* 0x0000000000017941 */ /* 0x000fea0003800000 */
.L_x_972:
        /* <DEDUP_REMOVED lines=10> */
.L_x_975:
[----:B------:R-:W-:Y:S05]  /*41a50*/  BSYNC B1 ;  /* 0x0000000000017941 */ /* 0x000fea0003800000 */
.L_x_974:
        /* <DEDUP_REMOVED lines=10> */
.L_x_977:
[----:B------:R-:W-:Y:S05]  /*41b00*/  BSYNC B1 ;  /* 0x0000000000017941 */ /* 0x000fea0003800000 */
.L_x_976:
        /* <DEDUP_REMOVED lines=10> */
.L_x_979:
[----:B------:R-:W-:Y:S05]  /*41bb0*/  BSYNC B1 ;  /* 0x0000000000017941 */ /* 0x000fea0003800000 */
.L_x_978:
        /* <DEDUP_REMOVED lines=10> */
.L_x_981:
[----:B------:R-:W-:Y:S05]  /*41c60*/  BSYNC B1 ;  /* 0x0000000000017941 */ /* 0x000fea0003800000 */
.L_x_980:
        /* <DEDUP_REMOVED lines=10> */
.L_x_983:
[----:B------:R-:W-:Y:S05]  /*41d10*/  BSYNC B1 ;  /* 0x0000000000017941 */ /* 0x000fea0003800000 */
.L_x_982:
        /* <DEDUP_REMOVED lines=10> */
.L_x_985:
[----:B------:R-:W-:Y:S05]  /*41dc0*/  BSYNC B1 ;  /* 0x0000000000017941 */ /* 0x000fea0003800000 */
.L_x_984:
        /* <DEDUP_REMOVED lines=10> */
.L_x_987:
[----:B------:R-:W-:Y:S05]  /*41e70*/  BSYNC B1 ;  /* 0x0000000000017941 */ /* 0x000fea0003800000 */
.L_x_986:
        /* <DEDUP_REMOVED lines=10> */
.L_x_989:
[----:B------:R-:W-:Y:S05]  /*41f20*/  BSYNC B1 ;  /* 0x0000000000017941 */ /* 0x000fea0003800000 */
.L_x_988:
        /* <DEDUP_REMOVED lines=10> */
.L_x_991:
[----:B------:R-:W-:Y:S05]  /*41fd0*/  BSYNC B1 ;  /* 0x0000000000017941 */ /* 0x000fea0003800000 */
.L_x_990:
        /* <DEDUP_REMOVED lines=10> */
.L_x_993:
[----:B------:R-:W-:Y:S05]  /*42080*/  BSYNC B1 ;  /* 0x0000000000017941 */ /* 0x000fea0003800000 */
.L_x_992:
        /* <DEDUP_REMOVED lines=10> */
.L_x_995:
[----:B------:R-:W-:Y:S05]  /*42130*/  BSYNC B1 ;  /* 0x0000000000017941 */ /* 0x000fea0003800000 */
.L_x_994:
        /* <DEDUP_REMOVED lines=10> */
.L_x_997:
[----:B------:R-:W-:Y:S05]  /*421e0*/  BSYNC B1 ;  /* 0x0000000000017941 */ /* 0x000fea0003800000 */
.L_x_996:
        /* <DEDUP_REMOVED lines=10> */
.L_x_999:
[----:B------:R-:W-:Y:S05]  /*42290*/  BSYNC B1 ;  /* 0x0000000000017941 */ /* 0x000fea0003800000 */
.L_x_998:
        /* <DEDUP_REMOVED lines=10> */
.L_x_1001:
[----:B------:R-:W-:Y:S05]  /*42340*/  BSYNC B1 ;  /* 0x0000000000017941 */ /* 0x000fea0003800000 */
.L_x_1000:
        /* <DEDUP_REMOVED lines=10> */
.L_x_1003:
[----:B------:R-:W-:Y:S05]  /*423f0*/  BSYNC B1 ;  /* 0x0000000000017941 */ /* 0x000fea0003800000 */
.L_x_1002:
        /* <DEDUP_REMOVED lines=10> */
.L_x_1005:
[----:B------:R-:W-:Y:S05]  /*424a0*/  BSYNC B1 ;  /* 0x0000000000017941 */ /* 0x000fea0003800000 */
.L_x_1004:
        /* <DEDUP_REMOVED lines=10> */
.L_x_1007:
[----:B------:R-:W-:Y:S05]  /*42550*/  BSYNC B1 ;  /* 0x0000000000017941 */ /* 0x000fea0003800000 */
.L_x_1006:
        /* <DEDUP_REMOVED lines=10> */
.L_x_1009:
[----:B------:R-:W-:Y:S05]  /*42600*/  BSYNC B1 ;  /* 0x0000000000017941 */ /* 0x000fea0003800000 */
.L_x_1008:
        /* <DEDUP_REMOVED lines=10> */
.L_x_1011:
[----:B------:R-:W-:Y:S05]  /*426b0*/  BSYNC B1 ;  /* 0x0000000000017941 */ /* 0x000fea0003800000 */
.L_x_1010:
        /* <DEDUP_REMOVED lines=10> */
.L_x_1013:
[----:B------:R-:W-:Y:S05]  /*42760*/  BSYNC B1 ;  /* 0x0000000000017941 */ /* 0x000fea0003800000 */
.L_x_1012:
        /* <DEDUP_REMOVED lines=10> */
.L_x_1015:
[----:B------:R-:W-:Y:S05]  /*42810*/  BSYNC B1 ;  /* 0x0000000000017941 */ /* 0x000fea0003800000 */
.L_x_1014:
        /* <DEDUP_REMOVED lines=10> */
.L_x_1017:
[----:B------:R-:W-:Y:S05]  /*428c0*/  BSYNC B1 ;  /* 0x0000000000017941 */ /* 0x000fea0003800000 */
.L_x_1016:
        /* <DEDUP_REMOVED lines=10> */
.L_x_1019:
[----:B------:R-:W-:Y:S05]  /*42970*/  BSYNC B1 ;  /* 0x0000000000017941 */ /* 0x000fea0003800000 */
.L_x_1018:
        /* <DEDUP_REMOVED lines=10> */
.L_x_1021:
[----:B------:R-:W-:Y:S05]  /*42a20*/  BSYNC B1 ;  /* 0x0000000000017941 */ /* 0x000fea0003800000 */
.L_x_1020:
        /* <DEDUP_REMOVED lines=10> */
.L_x_1023:
[----:B------:R-:W-:Y:S05]  /*42ad0*/  BSYNC B1 ;  /* 0x0000000000017941 */ /* 0x000fea0003800000 */
.L_x_1022:
        /* <DEDUP_REMOVED lines=10> */
.L_x_1025:
[----:B------:R-:W-:Y:S05]  /*42b80*/  BSYNC B1 ;  /* 0x0000000000017941 */ /* 0x000fea0003800000 */
.L_x_1024:
        /* <DEDUP_REMOVED lines=10> */
.L_x_1027:
[----:B------:R-:W-:Y:S05]  /*42c30*/  BSYNC B1 ;  /* 0x0000000000017941 */ /* 0x000fea0003800000 */
.L_x_1026:
        /* <DEDUP_REMOVED lines=10> */
.L_x_1029:
[----:B------:R-:W-:Y:S05]  /*42ce0*/  BSYNC B1 ;  /* 0x0000000000017941 */ /* 0x000fea0003800000 */
.L_x_1028:
        /* <DEDUP_REMOVED lines=10> */
.L_x_1031:
[----:B------:R-:W-:Y:S05]  /*42d90*/  BSYNC B1 ;  /* 0x0000000000017941 */ /* 0x000fea0003800000 */
.L_x_1030:
        /* <DEDUP_REMOVED lines=10> */
.L_x_1033:
[----:B------:R-:W-:Y:S05]  /*42e40*/  BSYNC B1 ;  /* 0x0000000000017941 */ /* 0x000fea0003800000 */
.L_x_1032:
        /* <DEDUP_REMOVED lines=10> */
.L_x_1035:
[----:B------:R-:W-:Y:S05]  /*42ef0*/  BSYNC B1 ;  /* 0x0000000000017941 */ /* 0x000fea0003800000 */
.L_x_1034:
        /* <DEDUP_REMOVED lines=10> */
.L_x_1037:
[----:B------:R-:W-:Y:S05]  /*42fa0*/  BSYNC B1 ;  /* 0x0000000000017941 */ /* 0x000fea0003800000 */
.L_x_1036:
        /* <DEDUP_REMOVED lines=10> */
.L_x_1039:
[----:B------:R-:W-:Y:S05]  /*43050*/  BSYNC B1 ;  /* 0x0000000000017941 */ /* 0x000fea0003800000 */
.L_x_1038:
        /* <DEDUP_REMOVED lines=10> */
.L_x_1041:
[----:B------:R-:W-:Y:S05]  /*43100*/  BSYNC B1 ;  /* 0x0000000000017941 */ /* 0x000fea0003800000 */
.L_x_1040:
        /* <DEDUP_REMOVED lines=10> */
.L_x_1043:
[----:B------:R-:W-:Y:S05]  /*431b0*/  BSYNC B1 ;  /* 0x0000000000017941 */ /* 0x000fea0003800000 */
.L_x_1042:
[----:B------:R-:W3:Y:S01]  /*431c0*/  LDL.LU R158, [R1+0x3f0] ;  /* 0x0003f000019e7983 */ /* 0x000ee20000300800 */
[----:B-----5:R-:W-:Y:S01]  /*431d0*/  HADD2.F32 R17, -RZ, R3.H0_H0 ;  /* 0x20000003ff117230 */ /* 0x020fe20000004100 */
        /* <DEDUP_REMOVED lines=8> */
.L_x_1045:
[----:B------:R-:W-:Y:S05]  /*43260*/  BSYNC B1 ;  /* 0x0000000000017941 */ /* 0x000fea0003800000 */
.L_x_1044:
[----:B012---:R-:W2:Y:S01]  /*43270*/  LDL.LU R156, [R1+0x3f4] ;  /* 0x0003f400019c7983 */ /* 0x007ea20000300800 */
[----:B---3-5:R-:W-:Y:S01]  /*43280*/  HADD2.F32 R17, -RZ, R3.H0_H0 ;  /* 0x20000003ff117230 */ /* 0x028fe20000004100 */
[----:B------:R-:W-:Y:S01]  /*43290*/  ISETP.GT.AND P6, PT, R0, 0x1f8, P5 ;  /* 0x000001f80000780c */ /* 0x000fe20002fc4270 */
[----:B------:R-:W-:Y:S03]  /*432a0*/  BSSY B1, `(.L_x_1046) ;  /* 0x0000007000017945 */ /* 0x000fe60003800000 */
[----:B------:R-:W-:-:S04]  /*432b0*/  FMUL R17, R17, R16 ;  /* 0x0000001011117220 */ /* 0x000fc80000400000 */
[----:B--2---:R-:W-:-:S05]  /*432c0*/  FFMA R17, R156, R2, R17 ;  /* 0x000000029c117223 */ /* 0x004fca0000000011 */
[----:B------:R-:W-:-:S05]  /*432d0*/  F2FP.F16.F32.PACK_AB R17, RZ, R17 ;  /* 0x00000011ff11723e */ /* 0x000fca00000000ff */
[----:B------:R0:W-:Y:S01]  /*432e0*/  @P0 STG.E.U16 desc[UR46][R14.64+0x3f2], R17 ;  /* 0x0003f2110e000986 */ /* 0x0001e2000c10152e */
[----:B------:R-:W-:Y:S05]  /*432f0*/  @!P6 BRA `(.L_x_1047) ;  /* 0x000000000004e947 */ /* 0x000fea0003800000 */
[----:B------:R1:W5:Y:S02]  /*43300*/  LDG.E.LTC128B.U16 R3, desc[UR46][R154.64+0x3f0] ;  /* 0x0003f02e9a037981 */ /* 0x000364000c1e1520 */
.L_x_1047:
[----:B------:R-:W-:Y:S05]  /*43310*/  BSYNC B1 ;  /* 0x0000000000017941 */ /* 0x000fea0003800000 */
.L_x_1046:
[----:B0-----:R-:W2:Y:S01]  /*43320*/  LDL.LU R15, [R1+0x3f8] ;  /* 0x0003f800010f7983 */ /* 0x001ea20000300800 */
[----:B-----5:R-:W-:Y:S01]  /*43330*/  HADD2.F32 R14, -RZ, R3.H0_H0 ;  /* 0x20000003ff0e7230 */ /* 0x020fe20000004100 */
[----:B------:R-:W-:Y:S01]  /*43340*/  ISETP.GT.AND P5, PT, R0, 0x1f9, P5 ;  /* 0x000001f90000780c */ /* 0x000fe20002fa4270 */
[----:B------:R-:W-:Y:S03]  /*43350*/  BSSY B1, `(.L_x_1048) ;  /* 0x000000a000017945 */ /* 0x000fe60003800000 */
[----:B------:R-:W-:-:S04]  /*43360*/  FMUL R14, R14, R16 ;  /* 0x000000100e0e7220 */ /* 0x000fc80000400000 */
[----:B--2---:R-:W-:Y:S01]  /*43370*/  FFMA R14, R15, R2, R14 ;  /* 0x000000020f0e7223 */ /* 0x004fe2000000000e */
[----:B------:R-:W-:-:S04]  /*43380*/  @P6 IMAD.MOV.U32 R15, RZ, RZ, R153 ;  /* 0x000000ffff0f6224 */ /* 0x000fc800078e0099 */
[----:B------:R-:W-:-:S04]  /*43390*/  F2FP.F16.F32.PACK_AB R14, RZ, R14 ;  /* 0x0000000eff0e723e */ /* 0x000fc800000000ff */
[----:B------:R-:W-:Y:S01]  /*433a0*/  PRMT R17, R14, 0x7610, R17 ;  /* 0x000076100e117816 */ /* 0x000fe20000000011 */
[----:B------:R-:W-:-:S05]  /*433b0*/  @P6 IMAD.MOV.U32 R14, RZ, RZ, R152 ;  /* 0x000000ffff0e6224 */ /* 0x000fca00078e0098 */
[----:B------:R0:W-:Y:S01]  /*433c0*/  @P6 STG.E.U16 desc[UR46][R14.64+0x3f0], R17 ;  /* 0x0003f0110e006986 */ /* 0x0001e2000c10152e */
[----:B------:R-:W-:Y:S05]  /*433d0*/  @!P5 BRA `(.L_x_1049) ;  /* 0x000000000004d947 */ /* 0x000fea0003800000 */
[----:B------:R2:W5:Y:S02]  /*433e0*/  LDG.E.LTC128B.U16 R3, desc[UR46][R154.64+0x3f2] ;  /* 0x0003f22e9a037981 */ /* 0x000564000c1e1520 */
.L_x_1049:
[----:B------:R-:W-:Y:S05]  /*433f0*/  BSYNC B1 ;  /* 0x0000000000017941 */ /* 0x000fea0003800000 */
.L_x_1048:
[----:B0-----:R-:W3:Y:S01]  /*43400*/  LDL.LU R15, [R1+0x3fc] ;  /* 0x0003fc00010f7983 */ /* 0x001ee20000300800 */
        /* <DEDUP_REMOVED lines=9> */
.L_x_1051:
[----:B------:R-:W-:Y:S05]  /*434a0*/  BSYNC B1 ;  /* 0x0000000000017941 */ /* 0x000fea0003800000 */
.L_x_1050:
[----:B------:R-:W2:Y:S01]  /*434b0*/  LDL.LU R15, [R1] ;  /* 0x00000000010f7983 */ /* 0x000ea20000300800 */
[----:B0----5:R-:W-:Y:S01]  /*434c0*/  HADD2.F32 R14, -RZ, R3.H0_H0 ;  /* 0x20000003ff0e7230 */ /* 0x021fe20000004100 */
        /* <DEDUP_REMOVED lines=8> */
.L_x_1053:
[----:B------:R-:W-:Y:S05]  /*43550*/  BSYNC B1 ;  /* 0x0000000000017941 */ /* 0x000fea0003800000 */
.L_x_1052:
[----:B------:R-:W3:Y:S01]  /*43560*/  LDL.LU R15, [R1+0x4] ;  /* 0x00000400010f7983 */ /* 0x000ee20000300800 */
[----:B0----5:R-:W-:Y:S01]  /*43570*/  HADD2.F32 R14, -RZ, R3.H0_H0 ;  /* 0x20000003ff0e7230 */ /* 0x021fe20000004100 */
        /* <DEDUP_REMOVED lines=8> */
.L_x_1055:
[----:B------:R-:W-:Y:S05]  /*43600*/  BSYNC B1 ;  /* 0x0000000000017941 */ /* 0x000fea0003800000 */
.L_x_1054:
[----:B------:R-:W2:Y:S01]  /*43610*/  LDL.LU R15, [R1+0x8] ;  /* 0x00000800010f7983 */ /* 0x000ea20000300800 */
        /* <DEDUP_REMOVED lines=9> */
.L_x_1057:
[----:B------:R-:W-:Y:S05]  /*436b0*/  BSYNC B1 ;  /* 0x0000000000017941 */ /* 0x000fea0003800000 */
.L_x_1056:
        /* <DEDUP_REMOVED lines=10> */
.L_x_1059:
[----:B------:R-:W-:Y:S05]  /*43760*/  BSYNC B1 ;  /* 0x0000000000017941 */ /* 0x000fea0003800000 */
.L_x_1058:
        /* <DEDUP_REMOVED lines=10> */
.L_x_1061:
[----:B------:R-:W-:Y:S05]  /*43810*/  BSYNC B1 ;  /* 0x0000000000017941 */ /* 0x000fea0003800000 */
.L_x_1060:
        /* <DEDUP_REMOVED lines=10> */
.L_x_1063:
[----:B------:R-:W-:Y:S05]  /*438c0*/  BSYNC B1 ;  /* 0x0000000000017941 */ /* 0x000fea0003800000 */
.L_x_1062:
        /* <DEDUP_REMOVED lines=10> */
.L_x_1065:
[----:B------:R-:W-:Y:S05]  /*43970*/  BSYNC B1 ;  /* 0x0000000000017941 */ /* 0x000fea0003800000 */
.L_x_1064:
        /* <DEDUP_REMOVED lines=10> */
.L_x_1067:
[----:B------:R-:W-:Y:S05]  /*43a20*/  BSYNC B1 ;  /* 0x0000000000017941 */ /* 0x000fea0003800000 */
.L_x_1066:
        /* <DEDUP_REMOVED lines=10> */
.L_x_1069:
[----:B------:R-:W-:Y:S05]  /*43ad0*/  BSYNC B1 ;  /* 0x0000000000017941 */ /* 0x000fea0003800000 */
.L_x_1068:
        /* <DEDUP_REMOVED lines=10> */
.L_x_1071:
[----:B------:R-:W-:Y:S05]  /*43b80*/  BSYNC B1 ;  /* 0x0000000000017941 */ /* 0x000fea0003800000 */
.L_x_1070:
        /* <DEDUP_REMOVED lines=10> */
.L_x_1073:
[----:B------:R-:W-:Y:S05]  /*43c30*/  BSYNC B1 ;  /* 0x0000000000017941 */ /* 0x000fea0003800000 */
.L_x_1072:
        /* <DEDUP_REMOVED lines=10> */
.L_x_1075:
[----:B------:R-:W-:Y:S05]  /*43ce0*/  BSYNC B1 ;  /* 0x0000000000017941 */ /* 0x000fea0003800000 */
.L_x_1074:
        /* <DEDUP_REMOVED lines=10> */
.L_x_1077:
[----:B------:R-:W-:Y:S05]  /*43d90*/  BSYNC B1 ;  /* 0x0000000000017941 */ /* 0x000fea0003800000 */
.L_x_1076:
        /* <DEDUP_REMOVED lines=10> */
.L_x_1079:
[----:B------:R-:W-:Y:S05]  /*43e40*/  BSYNC B1 ;  /* 0x0000000000017941 */ /* 0x000fea0003800000 */
.L_x_1078:
        /* <DEDUP_REMOVED lines=10> */
.L_x_1081:
[----:B------:R-:W-:Y:S05]  /*43ef0*/  BSYNC B1 ;  /* 0x0000000000017941 */ /* 0x000fea0003800000 */
.L_x_1080:
        /* <DEDUP_REMOVED lines=10> */
.L_x_1083:
[----:B------:R-:W-:Y:S05]  /*43fa0*/  BSYNC B1 ;  /* 0x0000000000017941 */ /* 0x000fea0003800000 */
.L_x_1082:
        /* <DEDUP_REMOVED lines=10> */
.L_x_1085:
[----:B------:R-:W-:Y:S05]  /*44050*/  BSYNC B1 ;  /* 0x0000000000017941 */ /* 0x000fea0003800000 */
.L_x_1084:
        /* <DEDUP_REMOVED lines=10> */
.L_x_1087:
[----:B------:R-:W-:Y:S05]  /*44100*/  BSYNC B1 ;  /* 0x0000000000017941 */ /* 0x000fea0003800000 */
.L_x_1086:
        /* <DEDUP_REMOVED lines=10> */
.L_x_1089:
[----:B------:R-:W-:Y:S05]  /*441b0*/  BSYNC B1 ;  /* 0x0000000000017941 */ /* 0x000fea0003800000 */
.L_x_1088:
        /* <DEDUP_REMOVED lines=10> */
.L_x_1091:
[----:B------:R-:W-:Y:S05]  /*44260*/  BSYNC B1 ;  /* 0x0000000000017941 */ /* 0x000fea0003800000 */
.L_x_1090:
        /* <DEDUP_REMOVED lines=10> */
.L_x_1093:
[----:B------:R-:W-:Y:S05]  /*44310*/  BSYNC B1 ;  /* 0x0000000000017941 */ /* 0x000fea0003800000 */
.L_x_1092:
        /* <DEDUP_REMOVED lines=10> */
.L_x_1095:
[----:B------:R-:W-:Y:S05]  /*443c0*/  BSYNC B1 ;  /* 0x0000000000017941 */ /* 0x000fea0003800000 */
.L_x_1094:
        /* <DEDUP_REMOVED lines=10> */
.L_x_1097:
[----:B------:R-:W-:Y:S05]  /*44470*/  BSYNC B1 ;  /* 0x0000000000017941 */ /* 0x000fea0003800000 */
.L_x_1096:
        /* <DEDUP_REMOVED lines=10> */
.L_x_1099:
[----:B------:R-:W-:Y:S05]  /*44520*/  BSYNC B1 ;  /* 0x0000000000017941 */ /* 0x000fea0003800000 */
.L_x_1098:
        /* <DEDUP_REMOVED lines=10> */
.L_x_1101:
[----:B------:R-:W-:Y:S05]  /*445d0*/  BSYNC B1 ;  /* 0x0000000000017941 */ /* 0x000fea0003800000 */
.L_x_1100:
        /* <DEDUP_REMOVED lines=10> */
.L_x_1103:
[----:B------:R-:W-:Y:S05]  /*44680*/  BSYNC B1 ;  /* 0x0000000000017941 */ /* 0x000fea0003800000 */
.L_x_1102:
        /* <DEDUP_REMOVED lines=10> */
.L_x_1105:
[----:B------:R-:W-:Y:S05]  /*44730*/  BSYNC B1 ;  /* 0x0000000000017941 */ /* 0x000fea0003800000 */
.L_x_1104:
        /* <DEDUP_REMOVED lines=10> */
.L_x_1107:
[----:B------:R-:W-:Y:S05]  /*447e0*/  BSYNC B1 ;  /* 0x0000000000017941 */ /* 0x000fea0003800000 */
.L_x_1106:
        /* <DEDUP_REMOVED lines=10> */
.L_x_1109:
[----:B------:R-:W-:Y:S05]  /*44890*/  BSYNC B1 ;  /* 0x0000000000017941 */ /* 0x000fea0003800000 */
.L_x_1108:
        /* <DEDUP_REMOVED lines=10> */
.L_x_1111:
[----:B------:R-:W-:Y:S05]  /*44940*/  BSYNC B1 ;  /* 0x0000000000017941 */ /* 0x000fea0003800000 */
.L_x_1110:
        /* <DEDUP_REMOVED lines=10> */
.L_x_1113:
[----:B------:R-:W-:Y:S05]  /*449f0*/  BSYNC B1 ;  /* 0x0000000000017941 */ /* 0x000fea0003800000 */
.L_x_1112:
        /* <DEDUP_REMOVED lines=10> */
.L_x_1115:
[----:B------:R-:W-:Y:S05]  /*44aa0*/  BSYNC B1 ;  /* 0x0000000000017941 */ /* 0x000fea0003800000 */
.L_x_1114:
        /* <DEDUP_REMOVED lines=10> */
.L_x_1117:
[----:B------:R-:W-:Y:S05]  /*44b50*/  BSYNC B1 ;  /* 0x0000000000017941 */ /* 0x000fea0003800000 */
.L_x_1116:
        /* <DEDUP_REMOVED lines=10> */
.L_x_1119:
[----:B------:R-:W-:Y:S05]  /*44c00*/  BSYNC B1 ;  /* 0x0000000000017941 */ /* 0x000fea0003800000 */
.L_x_1118:
        /* <DEDUP_REMOVED lines=10> */
.L_x_1121:
[----:B------:R-:W-:Y:S05]  /*44cb0*/  BSYNC B1 ;  /* 0x0000000000017941 */ /* 0x000fea0003800000 */
.L_x_1120:
        /* <DEDUP_REMOVED lines=10> */
.L_x_1123:
[----:B------:R-:W-:Y:S05]  /*44d60*/  BSYNC B1 ;  /* 0x0000000000017941 */ /* 0x000fea0003800000 */
.L_x_1122:
        /* <DEDUP_REMOVED lines=10> */
.L_x_1125:
[----:B------:R-:W-:Y:S05]  /*44e10*/  BSYNC B1 ;  /* 0x0000000000017941 */ /* 0x000fea0003800000 */
.L_x_1124:
        /* <DEDUP_REMOVED lines=10> */
.L_x_1127:
[----:B------:R-:W-:Y:S05]  /*44ec0*/  BSYNC B1 ;  /* 0x0000000000017941 */ /* 0x000fea0003800000 */
.L_x_1126:
        /* <DEDUP_REMOVED lines=10> */
.L_x_1129:
[----:B------:R-:W-:Y:S05]  /*44f70*/  BSYNC B1 ;  /* 0x0000000000017941 */ /* 0x000fea0003800000 */
.L_x_1128:
        /* <DEDUP_REMOVED lines=10> */
.L_x_1131:
[----:B------:R-:W-:Y:S05]  /*45020*/  BSYNC B1 ;  /* 0x0000000000017941 */ /* 0x000fea0003800000 */
.L_x_1130:
        /* <DEDUP_REMOVED lines=10> */
.L_x_1133:
[----:B------:R-:W-:Y:S05]  /*450d0*/  BSYNC B1 ;  /* 0x0000000000017941 */ /* 0x000fea0003800000 */
.L_x_1132:
        /* <DEDUP_REMOVED lines=10> */
.L_x_1135:
[----:B------:R-:W-:Y:S05]  /*45180*/  BSYNC B1 ;  /* 0x0000000000017941 */ /* 0x000fea0003800000 */
.L_x_1134:
        /* <DEDUP_REMOVED lines=10> */
.L_x_1137:
[----:B------:R-:W-:Y:S05]  /*45230*/  BSYNC B1 ;  /* 0x0000000000017941 */ /* 0x000fea0003800000 */
.L_x_1136:
        /* <DEDUP_REMOVED lines=10> */
.L_x_1139:
[----:B------:R-:W-:Y:S05]  /*452e0*/  BSYNC B1 ;  /* 0x0000000000017941 */ /* 0x000fea0003800000 */
.L_x_1138:
        /* <DEDUP_REMOVED lines=10> */
.L_x_1141:
[----:B------:R-:W-:Y:S05]  /*45390*/  BSYNC B1 ;  /* 0x0000000000017941 */ /* 0x000fea0003800000 */
.L_x_1140:
        /* <DEDUP_REMOVED lines=10> */
.L_x_1143:
[----:B------:R-:W-:Y:S05]  /*45440*/  BSYNC B1 ;  /* 0x0000000000017941 */ /* 0x000fea0003800000 */
.L_x_1142:
        /* <DEDUP_REMOVED lines=10> */
.L_x_1145:
[----:B------:R-:W-:Y:S05]  /*454f0*/  BSYNC B1 ;  /* 0x0000000000017941 */ /* 0x000fea0003800000 */
.L_x_1144:
        /* <DEDUP_REMOVED lines=10> */
.L_x_1147:
[----:B------:R-:W-:Y:S05]  /*455a0*/  BSYNC B1 ;  /* 0x0000000000017941 */ /* 0x000fea0003800000 */
.L_x_1146:
        /* <DEDUP_REMOVED lines=10> */
.L_x_1149:
[----:B------:R-:W-:Y:S05]  /*45650*/  BSYNC B1 ;  /* 0x0000000000017941 */ /* 0x000fea0003800000 */
.L_x_1148:
        /* <DEDUP_REMOVED lines=10> */
.L_x_1151:
[----:B------:R-:W-:Y:S05]  /*45700*/  BSYNC B1 ;  /* 0x0000000000017941 */ /* 0x000fea0003800000 */
.L_x_1150:
        /* <DEDUP_REMOVED lines=10> */
.L_x_1153:
[----:B------:R-:W-:Y:S05]  /*457b0*/  BSYNC B1 ;  /* 0x0000000000017941 */ /* 0x000fea0003800000 */
.L_x_1152:
        /* <DEDUP_REMOVED lines=10> */
.L_x_1155:
[----:B------:R-:W-:Y:S05]  /*45860*/  BSYNC B1 ;  /* 0x0000000000017941 */ /* 0x000fea0003800000 */
.L_x_1154:
        /* <DEDUP_REMOVED lines=10> */
.L_x_1157:
[----:B------:R-:W-:Y:S05]  /*45910*/  BSYNC B1 ;  /* 0x0000000000017941 */ /* 0x000fea0003800000 */
.L_x_1156:
        /* <DEDUP_REMOVED lines=10> */
.L_x_1159:
[----:B------:R-:W-:Y:S05]  /*459c0*/  BSYNC B1 ;  /* 0x0000000000017941 */ /* 0x000fea0003800000 */
.L_x_1158:
        /* <DEDUP_REMOVED lines=10> */
.L_x_1161:
[----:B------:R-:W-:Y:S05]  /*45a70*/  BSYNC B1 ;  /* 0x0000000000017941 */ /* 0x000fea0003800000 */
.L_x_1160:
        /* <DEDUP_REMOVED lines=10> */
.L_x_1163:
[----:B------:R-:W-:Y:S05]  /*45b20*/  BSYNC B1 ;  /* 0x0000000000017941 */ /* 0x000fea0003800000 */
.L_x_1162:
        /* <DEDUP_REMOVED lines=10> */
.L_x_1165:
[----:B------:R-:W-:Y:S05]  /*45bd0*/  BSYNC B1 ;  /* 0x0000000000017941 */ /* 0x000fea0003800000 */
.L_x_1164:
        /* <DEDUP_REMOVED lines=10> */
.L_x_1167:
[----:B------:R-:W-:Y:S05]  /*45c80*/  BSYNC B1 ;  /* 0x0000000000017941 */ /* 0x000fea0003800000 */
.L_x_1166:
        /* <DEDUP_REMOVED lines=10> */
.L_x_1169:
[----:B------:R-:W-:Y:S05]  /*45d30*/  BSYNC B1 ;  /* 0x0000000000017941 */ /* 0x000fea0003800000 */
.L_x_1168:
        /* <DEDUP_REMOVED lines=10> */
.L_x_1171:
[----:B------:R-:W-:Y:S05]  /*45de0*/  BSYNC B1 ;  /* 0x0000000000017941 */ /* 0x000fea0003800000 */
.L_x_1170:
        /* <DEDUP_REMOVED lines=10> */
.L_x_1173:
[----:B------:R-:W-:Y:S05]  /*45e90*/  BSYNC B1 ;  /* 0x0000000000017941 */ /* 0x000fea0003800000 */
.L_x_1172:
        /* <DEDUP_REMOVED lines=10> */
.L_x_1175:
[----:B------:R-:W-:Y:S05]  /*45f40*/  BSYNC B1 ;  /* 0x0000000000017941 */ /* 0x000fea0003800000 */
.L_x_1174:
        /* <DEDUP_REMOVED lines=10> */
.L_x_1177:
[----:B------:R-:W-:Y:S05]  /*45ff0*/  BSYNC B1 ;  /* 0x0000000000017941 */ /* 0x000fea0003800000 */
.L_x_1176:
        /* <DEDUP_REMOVED lines=10> */
.L_x_1179:
[----:B------:R-:W-:Y:S05]  /*460a0*/  BSYNC B1 ;  /* 0x0000000000017941 */ /* 0x000fea0003800000 */
.L_x_1178:
        /* <DEDUP_REMOVED lines=10> */
.L_x_1181:
[----:B------:R-:W-:Y:S05]  /*46150*/  BSYNC B1 ;  /* 0x0000000000017941 */ /* 0x000fea0003800000 */
.L_x_1180:
        /* <DEDUP_REMOVED lines=10> */
.L_x_1183:
[----:B------:R-:W-:Y:S05]  /*46200*/  BSYNC B1 ;  /* 0x0000000000017941 */ /* 0x000fea0003800000 */
.L_x_1182:
        /* <DEDUP_REMOVED lines=10> */
.L_x_1185:
[----:B------:R-:W-:Y:S05]  /*462b0*/  BSYNC B1 ;  /* 0x0000000000017941 */ /* 0x000fea0003800000 */
.L_x_1184:
        /* <DEDUP_REMOVED lines=10> */
.L_x_1187:
[----:B------:R-:W-:Y:S05]  /*46360*/  BSYNC B1 ;  /* 0x0000000000017941 */ /* 0x000fea0003800000 */
.L_x_1186:
        /* <DEDUP_REMOVED lines=10> */
.L_x_1189:
[----:B------:R-:W-:Y:S05]  /*46410*/  BSYNC B1 ;  /* 0x0000000000017941 */ /* 0x000fea0003800000 */
.L_x_1188:
        /* <DEDUP_REMOVED lines=10> */
.L_x_1191:
[----:B------:R-:W-:Y:S05]  /*464c0*/  BSYNC B1 ;  /* 0x0000000000017941 */ /* 0x000fea0003800000 */
.L_x_1190:
        /* <DEDUP_REMOVED lines=10> */
.L_x_1193:
[----:B------:R-:W-:Y:S05]  /*46570*/  BSYNC B1 ;  /* 0x0000000000017941 */ /* 0x000fea0003800000 */
.L_x_1192:
        /* <DEDUP_REMOVED lines=10> */
.L_x_1195:
[----:B------:R-:W-:Y:S05]  /*46620*/  BSYNC B1 ;  /* 0x0000000000017941 */ /* 0x000fea0003800000 */
.L_x_1194:
        /* <DEDUP_REMOVED lines=10> */
.L_x_1197:
[----:B------:R-:W-:Y:S05]  /*466d0*/  BSYNC B1 ;  /* 0x0000000000017941 */ /* 0x000fea0003800000 */
.L_x_1196:
        /* <DEDUP_REMOVED lines=10> */
.L_x_1199:
[----:B------:R-:W-:Y:S05]  /*46780*/  BSYNC B1 ;  /* 0x0000000000017941 */ /* 0x000fea0003800000 */
.L_x_1198:
        /* <DEDUP_REMOVED lines=10> */
.L_x_1201:
[----:B------:R-:W-:Y:S05]  /*46830*/  BSYNC B1 ;  /* 0x0000000000017941 */ /* 0x000fea0003800000 */
.L_x_1200:
        /* <DEDUP_REMOVED lines=10> */
.L_x_1203:
[----:B------:R-:W-:Y:S05]  /*468e0*/  BSYNC B1 ;  /* 0x0000000000017941 */ /* 0x000fea0003800000 */
.L_x_1202:
        /* <DEDUP_REMOVED lines=10> */
.L_x_1205:
[----:B------:R-:W-:Y:S05]  /*46990*/  BSYNC B1 ;  /* 0x0000000000017941 */ /* 0x000fea0003800000 */
.L_x_1204:
        /* <DEDUP_REMOVED lines=10> */
.L_x_1207:
[----:B------:R-:W-:Y:S05]  /*46a40*/  BSYNC B1 ;  /* 0x0000000000017941 */ /* 0x000fea0003800000 */
.L_x_1206:
        /* <DEDUP_REMOVED lines=10> */
.L_x_1209:
[----:B------:R-:W-:Y:S05]  /*46af0*/  BSYNC B1 ;  /* 0x0000000000017941 */ /* 0x000fea0003800000 */
.L_x_1208:
        /* <DEDUP_REMOVED lines=10> */
.L_x_1211:
[----:B------:R-:W-:Y:S05]  /*46ba0*/  BSYNC B1 ;  /* 0x0000000000017941 */ /* 0x000fea0003800000 */
.L_x_1210:
        /* <DEDUP_REMOVED lines=10> */
.L_x_1213:
[----:B------:R-:W-:Y:S05]  /*46c50*/  BSYNC B1 ;  /* 0x0000000000017941 */ /* 0x000fea0003800000 */
.L_x_1212:
        /* <DEDUP_REMOVED lines=10> */
.L_x_1215:
[----:B------:R-:W-:Y:S05]  /*46d00*/  BSYNC B1 ;  /* 0x0000000000017941 */ /* 0x000fea0003800000 */
.L_x_1214:
        /* <DEDUP_REMOVED lines=10> */
.L_x_1217:
[----:B------:R-:W-:Y:S05]  /*46db0*/  BSYNC B1 ;  /* 0x0000000000017941 */ /* 0x000fea0003800000 */
.L_x_1216:
        /* <DEDUP_REMOVED lines=10> */
.L_x_1219:
[----:B------:R-:W-:Y:S05]  /*46e60*/  BSYNC B1 ;  /* 0x0000000000017941 */ /* 0x000fea0003800000 */
.L_x_1218:
        /* <DEDUP_REMOVED lines=10> */
.L_x_1221:
[----:B------:R-:W-:Y:S05]  /*46f10*/  BSYNC B1 ;  /* 0x0000000000017941 */ /* 0x000fea0003800000 */
.L_x_1220:
        /* <DEDUP_REMOVED lines=10> */
.L_x_1223:
[----:B------:R-:W-:Y:S05]  /*46fc0*/  BSYNC B1 ;  /* 0x0000000000017941 */ /* 0x000fea0003800000 */
.L_x_1222:
        /* <DEDUP_REMOVED lines=10> */
.L_x_1225:
[----:B------:R-:W-:Y:S05]  /*47070*/  BSYNC B1 ;  /* 0x0000000000017941 */ /* 0x000fea0003800000 */
.L_x_1224:
        /* <DEDUP_REMOVED lines=10> */
.L_x_1227:
[----:B------:R-:W-:Y:S05]  /*47120*/  BSYNC B1 ;  /* 0x0000000000017941 */ /* 0x000fea0003800000 */
.L_x_1226:
        /* <DEDUP_REMOVED lines=10> */
.L_x_1229:
[----:B------:R-:W-:Y:S05]  /*471d0*/  BSYNC B1 ;  /* 0x0000000000017941 */ /* 0x000fea0003800000 */
.L_x_1228:
        /* <DEDUP_REMOVED lines=10> */
.L_x_1231:
[----:B------:R-:W-:Y:S05]  /*47280*/  BSYNC B1 ;  /* 0x0000000000017941 */ /* 0x000fea0003800000 */
.L_x_1230:
        /* <DEDUP_REMOVED lines=10> */
.L_x_1233:
[----:B------:R-:W-:Y:S05]  /*47330*/  BSYNC B1 ;  /* 0x0000000000017941 */ /* 0x000fea0003800000 */
.L_x_1232:
        /* <DEDUP_REMOVED lines=10> */
.L_x_1235:
[----:B------:R-:W-:Y:S05]  /*473e0*/  BSYNC B1 ;  /* 0x0000000000017941 */ /* 0x000fea0003800000 */
.L_x_1234:
        /* <DEDUP_REMOVED lines=10> */
.L_x_1237:
[----:B------:R-:W-:Y:S05]  /*47490*/  BSYNC B1 ;  /* 0x0000000000017941 */ /* 0x000fea0003800000 */
.L_x_1236:
        /* <DEDUP_REMOVED lines=10> */
.L_x_1239:
[----:B------:R-:W-:Y:S05]  /*47540*/  BSYNC B1 ;  /* 0x0000000000017941 */ /* 0x000fea0003800000 */
.L_x_1238:
        /* <DEDUP_REMOVED lines=10> */
.L_x_1241:
[----:B------:R-:W-:Y:S05]  /*475f0*/  BSYNC B1 ;  /* 0x0000000000017941 */ /* 0x000fea0003800000 */
.L_x_1240:
        /* <DEDUP_REMOVED lines=10> */
.L_x_1243:
[----:B------:R-:W-:Y:S05]  /*476a0*/  BSYNC B1 ;  /* 0x0000000000017941 */ /* 0x000fea0003800000 */
.L_x_1242:
        /* <DEDUP_REMOVED lines=10> */
.L_x_1245:
[----:B------:R-:W-:Y:S05]  /*47750*/  BSYNC B1 ;  /* 0x0000000000017941 */ /* 0x000fea0003800000 */
.L_x_1244:
        /* <DEDUP_REMOVED lines=10> */
.L_x_1247:
[----:B------:R-:W-:Y:S05]  /*47800*/  BSYNC B1 ;  /* 0x0000000000017941 */ /* 0x000fea0003800000 */
.L_x_1246:
        /* <DEDUP_REMOVED lines=10> */
.L_x_1249:
[----:B------:R-:W-:Y:S05]  /*478b0*/  BSYNC B1 ;  /* 0x0000000000017941 */ /* 0x000fea0003800000 */
.L_x_1248:
        /* <DEDUP_REMOVED lines=10> */
.L_x_1251:
[----:B------:R-:W-:Y:S05]  /*47960*/  BSYNC B1 ;  /* 0x0000000000017941 */ /* 0x000fea0003800000 */
.L_x_1250:
        /* <DEDUP_REMOVED lines=10> */
.L_x_1253:
[----:B------:R-:W-:Y:S05]  /*47a10*/  BSYNC B1 ;  /* 0x0000000000017941 */ /* 0x000fea0003800000 */
.L_x_1252:
        /* <DEDUP_REMOVED lines=10> */
.L_x_1255:
[----:B------:R-:W-:Y:S05]  /*47ac0*/  BSYNC B1 ;  /* 0x0000000000017941 */ /* 0x000fea0003800000 */
.L_x_1254:
        /* <DEDUP_REMOVED lines=10> */
.L_x_1257:
[----:B------:R-:W-:Y:S05]  /*47b70*/  BSYNC B1 ;  /* 0x0000000000017941 */ /* 0x000fea0003800000 */
.L_x_1256:
        /* <DEDUP_REMOVED lines=10> */
.L_x_1259:
[----:B------:R-:W-:Y:S05]  /*47c20*/  BSYNC B1 ;  /* 0x0000000000017941 */ /* 0x000fea0003800000 */
.L_x_1258:
        /* <DEDUP_REMOVED lines=10> */
.L_x_1261:
[----:B------:R-:W-:Y:S05]  /*47cd0*/  BSYNC B1 ;  /* 0x0000000000017941 */ /* 0x000fea0003800000 */
.L_x_1260:
        /* <DEDUP_REMOVED lines=10> */
.L_x_1263:
[----:B------:R-:W-:Y:S05]  /*47d80*/  BSYNC B1 ;  /* 0x0000000000017941 */ /* 0x000fea0003800000 */
.L_x_1262:
        /* <DEDUP_REMOVED lines=10> */
.L_x_1265:
[----:B------:R-:W-:Y:S05]  /*47e30*/  BSYNC B1 ;  /* 0x0000000000017941 */ /* 0x000fea0003800000 */
.L_x_1264:
        /* <DEDUP_REMOVED lines=10> */
.L_x_1267:
[----:B------:R-:W-:Y:S05]  /*47ee0*/  BSYNC B1 ;  /* 0x0000000000017941 */ /* 0x000fea0003800000 */
.L_x_1266:
        /* <DEDUP_REMOVED lines=10> */
.L_x_1269:
[----:B------:R-:W-:Y:S05]  /*47f90*/  BSYNC B1 ;  /* 0x0000000000017941 */ /* 0x000fea0003800000 */
.L_x_1268:
        /* <DEDUP_REMOVED lines=10> */
.L_x_1271:
[----:B------:R-:W-:Y:S05]  /*48040*/  BSYNC B1 ;  /* 0x0000000000017941 */ /* 0x000fea0003800000 */
.L_x_1270:
        /* <DEDUP_REMOVED lines=10> */
.L_x_1273:
[----:B------:R-:W-:Y:S05]  /*480f0*/  BSYNC B1 ;  /* 0x0000000000017941 */ /* 0x000fea0003800000 */
.L_x_1272:
        /* <DEDUP_REMOVED lines=10> */
.L_x_1275:
[----:B------:R-:W-:Y:S05]  /*481a0*/  BSYNC B1 ;  /* 0x0000000000017941 */ /* 0x000fea0003800000 */
.L_x_1274:
        /* <DEDUP_REMOVED lines=10> */
.L_x_1277:
[----:B------:R-:W-:Y:S05]  /*48250*/  BSYNC B1 ;  /* 0x0000000000017941 */ /* 0x000fea0003800000 */
.L_x_1276:
        /* <DEDUP_REMOVED lines=10> */
.L_x_1279:
[----:B------:R-:W-:Y:S05]  /*48300*/  BSYNC B1 ;  /* 0x0000000000017941 */ /* 0x000fea0003800000 */
.L_x_1278:
        /* <DEDUP_REMOVED lines=10> */
.L_x_1281:
[----:B------:R-:W-:Y:S05]  /*483b0*/  BSYNC B1 ;  /* 0x0000000000017941 */ /* 0x000fea0003800000 */
.L_x_1280:
        /* <DEDUP_REMOVED lines=10> */
.L_x_1283:
[----:B------:R-:W-:Y:S05]  /*48460*/  BSYNC B1 ;  /* 0x0000000000017941 */ /* 0x000fea0003800000 */
.L_x_1282:
        /* <DEDUP_REMOVED lines=10> */
.L_x_1285:
[----:B------:R-:W-:Y:S05]  /*48510*/  BSYNC B1 ;  /* 0x0000000000017941 */ /* 0x000fea0003800000 */
.L_x_1284:
        /* <DEDUP_REMOVED lines=10> */
.L_x_1287:
[----:B------:R-:W-:Y:S05]  /*485c0*/  BSYNC B1 ;  /* 0x0000000000017941 */ /* 0x000fea0003800000 */
.L_x_1286:
        /* <DEDUP_REMOVED lines=10> */
.L_x_1289:
[----:B------:R-:W-:Y:S05]  /*48670*/  BSYNC B1 ;  /* 0x0000000000017941 */ /* 0x000fea0003800000 */
.L_x_1288:
        /* <DEDUP_REMOVED lines=10> */
.L_x_1291:
[----:B------:R-:W-:Y:S05]  /*48720*/  BSYNC B1 ;  /* 0x0000000000017941 */ /* 0x000fea0003800000 */
.L_x_1290:
        /* <DEDUP_REMOVED lines=10> */
.L_x_1293:
[----:B------:R-:W-:Y:S05]  /*487d0*/  BSYNC B1 ;  /* 0x0000000000017941 */ /* 0x000fea0003800000 */
.L_x_1292:
        /* <DEDUP_REMOVED lines=10> */
.L_x_1295:
[----:B------:R-:W-:Y:S05]  /*48880*/  BSYNC B1 ;  /* 0x0000000000017941 */ /* 0x000fea0003800000 */
.L_x_1294:
        /* <DEDUP_REMOVED lines=10> */
.L_x_1297:
[----:B------:R-:W-:Y:S05]  /*48930*/  BSYNC B1 ;  /* 0x0000000000017941 */ /* 0x000fea0003800000 */
.L_x_1296:
        /* <DEDUP_REMOVED lines=10> */
.L_x_1299:
[----:B------:R-:W-:Y:S05]  /*489e0*/  BSYNC B1 ;  /* 0x0000000000017941 */ /* 0x000fea0003800000 */
.L_x_1298:
        /* <DEDUP_REMOVED lines=10> */
.L_x_1301:
[----:B------:R-:W-:Y:S05]  /*48a90*/  BSYNC B1 ;  /* 0x0000000000017941 */ /* 0x000fea0003800000 */
.L_x_1300:
        /* <DEDUP_REMOVED lines=10> */
.L_x_1303:
[----:B------:R-:W-:Y:S05]  /*48b40*/  BSYNC B1 ;  /* 0x0000000000017941 */ /* 0x000fea0003800000 */
.L_x_1302:
        /* <DEDUP_REMOVED lines=10> */
.L_x_1305:
[----:B------:R-:W-:Y:S05]  /*48bf0*/  BSYNC B1 ;  /* 0x0000000000017941 */ /* 0x000fea0003800000 */
.L_x_1304:
        /* <DEDUP_REMOVED lines=10> */
.L_x_1307:
[----:B------:R-:W-:Y:S05]  /*48ca0*/  BSYNC B1 ;  /* 0x0000000000017941 */ /* 0x000fea0003800000 */
.L_x_1306:
[----:B0----5:R-:W-:Y:S01]  /*48cb0*/  HADD2.F32 R13, -RZ, R3.H0_H0 ;  /* 0x20000003ff0d7230 */ /* 0x021fe20000004100 */
[----:B------:R-:W-:Y:S01]  /*48cc0*/  ISETP.GT.AND P3, PT, R0, 0x101, P2 ;  /* 0x000001010000780c */ /* 0x000fe20001764270 */
[----:B------:R-:W-:Y:S03]  /*48cd0*/  BSSY B1, `(.L_x_1308) ;  /* 0x0000007000017945 */ /* 0x000fe60003800000 */
[----:B------:R-:W-:-:S04]  /*48ce0*/  FMUL R13, R13, R16 ;  /* 0x000000100d0d7220 */ /* 0x000fc80000400000 */
[----:B------:R-:W-:-:S05]  /*48cf0*/  FFMA R13, R24, R2, R13 ;  /* 0x00000002180d7223 */ /* 0x000fca000000000d */
[----:B------:R-:W-:-:S05]  /*48d00*/  F2FP.F16.F32.PACK_AB R13, RZ, R13 ;  /* 0x0000000dff0d723e */ /* 0x000fca00000000ff */
[----:B------:R0:W-:Y:S01]  /*48d10*/  @P0 STG.E.U16 desc[UR46][R10.64+0x200], R13 ;  /* 0x0002000d0a000986 */ /* 0x0001e2000c10152e */
[----:B------:R-:W-:Y:S05]  /*48d20*/  @!P3 BRA `(.L_x_1309) ;  /* 0x000000000004b947 */ /* 0x000fea0003800000 */
[----:B------:R0:W5:Y:S02]  /*48d30*/  LDG.E.LTC128B.U16 R3, desc[UR46][R8.64+0x202] ;  /* 0x0002022e08037981 */ /* 0x000164000c1e1520 */
.L_x_1309:
[----:B------:R-:W-:Y:S05]  /*48d40*/  BSYNC B1 ;  /* 0x0000000000017941 */ /* 0x000fea0003800000 */
.L_x_1308:
        /* <DEDUP_REMOVED lines=9> */
.L_x_1311:
[----:B------:R-:W-:Y:S05]  /*48de0*/  BSYNC B1 ;  /* 0x0000000000017941 */ /* 0x000fea0003800000 */
.L_x_1310:
[----:B-----5:R-:W-:Y:S01]  /*48df0*/  HADD2.F32 R13, -RZ, R3.H0_H0 ;  /* 0x20000003ff0d7230 */ /* 0x020fe20000004100 */
        /* <DEDUP_REMOVED lines=8> */
.L_x_1313:
[----:B------:R-:W-:Y:S05]  /*48e80*/  BSYNC B1 ;  /* 0x0000000000017941 */ /* 0x000fea0003800000 */
.L_x_1312:
        /* <DEDUP_REMOVED lines=9> */
.L_x_1315:
[----:B------:R-:W-:Y:S05]  /*48f20*/  BSYNC B1 ;  /* 0x0000000000017941 */ /* 0x000fea0003800000 */
.L_x_1314:
        /* <DEDUP_REMOVED lines=9> */
.L_x_1317:
[----:B------:R-:W-:Y:S05]  /*48fc0*/  BSYNC B1 ;  /* 0x0000000000017941 */ /* 0x000fea0003800000 */
.L_x_1316:
        /* <DEDUP_REMOVED lines=9> */
.L_x_1319:
[----:B------:R-:W-:Y:S05]  /*49060*/  BSYNC B1 ;  /* 0x0000000000017941 */ /* 0x000fea0003800000 */
.L_x_1318:
        /* <DEDUP_REMOVED lines=9> */
.L_x_1321:
[----:B------:R-:W-:Y:S05]  /*49100*/  BSYNC B1 ;  /* 0x0000000000017941 */ /* 0x000fea0003800000 */
.L_x_1320:
        /* <DEDUP_REMOVED lines=9> */
.L_x_1323:
[----:B------:R-:W-:Y:S05]  /*491a0*/  BSYNC B1 ;  /* 0x0000000000017941 */ /* 0x000fea0003800000 */
.L_x_1322:
        /* <DEDUP_REMOVED lines=9> */
.L_x_1325:
[----:B------:R-:W-:Y:S05]  /*49240*/  BSYNC B1 ;  /* 0x0000000000017941 */ /* 0x000fea0003800000 */
.L_x_1324:
        /* <DEDUP_REMOVED lines=9> */
.L_x_1327:
[----:B------:R-:W-:Y:S05]  /*492e0*/  BSYNC B1 ;  /* 0x0000000000017941 */ /* 0x000fea0003800000 */
.L_x_1326:
        /* <DEDUP_REMOVED lines=9> */
.L_x_1329:
[----:B------:R-:W-:Y:S05]  /*49380*/  BSYNC B1 ;  /* 0x0000000000017941 */ /* 0x000fea0003800000 */
.L_x_1328:
        /* <DEDUP_REMOVED lines=9> */
.L_x_1331:
[----:B------:R-:W-:Y:S05]  /*49420*/  BSYNC B1 ;  /* 0x0000000000017941 */ /* 0x000fea0003800000 */
.L_x_1330:
        /* <DEDUP_REMOVED lines=9> */
.L_x_1333:
[----:B------:R-:W-:Y:S05]  /*494c0*/  BSYNC B1 ;  /* 0x0000000000017941 */ /* 0x000fea0003800000 */
.L_x_1332:
        /* <DEDUP_REMOVED lines=9> */
.L_x_1335:
[----:B------:R-:W-:Y:S05]  /*49560*/  BSYNC B1 ;  /* 0x0000000000017941 */ /* 0x000fea0003800000 */
.L_x_1334:
        /* <DEDUP_REMOVED lines=9> */
.L_x_1337:
[----:B------:R-:W-:Y:S05]  /*49600*/  BSYNC B1 ;  /* 0x0000000000017941 */ /* 0x000fea0003800000 */
.L_x_1336:
        /* <DEDUP_REMOVED lines=9> */
.L_x_1339:
[----:B------:R-:W-:Y:S05]  /*496a0*/  BSYNC B1 ;  /* 0x0000000000017941 */ /* 0x000fea0003800000 */
.L_x_1338:
        /* <DEDUP_REMOVED lines=9> */
.L_x_1341:
[----:B------:R-:W-:Y:S05]  /*49740*/  BSYNC B1 ;  /* 0x0000000000017941 */ /* 0x000fea0003800000 */
.L_x_1340:
        /* <DEDUP_REMOVED lines=9> */
.L_x_1343:
[----:B------:R-:W-:Y:S05]  /*497e0*/  BSYNC B1 ;  /* 0x0000000000017941 */ /* 0x000fea0003800000 */
.L_x_1342:
        /* <DEDUP_REMOVED lines=9> */
.L_x_1345:
[----:B------:R-:W-:Y:S05]  /*49880*/  BSYNC B1 ;  /* 0x0000000000017941 */ /* 0x000fea0003800000 */
.L_x_1344:
        /* <DEDUP_REMOVED lines=9> */
.L_x_1347:
[----:B------:R-:W-:Y:S05]  /*49920*/  BSYNC B1 ;  /* 0x0000000000017941 */ /* 0x000fea0003800000 */
.L_x_1346:
        /* <DEDUP_REMOVED lines=9> */
.L_x_1349:
[----:B------:R-:W-:Y:S05]  /*499c0*/  BSYNC B1 ;  /* 0x0000000000017941 */ /* 0x000fea0003800000 */
.L_x_1348:
        /* <DEDUP_REMOVED lines=9> */
.L_x_1351:
[----:B------:R-:W-:Y:S05]  /*49a60*/  BSYNC B1 ;  /* 0x0000000000017941 */ /* 0x000fea0003800000 */
.L_x_1350:
        /* <DEDUP_REMOVED lines=9> */
.L_x_1353:
[----:B------:R-:W-:Y:S05]  /*49b00*/  BSYNC B1 ;  /* 0x0000000000017941 */ /* 0x000fea0003800000 */
.L_x_1352:
        /* <DEDUP_REMOVED lines=9> */
.L_x_1355:
[----:B------:R-:W-:Y:S05]  /*49ba0*/  BSYNC B1 ;  /* 0x0000000000017941 */ /* 0x000fea0003800000 */
.L_x_1354:
        /* <DEDUP_REMOVED lines=9> */
.L_x_1357:
[----:B------:R-:W-:Y:S05]  /*49c40*/  BSYNC B1 ;  /* 0x0000000000017941 */ /* 0x000fea0003800000 */
.L_x_1356:
        /* <DEDUP_REMOVED lines=9> */
.L_x_1359:
[----:B------:R-:W-:Y:S05]  /*49ce0*/  BSYNC B1 ;  /* 0x0000000000017941 */ /* 0x000fea0003800000 */
.L_x_1358:
        /* <DEDUP_REMOVED lines=9> */
.L_x_1361:
[----:B------:R-:W-:Y:S05]  /*49d80*/  BSYNC B1 ;  /* 0x0000000000017941 */ /* 0x000fea0003800000 */
.L_x_1360:
        /* <DEDUP_REMOVED lines=9> */
.L_x_1363:
[----:B------:R-:W-:Y:S05]  /*49e20*/  BSYNC B1 ;  /* 0x0000000000017941 */ /* 0x000fea0003800000 */
.L_x_1362:
        /* <DEDUP_REMOVED lines=9> */
.L_x_1365:
[----:B------:R-:W-:Y:S05]  /*49ec0*/  BSYNC B1 ;  /* 0x0000000000017941 */ /* 0x000fea0003800000 */
.L_x_1364:
        /* <DEDUP_REMOVED lines=9> */
.L_x_1367:
[----:B------:R-:W-:Y:S05]  /*49f60*/  BSYNC B1 ;  /* 0x0000000000017941 */ /* 0x000fea0003800000 */
.L_x_1366:
        /* <DEDUP_REMOVED lines=9> */
.L_x_1369:
[----:B------:R-:W-:Y:S05]  /*4a000*/  BSYNC B1 ;  /* 0x0000000000017941 */ /* 0x000fea0003800000 */
.L_x_1368:
        /* <DEDUP_REMOVED lines=9> */
.L_x_1371:
[----:B------:R-:W-:Y:S05]  /*4a0a0*/  BSYNC B1 ;  /* 0x0000000000017941 */ /* 0x000fea0003800000 */
.L_x_1370:
        /* <DEDUP_REMOVED lines=9> */
.L_x_1373:
[----:B------:R-:W-:Y:S05]  /*4a140*/  BSYNC B1 ;  /* 0x0000000000017941 */ /* 0x000fea0003800000 */
.L_x_1372:
        /* <DEDUP_REMOVED lines=9> */
.L_x_1375:
[----:B------:R-:W-:Y:S05]  /*4a1e0*/  BSYNC B1 ;  /* 0x0000000000017941 */ /* 0x000fea0003800000 */
.L_x_1374:
        /* <DEDUP_REMOVED lines=9> */
.L_x_1377:
[----:B------:R-:W-:Y:S05]  /*4a280*/  BSYNC B1 ;  /* 0x0000000000017941 */ /* 0x000fea0003800000 */
.L_x_1376:
        /* <DEDUP_REMOVED lines=9> */
.L_x_1379:
[----:B------:R-:W-:Y:S05]  /*4a320*/  BSYNC B1 ;  /* 0x0000000000017941 */ /* 0x000fea0003800000 */
.L_x_1378:
        /* <DEDUP_REMOVED lines=9> */
.L_x_1381:
[----:B------:R-:W-:Y:S05]  /*4a3c0*/  BSYNC B1 ;  /* 0x0000000000017941 */ /* 0x000fea0003800000 */
.L_x_1380:
        /* <DEDUP_REMOVED lines=9> */
.L_x_1383:
[----:B------:R-:W-:Y:S05]  /*4a460*/  BSYNC B1 ;  /* 0x0000000000017941 */ /* 0x000fea0003800000 */
.L_x_1382:
        /* <DEDUP_REMOVED lines=9> */
.L_x_1385:
[----:B------:R-:W-:Y:S05]  /*4a500*/  BSYNC B1 ;  /* 0x0000000000017941 */ /* 0x000fea0003800000 */
.L_x_1384:
        /* <DEDUP_REMOVED lines=9> */
.L_x_1387:
[----:B------:R-:W-:Y:S05]  /*4a5a0*/  BSYNC B1 ;  /* 0x0000000000017941 */ /* 0x000fea0003800000 */
.L_x_1386:
        /* <DEDUP_REMOVED lines=9> */
.L_x_1389:
[----:B------:R-:W-:Y:S05]  /*4a640*/  BSYNC B1 ;  /* 0x0000000000017941 */ /* 0x000fea0003800000 */
.L_x_1388:
        /* <DEDUP_REMOVED lines=9> */
.L_x_1391:
[----:B------:R-:W-:Y:S05]  /*4a6e0*/  BSYNC B1 ;  /* 0x0000000000017941 */ /* 0x000fea0003800000 */
.L_x_1390:
        /* <DEDUP_REMOVED lines=9> */
.L_x_1393:
[----:B------:R-:W-:Y:S05]  /*4a780*/  BSYNC B1 ;  /* 0x0000000000017941 */ /* 0x000fea0003800000 */
.L_x_1392:
        /* <DEDUP_REMOVED lines=9> */
.L_x_1395:
[----:B------:R-:W-:Y:S05]  /*4a820*/  BSYNC B1 ;  /* 0x0000000000017941 */ /* 0x000fea0003800000 */
.L_x_1394:
        /* <DEDUP_REMOVED lines=9> */
.L_x_1397:
[----:B------:R-:W-:Y:S05]  /*4a8c0*/  BSYNC B1 ;  /* 0x0000000000017941 */ /* 0x000fea0003800000 */
.L_x_1396:
        /* <DEDUP_REMOVED lines=9> */
.L_x_1399:
[----:B------:R-:W-:Y:S05]  /*4a960*/  BSYNC B1 ;  /* 0x0000000000017941 */ /* 0x000fea0003800000 */
.L_x_1398:
        /* <DEDUP_REMOVED lines=9> */
.L_x_1401:
[----:B------:R-:W-:Y:S05]  /*4aa00*/  BSYNC B1 ;  /* 0x0000000000017941 */ /* 0x000fea0003800000 */
.L_x_1400:
        /* <DEDUP_REMOVED lines=9> */
.L_x_1403:
[----:B------:R-:W-:Y:S05]  /*4aaa0*/  BSYNC B1 ;  /* 0x0000000000017941 */ /* 0x000fea0003800000 */
.L_x_1402:
        /* <DEDUP_REMOVED lines=9> */
.L_x_1405:
[----:B------:R-:W-:Y:S05]  /*4ab40*/  BSYNC B1 ;  /* 0x0000000000017941 */ /* 0x000fea0003800000 */
.L_x_1404:
        /* <DEDUP_REMOVED lines=9> */
.L_x_1407:
[----:B------:R-:W-:Y:S05]  /*4abe0*/  BSYNC B1 ;  /* 0x0000000000017941 */ /* 0x000fea0003800000 */
.L_x_1406:
        /* <DEDUP_REMOVED lines=9> */
.L_x_1409:
[----:B------:R-:W-:Y:S05]  /*4ac80*/  BSYNC B1 ;  /* 0x0000000000017941 */ /* 0x000fea0003800000 */
.L_x_1408:
        /* <DEDUP_REMOVED lines=9> */
.L_x_1411:
[----:B------:R-:W-:Y:S05]  /*4ad20*/  BSYNC B1 ;  /* 0x0000000000017941 */ /* 0x000fea0003800000 */
.L_x_1410:
        /* <DEDUP_REMOVED lines=9> */
.L_x_1413:
[----:B------:R-:W-:Y:S05]  /*4adc0*/  BSYNC B1 ;  /* 0x0000000000017941 */ /* 0x000fea0003800000 */
.L_x_1412:
        /* <DEDUP_REMOVED lines=9> */
.L_x_1415:
[----:B------:R-:W-:Y:S05]  /*4ae60*/  BSYNC B1 ;  /* 0x0000000000017941 */ /* 0x000fea0003800000 */
.L_x_1414:
        /* <DEDUP_REMOVED lines=9> */
.L_x_1417:
[----:B------:R-:W-:Y:S05]  /*4af00*/  BSYNC B1 ;  /* 0x0000000000017941 */ /* 0x000fea0003800000 */
.L_x_1416:
        /* <DEDUP_REMOVED lines=9> */
.L_x_1419:
[----:B------:R-:W-:Y:S05]  /*4afa0*/  BSYNC B1 ;  /* 0x0000000000017941 */ /* 0x000fea0003800000 */
.L_x_1418:
        /* <DEDUP_REMOVED lines=9> */
.L_x_1421:
[----:B------:R-:W-:Y:S05]  /*4b040*/  BSYNC B1 ;  /* 0x0000000000017941 */ /* 0x000fea0003800000 */
.L_x_1420:
        /* <DEDUP_REMOVED lines=9> */
.L_x_1423:
[----:B------:R-:W-:Y:S05]  /*4b0e0*/  BSYNC B1 ;  /* 0x0000000000017941 */ /* 0x000fea0003800000 */
.L_x_1422:
        /* <DEDUP_REMOVED lines=9> */
.L_x_1425:
[----:B------:R-:W-:Y:S05]  /*4b180*/  BSYNC B1 ;  /* 0x0000000000017941 */ /* 0x000fea0003800000 */
.L_x_1424:
        /* <DEDUP_REMOVED lines=9> */
.L_x_1427:
[----:B------:R-:W-:Y:S05]  /*4b220*/  BSYNC B1 ;  /* 0x0000000000017941 */ /* 0x000fea0003800000 */
.L_x_1426:
        /* <DEDUP_REMOVED lines=9> */
.L_x_1429:
[----:B------:R-:W-:Y:S05]  /*4b2c0*/  BSYNC B1 ;  /* 0x0000000000017941 */ /* 0x000fea0003800000 */
.L_x_1428:
        /* <DEDUP_REMOVED lines=9> */
.L_x_1431:
[----:B------:R-:W-:Y:S05]  /*4b360*/  BSYNC B1 ;  /* 0x0000000000017941 */ /* 0x000fea0003800000 */
.L_x_1430:
        /* <DEDUP_REMOVED lines=9> */
.L_x_1433:
[----:B------:R-:W-:Y:S05]  /*4b400*/  BSYNC B1 ;  /* 0x0000000000017941 */ /* 0x000fea0003800000 */
.L_x_1432:
        /* <DEDUP_REMOVED lines=9> */
.L_x_1435:
[----:B------:R-:W-:Y:S05]  /*4b4a0*/  BSYNC B1 ;  /* 0x0000000000017941 */ /* 0x000fea0003800000 */
.L_x_1434:
        /* <DEDUP_REMOVED lines=9> */
.L_x_1437:
[----:B------:R-:W-:Y:S05]  /*4b540*/  BSYNC B1 ;  /* 0x0000000000017941 */ /* 0x000fea0003800000 */
.L_x_1436:
        /* <DEDUP_REMOVED lines=9> */
.L_x_1439:
[----:B------:R-:W-:Y:S05]  /*4b5e0*/  BSYNC B1 ;  /* 0x0000000000017941 */ /* 0x000fea0003800000 */
.L_x_1438:
        /* <DEDUP_REMOVED lines=9> */
.L_x_1441:
[----:B------:R-:W-:Y:S05]  /*4b680*/  BSYNC B1 ;  /* 0x0000000000017941 */ /* 0x000fea0003800000 */
.L_x_1440:
        /* <DEDUP_REMOVED lines=9> */
.L_x_1443:
[----:B------:R-:W-:Y:S05]  /*4b720*/  BSYNC B1 ;  /* 0x0000000000017941 */ /* 0x000fea0003800000 */
.L_x_1442:
        /* <DEDUP_REMOVED lines=9> */
.L_x_1445:
[----:B------:R-:W-:Y:S05]  /*4b7c0*/  BSYNC B1 ;  /* 0x0000000000017941 */ /* 0x000fea0003800000 */
.L_x_1444:
        /* <DEDUP_REMOVED lines=9> */
.L_x_1447:
[----:B------:R-:W-:Y:S05]  /*4b860*/  BSYNC B1 ;  /* 0x0000000000017941 */ /* 0x000fea0003800000 */
.L_x_1446:
        /* <DEDUP_REMOVED lines=9> */
.L_x_1449:
[----:B------:R-:W-:Y:S05]  /*4b900*/  BSYNC B1 ;  /* 0x0000000000017941 */ /* 0x000fea0003800000 */
.L_x_1448:
        /* <DEDUP_REMOVED lines=9> */
.L_x_1451:
[----:B------:R-:W-:Y:S05]  /*4b9a0*/  BSYNC B1 ;  /* 0x0000000000017941 */ /* 0x000fea0003800000 */
.L_x_1450:
        /* <DEDUP_REMOVED lines=9> */
.L_x_1453:
[----:B------:R-:W-:Y:S05]  /*4ba40*/  BSYNC B1 ;  /* 0x0000000000017941 */ /* 0x000fea0003800000 */
.L_x_1452:
        /* <DEDUP_REMOVED lines=9> */
.L_x_1455:
[----:B------:R-:W-:Y:S05]  /*4bae0*/  BSYNC B1 ;  /* 0x0000000000017941 */ /* 0x000fea0003800000 */
.L_x_1454:
        /* <DEDUP_REMOVED lines=9> */
.L_x_1457:
[----:B------:R-:W-:Y:S05]  /*4bb80*/  BSYNC B1 ;  /* 0x0000000000017941 */ /* 0x000fea0003800000 */
.L_x_1456:
        /* <DEDUP_REMOVED lines=9> */
.L_x_1459:
[----:B------:R-:W-:Y:S05]  /*4bc20*/  BSYNC B1 ;  /* 0x0000000000017941 */ /* 0x000fea0003800000 */
.L_x_1458:
        /* <DEDUP_REMOVED lines=9> */
.L_x_1461:
[----:B------:R-:W-:Y:S05]  /*4bcc0*/  BSYNC B1 ;  /* 0x0000000000017941 */ /* 0x000fea0003800000 */
.L_x_1460:
        /* <DEDUP_REMOVED lines=9> */
.L_x_1463:
[----:B------:R-:W-:Y:S05]  /*4bd60*/  BSYNC B1 ;  /* 0x0000000000017941 */ /* 0x000fea0003800000 */
.L_x_1462:
        /* <DEDUP_REMOVED lines=9> */
.L_x_1465:
[----:B------:R-:W-:Y:S05]  /*4be00*/  BSYNC B1 ;  /* 0x0000000000017941 */ /* 0x000fea0003800000 */
.L_x_1464:
        /* <DEDUP_REMOVED lines=9> */
.L_x_1467:
[----:B------:R-:W-:Y:S05]  /*4bea0*/  BSYNC B1 ;  /* 0x0000000000017941 */ /* 0x000fea0003800000 */
.L_x_1466:
        /* <DEDUP_REMOVED lines=9> */
.L_x_1469:
[----:B------:R-:W-:Y:S05]  /*4bf40*/  BSYNC B1 ;  /* 0x0000000000017941 */ /* 0x000fea0003800000 */
.L_x_1468:
        /* <DEDUP_REMOVED lines=9> */
.L_x_1471:
[----:B------:R-:W-:Y:S05]  /*4bfe0*/  BSYNC B1 ;  /* 0x0000000000017941 */ /* 0x000fea0003800000 */
.L_x_1470:
        /* <DEDUP_REMOVED lines=9> */
.L_x_1473:
[----:B------:R-:W-:Y:S05]  /*4c080*/  BSYNC B1 ;  /* 0x0000000000017941 */ /* 0x000fea0003800000 */
.L_x_1472:
        /* <DEDUP_REMOVED lines=9> */
.L_x_1475:
[----:B------:R-:W-:Y:S05]  /*4c120*/  BSYNC B1 ;  /* 0x0000000000017941 */ /* 0x000fea0003800000 */
.L_x_1474:
        /* <DEDUP_REMOVED lines=9> */
.L_x_1477:
[----:B------:R-:W-:Y:S05]  /*4c1c0*/  BSYNC B1 ;  /* 0x0000000000017941 */ /* 0x000fea0003800000 */
.L_x_1476:
        /* <DEDUP_REMOVED lines=9> */
.L_x_1479:
[----:B------:R-:W-:Y:S05]  /*4c260*/  BSYNC B1 ;  /* 0x0000000000017941 */ /* 0x000fea0003800000 */
.L_x_1478:
        /* <DEDUP_REMOVED lines=9> */
.L_x_1481:
[----:B------:R-:W-:Y:S05]  /*4c300*/  BSYNC B1 ;  /* 0x0000000000017941 */ /* 0x000fea0003800000 */
.L_x_1480:
        /* <DEDUP_REMOVED lines=9> */
.L_x_1483:
[----:B------:R-:W-:Y:S05]  /*4c3a0*/  BSYNC B1 ;  /* 0x0000000000017941 */ /* 0x000fea0003800000 */
.L_x_1482:
        /* <DEDUP_REMOVED lines=9> */
.L_x_1485:
[----:B------:R-:W-:Y:S05]  /*4c440*/  BSYNC B1 ;  /* 0x0000000000017941 */ /* 0x000fea0003800000 */
.L_x_1484:
        /* <DEDUP_REMOVED lines=9> */
.L_x_1487:
[----:B------:R-:W-:Y:S05]  /*4c4e0*/  BSYNC B1 ;  /* 0x0000000000017941 */ /* 0x000fea0003800000 */
.L_x_1486:
        /* <DEDUP_REMOVED lines=9> */
.L_x_1489:
[----:B------:R-:W-:Y:S05]  /*4c580*/  BSYNC B1 ;  /* 0x0000000000017941 */ /* 0x000fea0003800000 */
.L_x_1488:
        /* <DEDUP_REMOVED lines=9> */
.L_x_1491:
[----:B------:R-:W-:Y:S05]  /*4c620*/  BSYNC B1 ;  /* 0x0000000000017941 */ /* 0x000fea0003800000 */
.L_x_1490:
        /* <DEDUP_REMOVED lines=9> */
.L_x_1493:
[----:B------:R-:W-:Y:S05]  /*4c6c0*/  BSYNC B1 ;  /* 0x0000000000017941 */ /* 0x000fea0003800000 */
.L_x_1492:
        /* <DEDUP_REMOVED lines=9> */
.L_x_1495:
[----:B------:R-:W-:Y:S05]  /*4c760*/  BSYNC B1 ;  /* 0x0000000000017941 */ /* 0x000fea0003800000 */
.L_x_1494:
        /* <DEDUP_REMOVED lines=9> */
.L_x_1497:
[----:B------:R-:W-:Y:S05]  /*4c800*/  BSYNC B1 ;  /* 0x0000000000017941 */ /* 0x000fea0003800000 */
.L_x_1496:
        /* <DEDUP_REMOVED lines=9> */
.L_x_1499:
[----:B------:R-:W-:Y:S05]  /*4c8a0*/  BSYNC B1 ;  /* 0x0000000000017941 */ /* 0x000fea0003800000 */
.L_x_1498:
        /* <DEDUP_REMOVED lines=9> */
.L_x_1501:
[----:B------:R-:W-:Y:S05]  /*4c940*/  BSYNC B1 ;  /* 0x0000000000017941 */ /* 0x000fea0003800000 */
.L_x_1500:
        /* <DEDUP_REMOVED lines=9> */
.L_x_1503:
[----:B------:R-:W-:Y:S05]  /*4c9e0*/  BSYNC B1 ;  /* 0x0000000000017941 */ /* 0x000fea0003800000 */
.L_x_1502:
        /* <DEDUP_REMOVED lines=9> */
.L_x_1505:
[----:B------:R-:W-:Y:S05]  /*4ca80*/  BSYNC B1 ;  /* 0x0000000000017941 */ /* 0x000fea0003800000 */
.L_x_1504:
        /* <DEDUP_REMOVED lines=9> */
.L_x_1507:
[----:B------:R-:W-:Y:S05]  /*4cb20*/  BSYNC B1 ;  /* 0x0000000000017941 */ /* 0x000fea0003800000 */
.L_x_1506:
        /* <DEDUP_REMOVED lines=9> */
.L_x_1509:
[----:B------:R-:W-:Y:S05]  /*4cbc0*/  BSYNC B1 ;  /* 0x0000000000017941 */ /* 0x000fea0003800000 */
.L_x_1508:
        /* <DEDUP_REMOVED lines=9> */
.L_x_1511:
[----:B------:R-:W-:Y:S05]  /*4cc60*/  BSYNC B1 ;  /* 0x0000000000017941 */ /* 0x000fea0003800000 */
.L_x_1510:
        /* <DEDUP_REMOVED lines=9> */
.L_x_1513:
[----:B------:R-:W-:Y:S05]  /*4cd00*/  BSYNC B1 ;  /* 0x0000000000017941 */ /* 0x000fea0003800000 */
.L_x_1512:
        /* <DEDUP_REMOVED lines=9> */
.L_x_1515:
[----:B------:R-:W-:Y:S05]  /*4cda0*/  BSYNC B1 ;  /* 0x0000000000017941 */ /* 0x000fea0003800000 */
.L_x_1514:
        /* <DEDUP_REMOVED lines=9> */
.L_x_1517:
[----:B------:R-:W-:Y:S05]  /*4ce40*/  BSYNC B1 ;  /* 0x0000000000017941 */ /* 0x000fea0003800000 */
.L_x_1516:
        /* <DEDUP_REMOVED lines=9> */
.L_x_1519:
[----:B------:R-:W-:Y:S05]  /*4cee0*/  BSYNC B1 ;  /* 0x0000000000017941 */ /* 0x000fea0003800000 */
.L_x_1518:
        /* <DEDUP_REMOVED lines=9> */
.L_x_1521:
[----:B------:R-:W-:Y:S05]  /*4cf80*/  BSYNC B1 ;  /* 0x0000000000017941 */ /* 0x000fea0003800000 */
.L_x_1520:
        /* <DEDUP_REMOVED lines=9> */
.L_x_1523:
[----:B------:R-:W-:Y:S05]  /*4d020*/  BSYNC B1 ;  /* 0x0000000000017941 */ /* 0x000fea0003800000 */
.L_x_1522:
        /* <DEDUP_REMOVED lines=9> */
.L_x_1525:
[----:B------:R-:W-:Y:S05]  /*4d0c0*/  BSYNC B1 ;  /* 0x0000000000017941 */ /* 0x000fea0003800000 */
.L_x_1524:
        /* <DEDUP_REMOVED lines=9> */
.L_x_1527:
[----:B------:R-:W-:Y:S05]  /*4d160*/  BSYNC B1 ;  /* 0x0000000000017941 */ /* 0x000fea0003800000 */
.L_x_1526:
        /* <DEDUP_REMOVED lines=9> */
.L_x_1529:
[----:B------:R-:W-:Y:S05]  /*4d200*/  BSYNC B1 ;  /* 0x0000000000017941 */ /* 0x000fea0003800000 */
.L_x_1528:
        /* <DEDUP_REMOVED lines=9> */
.L_x_1531:
[----:B------:R-:W-:Y:S05]  /*4d2a0*/  BSYNC B1 ;  /* 0x0000000000017941 */ /* 0x000fea0003800000 */
.L_x_1530:
        /* <DEDUP_REMOVED lines=9> */
.L_x_1533:
[----:B------:R-:W-:Y:S05]  /*4d340*/  BSYNC B1 ;  /* 0x0000000000017941 */ /* 0x000fea0003800000 */
.L_x_1532:
        /* <DEDUP_REMOVED lines=9> */
.L_x_1535:
[----:B------:R-:W-:Y:S05]  /*4d3e0*/  BSYNC B1 ;  /* 0x0000000000017941 */ /* 0x000fea0003800000 */
.L_x_1534:
        /* <DEDUP_REMOVED lines=9> */
.L_x_1537:
[----:B------:R-:W-:Y:S05]  /*4d480*/  BSYNC B1 ;  /* 0x0000000000017941 */ /* 0x000fea0003800000 */
.L_x_1536:
        /* <DEDUP_REMOVED lines=9> */
.L_x_1539:
[----:B------:R-:W-:Y:S05]  /*4d520*/  BSYNC B1 ;  /* 0x0000000000017941 */ /* 0x000fea0003800000 */
.L_x_1538:
        /* <DEDUP_REMOVED lines=9> */
.L_x_1541:
[----:B------:R-:W-:Y:S05]  /*4d5c0*/  BSYNC B1 ;  /* 0x0000000000017941 */ /* 0x000fea0003800000 */
.L_x_1540:
        /* <DEDUP_REMOVED lines=9> */
.L_x_1543:
[----:B------:R-:W-:Y:S05]  /*4d660*/  BSYNC B1 ;  /* 0x0000000000017941 */ /* 0x000fea0003800000 */
.L_x_1542:
        /* <DEDUP_REMOVED lines=9> */
.L_x_1545:
[----:B------:R-:W-:Y:S05]  /*4d700*/  BSYNC B1 ;  /* 0x0000000000017941 */ /* 0x000fea0003800000 */
.L_x_1544:
        /* <DEDUP_REMOVED lines=9> */
.L_x_1547:
[----:B------:R-:W-:Y:S05]  /*4d7a0*/  BSYNC B1 ;  /* 0x0000000000017941 */ /* 0x000fea0003800000 */
.L_x_1546:
        /* <DEDUP_REMOVED lines=9> */
.L_x_1549:
[----:B------:R-:W-:Y:S05]  /*4d840*/  BSYNC B1 ;  /* 0x0000000000017941 */ /* 0x000fea0003800000 */
.L_x_1548:
        /* <DEDUP_REMOVED lines=9> */
.L_x_1551:
[----:B------:R-:W-:Y:S05]  /*4d8e0*/  BSYNC B1 ;  /* 0x0000000000017941 */ /* 0x000fea0003800000 */
.L_x_1550:
        /* <DEDUP_REMOVED lines=9> */
.L_x_1553:
[----:B------:R-:W-:Y:S05]  /*4d980*/  BSYNC B1 ;  /* 0x0000000000017941 */ /* 0x000fea0003800000 */
.L_x_1552:
        /* <DEDUP_REMOVED lines=9> */
.L_x_1555:
[----:B------:R-:W-:Y:S05]  /*4da20*/  BSYNC B1 ;  /* 0x0000000000017941 */ /* 0x000fea0003800000 */
.L_x_1554:
        /* <DEDUP_REMOVED lines=9> */
.L_x_1557:
[----:B------:R-:W-:Y:S05]  /*4dac0*/  BSYNC B1 ;  /* 0x0000000000017941 */ /* 0x000fea0003800000 */
.L_x_1556:
[----:B0--345:R-:W-:Y:S01]  /*4dad0*/  HADD2.F32 R9, -RZ, R3.H0_H0 ;  /* 0x20000003ff097230 */ /* 0x039fe20000004100 */
        /* <DEDUP_REMOVED lines=8> */
.L_x_1559:
[----:B------:R-:W-:Y:S05]  /*4db60*/  BSYNC B1 ;  /* 0x0000000000017941 */ /* 0x000fea0003800000 */
.L_x_1558:
        /* <DEDUP_REMOVED lines=9> */
.L_x_1561:
[----:B------:R-:W-:Y:S05]  /*4dc00*/  BSYNC B1 ;  /* 0x0000000000017941 */ /* 0x000fea0003800000 */
.L_x_1560:
[----:B------:R-:W-:Y:S05]  /*4dc10*/  @!P1 BRA `(.L_x_1562) ;  /* 0x0000012400289947 */ /* 0x000fea0003800000 */
[----:B-----5:R-:W-:-:S05]  /*4dc20*/  HADD2.F32 R3, -RZ, R3.H0_H0 ;  /* 0x20000003ff037230 */ /* 0x020fca0000004100 */
[----:B------:R-:W-:-:S04]  /*4dc30*/  FMUL R0, R3, R16 ;  /* 0x0000001003007220 */ /* 0x000fc80000400000 */
[----:B------:R-:W-:-:S05]  /*4dc40*/  FFMA R0, R151, R2, R0 ;  /* 0x0000000297007223 */ /* 0x000fca0000000000 */
[----:B------:R-:W-:-:S05]  /*4dc50*/  F2FP.F16.F32.PACK_AB R0, RZ, R0 ;  /* 0x00000000ff00723e */ /* 0x000fca00000000ff */
[----:B------:R0:W-:Y:S01]  /*4dc60*/  STG.E.U16 desc[UR46][R4.64+0x3f2], R0 ;  /* 0x0003f20004007986 */ /* 0x0001e2000c10152e */
[----:B------:R-:W-:Y:S05]  /*4dc70*/  BRA `(.L_x_1562) ;  /* 0x0000012400107947 */ /* 0x000fea0003800000 */
.L_x_33:
[----:B------:R-:W2:Y:S01]  /*4dc80*/  LDL.LU R4, [R1+0x800] ;  /* 0x0008000001047983 */ /* 0x000ea20000300800 */
[----:B------:R-:W-:-:S03]  /*4dc90*/  ULDC.64 UR4, c[0x0][0x5c0] ;  /* 0x0001700000047ab9 */ /* 0x000fc60000000a00 */
[----:B------:R-:W3:Y:S04]  /*4dca0*/  LDL.LU R5, [R1+0x804] ;  /* 0x0008040001057983 */ /* 0x000ee80000300800 */
[----:B------:R-:W4:Y:S04]  /*4dcb0*/  LDL.LU R14, [R1+0x808] ;  /* 0x00080800010e7983 */ /* 0x000f280000300800 */
[----:B------:R-:W5:Y:S04]  /*4dcc0*/  LDL.LU R235, [R1+0x894] ;  /* 0x0008940001eb7983 */ /* 0x000f680000300800 */
        /* <DEDUP_REMOVED lines=63> */
[----:B------:R-:W5:Y:S01]  /*4e0c0*/  LDL.LU R193, [R1+0x994] ;  /* 0x0009940001c17983 */ /* 0x000f620000300800 */
[----:B------:R-:W-:-:S03]  /*4e0d0*/  LEA R12, P1, R8, UR4, 0x1 ;  /* 0x00000004080c7c11 */ /* 0x000fc6000f8208ff */
[----:B------:R-:W5:Y:S04]  /*4e0e0*/  LDL.LU R192, [R1+0x998] ;  /* 0x0009980001c07983 */ /* 0x000f680000300800 */
[----:B------:R-:W5:Y:S04]  /*4e0f0*/  LDL.LU R194, [R1+0x99c] ;  /* 0x00099c0001c27983 */ /* 0x000f680000300800 */
[----:B------:R-:W5:Y:S04]  /*4e100*/  LDL.LU R195, [R1+0x9a0] ;  /* 0x0009a00001c37983 */ /* 0x000f680000300800 */
[----:B------:R-:W5:Y:S01]  /*4e110*/  LDL.LU R197, [R1+0x9a4] ;  /* 0x0009a40001c57983 */ /* 0x000f620000300800 */
[----:B------:R-:W-:-:S03]  /*4e120*/  LEA.HI.X R13, R8, UR5, R19, 0x1, P1 ;  /* 0x00000005080d7c11 */ /* 0x000fc600088f0c13 */
[----:B------:R-:W5:Y:S04]  /*4e130*/  LDL.LU R196, [R1+0x9a8] ;  /* 0x0009a80001c47983 */ /* 0x000f680000300800 */
[----:B------:R-:W5:Y:S04]  /*4e140*/  LDL.LU R198, [R1+0x9ac] ;  /* 0x0009ac0001c67983 */ /* 0x000f680000300800 */
[----:B------:R-:W5:Y:S01]  /*4e150*/  LDL.LU R199, [R1+0x9b0] ;  /* 0x0009b00001c77983 */ /* 0x000f620000300800 */
[----:B--2---:R-:W-:-:S03]  /*4e160*/  FMUL R4, R4, R2 ;  /* 0x0000000204047220 */ /* 0x004fc60000400000 */
[----:B------:R-:W2:Y:S01]  /*4e170*/  LDL.LU R201, [R1+0x9b4] ;  /* 0x0009b40001c97983 */ /* 0x000ea20000300800 */
[----:B------:R-:W-:Y:S02]  /*4e180*/  ISETP.GT.AND P1, PT, R0, 0x1, P0 ;  /* 0x000000010000780c */ /* 0x000fe40000724270 */
[----:B------:R-:W-:Y:S01]  /*4e190*/  F2FP.F16.F32.PACK_AB R4, RZ, R4 ;  /* 0x00000004ff04723e */ /* 0x000fe200000000ff */
[----:B------:R-:W2:Y:S04]  /*4e1a0*/  LDL.LU R200, [R1+0x9b8] ;  /* 0x0009b80001c87983 */ /* 0x000ea80000300800 */
[----:B------:R-:W2:Y:S04]  /*4e1b0*/  LDL.LU R202, [R1+0x9bc] ;  /* 0x0009bc0001ca7983 */ /* 0x000ea80000300800 */
[----:B------:R-:W2:Y:S04]  /*4e1c0*/  LDL.LU R203, [R1+0x9c0] ;  /* 0x0009c00001cb7983 */ /* 0x000ea80000300800 */
[----:B------:R-:W2:Y:S04]  /*4e1d0*/  LDL.LU R205, [R1+0x9c4] ;  /* 0x0009c40001cd7983 */ /* 0x000ea80000300800 */
[----:B------:R-:W2:Y:S04]  /*4e1e0*/  LDL.LU R204, [R1+0x9c8] ;  /* 0x0009c80001cc7983 */ /* 0x000ea80000300800 */
[----:B------:R3:W-:Y:S04]  /*4e1f0*/  @P2 STG.E.U16 desc[UR46][R12.64], R4 ;  /* 0x000000040c002986 */ /* 0x0007e8000c10152e */
[----:B------:R-:W2:Y:S04]  /*4e200*/  LDL.LU R206, [R1+0x9cc] ;  /* 0x0009cc0001ce7983 */ /* 0x000ea80000300800 */
[----:B------:R-:W2:Y:S01]  /*4e210*/  LDL.LU R207, [R1+0x9d0] ;  /* 0x0009d00001cf7983 */ /* 0x000ea20000300800 */
[----:B---3--:R-:W-:-:S03]  /*4e220*/  FMUL R4, R5, R2 ;  /* 0x0000000205047220 */ /* 0x008fc60000400000 */
[----:B------:R-:W3:Y:S04]  /*4e230*/  LDL.LU R209, [R1+0x9d4] ;  /* 0x0009d40001d17983 */ /* 0x000ee80000300800 */
[----:B------:R-:W3:Y:S01]  /*4e240*/  LDL.LU R208, [R1+0x9d8] ;  /* 0x0009d80001d07983 */ /* 0x000ee20000300800 */
[----:B------:R-:W-:-:S03]  /*4e250*/  F2FP.F16.F32.PACK_AB R4, RZ, R4 ;  /* 0x00000004ff04723e */ /* 0x000fc600000000ff */
[----:B------:R-:W3:Y:S04]  /*4e260*/  LDL.LU R210, [R1+0x9dc] ;  /* 0x0009dc0001d27983 */ /* 0x000ee80000300800 */
[----:B------:R-:W3:Y:S01]  /*4e270*/  LDL.LU R211, [R1+0x9e0] ;  /* 0x0009e00001d37983 */ /* 0x000ee20000300800 */
[----:B------:R-:W-:-:S03]  /*4e280*/  PRMT R6, R4, 0x7610, R6 ;  /* 0x0000761004067816 */ /* 0x000fc60000000006 */
[----:B------:R-:W3:Y:S01]  /*4e290*/  LDL.LU R213, [R1+0x9e4] ;  /* 0x0009e40001d57983 */ /* 0x000ee20000300800 */
[----:B------:R-:W-:-:S03]  /*4e2a0*/  @P1 MOV R4, R12 ;  /* 0x0000000c00041202 */ /* 0x000fc60000000f00 */
[----:B------:R-:W3:Y:S01]  /*4e2b0*/  LDL.LU R212, [R1+0x9e8] ;  /* 0x0009e80001d47983 */ /* 0x000ee20000300800 */
[----:B------:R-:W-:-:S03]  /*4e2c0*/  @P1 IMAD.MOV.U32 R5, RZ, RZ, R13 ;  /* 0x000000ffff051224 */ /* 0x000fc600078e000d */
[----:B------:R-:W3:Y:S04]  /*4e2d0*/  LDL.LU R214, [R1+0x9ec] ;  /* 0x0009ec0001d67983 */ /* 0x000ee80000300800 */
[----:B------:R-:W3:Y:S04]  /*4e2e0*/  LDL.LU R215, [R1+0x9f0] ;  /* 0x0009f00001d77983 */ /* 0x000ee80000300800 */
[----:B------:R-:W3:Y:S04]  /*4e2f0*/  LDL.LU R217, [R1+0x9f4] ;  /* 0x0009f40001d97983 */ /* 0x000ee80000300800 */
[----:B------:R-:W3:Y:S04]  /*4e300*/  LDL.LU R216, [R1+0x9f8] ;  /* 0x0009f80001d87983 */ /* 0x000ee80000300800 */
[----:B------:R-:W3:Y:S04]  /*4e310*/  LDL.LU R218, [R1+0x9fc] ;  /* 0x0009fc0001da7983 */ /* 0x000ee80000300800 */
[----:B------:R-:W3:Y:S04]  /*4e320*/  LDL.LU R8, [R1+0x888] ;  /* 0x0008880001087983 */ /* 0x000ee80000300800 */
[----:B------:R-:W3:Y:S04]  /*4e330*/  LDL.LU R9, [R1+0x88c] ;  /* 0x00088c0001097983 */ /* 0x000ee80000300800 */
[----:B------:R-:W3:Y:S04]  /*4e340*/  LDL.LU R19, [R1+0x890] ;  /* 0x0008900001137983 */ /* 0x000ee80000300800 */
[----:B------:R0:W-:Y:S04]  /*4e350*/  @P1 STG.E.U16 desc[UR46][R4.64+0x2], R6 ;  /* 0x0000020604001986 */ /* 0x0001e8000c10152e */
[----:B0-----:R-:W5:Y:S01]  /*4e360*/  LDL.LU R5, [R1+0x80c] ;  /* 0x00080c0001057983 */ /* 0x001f620000300800 */
[----:B------:R-:W-:Y:S01]  /*4e370*/  ISETP.GT.AND P5, PT, R3, 0x8, PT ;  /* 0x000000080300780c */ /* 0x000fe20003fa4270 */
[----:B------:R-:W-:Y:S01]  /*4e380*/  USHF.L.U32 UR5, UR8, 0x4, URZ ;  /* 0x0000000408057899 */ /* 0x000fe2000800063f */
[----:B----4-:R-:W-:Y:S01]  /*4e390*/  FMUL R4, R14, R2 ;  /* 0x000000020e047220 */ /* 0x010fe20000400000 */
[----:B------:R-:W-:Y:S01]  /*4e3a0*/  USHF.L.U64.HI UR4, UR8, 0x4, UR9 ;  /* 0x0000000408047899 */ /* 0x000fe20008010209 */
[----:B------:R-:W-:-:S03]  /*4e3b0*/  ISETP.GT.AND P1, PT, R0, RZ, P5 ;  /* 0x000000ff0000720c */ /* 0x000fc60002f24270 */
[----:B------:R-:W-:Y:S02]  /*4e3c0*/  IADD3 R14, P2, R12, UR5, RZ ;  /* 0x000000050c0e7c10 */ /* 0x000fe4000ff5e0ff */
[----:B------:R-:W-:Y:S02]  /*4e3d0*/  F2FP.F16.F32.PACK_AB R4, RZ, R4 ;  /* 0x00000004ff04723e */ /* 0x000fe400000000ff */
[----:B------:R-:W-:-:S06]  /*4e3e0*/  IADD3.X R15, R13, UR4, RZ, P2, !PT ;  /* 0x000000040d0f7c10 */ /* 0x000fcc00097fe4ff */
[----:B------:R5:W-:Y:S01]  /*4e3f0*/  @P1 STG.E.U16 desc[UR46][R14.64], R4 ;  /* 0x000000040e001986 */ /* 0x000be2000c10152e */
[----:B------:R-:W-:Y:S01]  /*4e400*/  ISETP.GT.AND P1, PT, R0, 0x1, P5 ;  /* 0x000000010000780c */ /* 0x000fe20002f24270 */
[----:B-----5:R-:W-:-:S12]  /*4e410*/  FMUL R4, R5, R2 ;  /* 0x0000000205047220 */ /* 0x020fd80000400000 */
[----:B------:R-:W-:Y:S02]  /*4e420*/  @P1 MOV R5, R15 ;  /* 0x0000000f00051202 */ /* 0x000fe40000000f00 */
[----:B------:R-:W-:-:S04]  /*4e430*/  F2FP.F16.F32.PACK_AB R4, RZ, R4 ;  /* 0x00000004ff04723e */ /* 0x000fc800000000ff */
[----:B------:R-:W-:Y:S01]  /*4e440*/  PRMT R6, R4, 0x7610, R6 ;  /* 0x0000761004067816 */ /* 0x000fe20000000006 */
[----:B------:R-:W-:-:S05]  /*4e450*/  @P1 IMAD.MOV.U32 R4, RZ, RZ, R14 ;  /* 0x000000ffff041224 */ /* 0x000fca00078e000e */
[----:B------:R0:W-:Y:S04]  /*4e460*/  @P1 STG.E.U16 desc[UR46][R4.64+0x2], R6 ;  /* 0x0000020604001986 */ /* 0x0001e8000c10152e */
[----:B0-----:R-:W4:Y:S01]  /*4e470*/  LDL.LU R5, [R1+0x810] ;  /* 0x0008100001057983 */ /* 0x001f220000300800 */
[----:B------:R-:W-:Y:S01]  /*4e480*/  ISETP.GT.AND P1, PT, R0, 0x8, P0 ;  /* 0x000000080000780c */ /* 0x000fe20000724270 */
[----:B----4-:R-:W-:-:S12]  /*4e490*/  FMUL R4, R5, R2 ;  /* 0x0000000205047220 */ /* 0x010fd80000400000 */
[----:B------:R-:W-:Y:S01]  /*4e4a0*/  @P1 IMAD.MOV.U32 R5, RZ, RZ, R13 ;  /* 0x000000ffff051224 */ /* 0x000fe200078e000d */
        /* <DEDUP_REMOVED lines=9> */
[----:B------:R-:W-:Y:S02]  /*4e540*/  PRMT R6, R4, 0x7610, R6 ;  /* 0x0000761004067816 */ /* 0x000fe40000000006 */
[----:B------:R-:W-:-:S05]  /*4e550*/  @P1 MOV R4, R12 ;  /* 0x0000000c00041202 */ /* 0x000fca0000000f00 */
[----:B------:R0:W-:Y:S04]  /*4e560*/  @P1 STG.E.U16 desc[UR46][R4.64+0x12], R6 ;  /* 0x0000120604001986 */ /* 0x0001e8000c10152e */
[----:B0-----:R-:W4:Y:S01]  /*4e570*/  LDL.LU R5, [R1+0x818] ;  /* 0x0008180001057983 */ /* 0x001f220000300800 */
[----:B------:R-:W-:Y:S01]  /*4e580*/  ISETP.GT.AND P1, PT, R0, 0x8, P5 ;  /* 0x000000080000780c */ /* 0x000fe20002f24270 */
[----:B----4-:R-:W-:-:S12]  /*4e590*/  FMUL R4, R5, R2 ;  /* 0x0000000205047220 */ /* 0x010fd80000400000 */
        /* <DEDUP_REMOVED lines=214> */
[C---:B------:R-:W-:Y:S01]  /*4f300*/  ISETP.GT.AND P1, PT, R0.reuse, 0x41, P0 ;  /* 0x000000410000780c */ /* 0x040fe20000724270 */
[-C--:B------:R-:W-:Y:S01]  /*4f310*/  FMUL R7, R7, R2.reuse ;  /* 0x0000000207077220 */ /* 0x080fe20000400000 */
[C---:B------:R-:W-:Y:S01]  /*4f320*/  ISETP.GT.AND P2, PT, R0.reuse, 0x58, P5 ;  /* 0x000000580000780c */ /* 0x040fe20002f44270 */
[-C--:B------:R-:W-:Y:S01]  /*4f330*/  FMUL R17, R17, R2.reuse ;  /* 0x0000000211117220 */ /* 0x080fe20000400000 */
[----:B------:R-:W-:Y:S01]  /*4f340*/  ISETP.GT.AND P3, PT, R0, 0x59, P5 ;  /* 0x000000590000780c */ /* 0x000fe20002f64270 */
[-C--:B------:R-:W-:Y:S01]  /*4f350*/  FMUL R10, R10, R2.reuse ;  /* 0x000000020a0a7220 */ /* 0x080fe20000400000 */
[----:B------:R-:W-:Y:S01]  /*4f360*/  ISETP.GT.AND P4, PT, R0, 0x61, P0 ;  /* 0x000000610000780c */ /* 0x000fe20000784270 */
[-C--:B------:R-:W-:Y:S01]  /*4f370*/  FMUL R11, R11, R2.reuse ;  /* 0x000000020b0b7220 */ /* 0x080fe20000400000 */
[----:B------:R-:W-:Y:S01]  /*4f380*/  F2FP.F16.F32.PACK_AB R7, RZ, R7 ;  /* 0x00000007ff07723e */ /* 0x000fe200000000ff */
[-C--:B------:R-:W-:Y:S01]  /*4f390*/  FMUL R18, R18, R2.reuse ;  /* 0x0000000212127220 */ /* 0x080fe20000400000 */
        /* <DEDUP_REMOVED lines=51> */
[-C--:B--2---:R-:W-:Y:S01]  /*4f6d0*/  FMUL R201, R201, R2.reuse ;  /* 0x00000002c9c97220 */ /* 0x084fe20000400000 */
[-C--:B------:R-:W-:Y:S01]  /*4f6e0*/  FMUL R199, R199, R2.reuse ;  /* 0x00000002c7c77220 */ /* 0x080fe20000400000 */
[-C--:B------:R-:W-:Y:S01]  /*4f6f0*/  FMUL R200, R200, R2.reuse ;  /* 0x00000002c8c87220 */ /* 0x080fe20000400000 */
[-C--:B------:R-:W-:Y:S01]  /*4f700*/  FMUL R202, R202, R2.reuse ;  /* 0x00000002caca7220 */ /* 0x080fe20000400000 */
[-C--:B------:R-:W-:Y:S01]  /*4f710*/  FMUL R205, R205, R2.reuse ;  /* 0x00000002cdcd7220 */ /* 0x080fe20000400000 */
[-C--:B------:R-:W-:Y:S01]  /*4f720*/  FMUL R203, R203, R2.reuse ;  /* 0x00000002cbcb7220 */ /* 0x080fe20000400000 */
[-C--:B------:R-:W-:Y:S01]  /*4f730*/  FMUL R204, R204, R2.reuse ;  /* 0x00000002cccc7220 */ /* 0x080fe20000400000 */
[-C--:B------:R-:W-:Y:S01]  /*4f740*/  FMUL R206, R206, R2.reuse ;  /* 0x00000002cece7220 */ /* 0x080fe20000400000 */
[-C--:B---3--:R-:W-:Y:S01]  /*4f750*/  FMUL R209, R209, R2.reuse ;  /* 0x00000002d1d17220 */ /* 0x088fe20000400000 */
        /* <DEDUP_REMOVED lines=11> */
[----:B----4-:R-:W-:Y:S01]  /*4f810*/  FMUL R4, R5, R2 ;  /* 0x0000000205047220 */ /* 0x010fe20000400000 */
[----:B------:R-:W-:-:S04]  /*4f820*/  @P1 MOV R5, R13 ;  /* 0x0000000d00051202 */ /* 0x000fc80000000f00 */
[----:B------:R-:W-:-:S04]  /*4f830*/  F2FP.F16.F32.PACK_AB R4, RZ, R4 ;  /* 0x00000004ff04723e */ /* 0x000fc800000000ff */
[----:B------:R-:W-:Y:S01]  /*4f840*/  PRMT R6, R4, 0x7610, R6 ;  /* 0x0000761004067816 */ /* 0x000fe20000000006 */
[----:B------:R-:W-:-:S05]  /*4f850*/  @P1 IMAD.MOV.U32 R4, RZ, RZ, R12 ;  /* 0x000000ffff041224 */ /* 0x000fca00078e000c */
[----:B------:R0:W-:Y:S01]  /*4f860*/  @P1 STG.E.U16 desc[UR46][R4.64+0x82], R6 ;  /* 0x0000820604001986 */ /* 0x0001e2000c10152e */
[----:B------:R-:W-:Y:S01]  /*4f870*/  ISETP.GT.AND P1, PT, R0, 0x40, P5 ;  /* 0x000000400000780c */ /* 0x000fe20002f24270 */
[-C--:B0-----:R-:W-:Y:S01]  /*4f880*/  FMUL R4, R8, R2.reuse ;  /* 0x0000000208047220 */ /* 0x081fe20000400000 */
[----:B------:R-:W-:-:S11]  /*4f890*/  FMUL R8, R223, R2 ;  /* 0x00000002df087220 */ /* 0x000fd60000400000 */
[----:B------:R-:W-:Y:S01]  /*4f8a0*/  @P1 IMAD.MOV.U32 R5, RZ, RZ, R15 ;  /* 0x000000ffff051224 */ /* 0x000fe200078e000f */
        /* <DEDUP_REMOVED lines=9> */
[----:B------:R-:W-:Y:S02]  /*4f940*/  PRMT R6, R4, 0x7610, R6 ;  /* 0x0000761004067816 */ /* 0x000fe40000000006 */
[----:B------:R-:W-:-:S05]  /*4f950*/  @P1 MOV R4, R14 ;  /* 0x0000000e00041202 */ /* 0x000fca0000000f00 */
[----:B------:R0:W-:Y:S01]  /*4f960*/  @P1 STG.E.U16 desc[UR46][R4.64+0x82], R6 ;  /* 0x0000820604001986 */ /* 0x0001e2000c10152e */
[----:B------:R-:W-:Y:S01]  /*4f970*/  ISETP.GT.AND P1, PT, R0, 0x48, P0 ;  /* 0x000000480000780c */ /* 0x000fe20000724270 */
[-C--:B0-----:R-:W-:Y:S01]  /*4f980*/  FMUL R4, R19, R2.reuse ;  /* 0x0000000213047220 */ /* 0x081fe20000400000 */
[----:B------:R-:W-:-:S11]  /*4f990*/  FMUL R19, R221, R2 ;  /* 0x00000002dd137220 */ /* 0x000fd60000400000 */
[----:B------:R-:W-:Y:S02]  /*4f9a0*/  @P1 MOV R5, R13 ;  /* 0x0000000d00051202 */ /* 0x000fe40000000f00 */
[----:B------:R-:W-:-:S04]  /*4f9b0*/  F2FP.F16.F32.PACK_AB R4, RZ, R4 ;  /* 0x00000004ff04723e */ /* 0x000fc800000000ff */
[----:B------:R-:W-:Y:S01]  /*4f9c0*/  PRMT R6, R4, 0x7610, R6 ;  /* 0x0000761004067816 */ /* 0x000fe20000000006 */
[----:B------:R-:W-:-:S05]  /*4f9d0*/  @P1 IMAD.MOV.U32 R4, RZ, RZ, R12 ;  /* 0x000000ffff041224 */ /* 0x000fca00078e000c */
[----:B------:R0:W-:Y:S01]  /*4f9e0*/  @P1 STG.E.U16 desc[UR46][R4.64+0x90], R6 ;  /* 0x0000900604001986 */ /* 0x0001e2000c10152e */
[----:B------:R-:W-:Y:S01]  /*4f9f0*/  ISETP.GT.AND P1, PT, R0, 0x49, P0 ;  /* 0x000000490000780c */ /* 0x000fe20000724270 */
[----:B0-----:R-:W-:-:S12]  /*4fa00*/  FMUL R4, R235, R2 ;  /* 0x00000002eb047220 */ /* 0x001fd80000400000 */
[----:B------:R-:W-:Y:S01]  /*4fa10*/  @P1 IMAD.MOV.U32 R5, RZ, RZ, R13 ;  /* 0x000000ffff051224 */ /* 0x000fe200078e000d */
[----:B------:R-:W2:Y:S01]  /*4fa20*/  LDL.LU R235, [R1+0x7c4] ;  /* 0x0007c40001eb7983 */ /* 0x000ea20000300800 */
[----:B------:R-:W-:-:S04]  /*4fa30*/  F2FP.F16.F32.PACK_AB R4, RZ, R4 ;  /* 0x00000004ff04723e */ /* 0x000fc800000000ff */
[----:B------:R-:W-:Y:S01]  /*4fa40*/  PRMT R6, R4, 0x7610, R6 ;  /* 0x0000761004067816 */ /* 0x000fe20000000006 */
[----:B------:R-:W-:-:S05]  /*4fa50*/  @P1 IMAD.MOV.U32 R4, RZ, RZ, R12 ;  /* 0x000000ffff041224 */ /* 0x000fca00078e000c */
[----:B------:R0:W-:Y:S01]  /*4fa60*/  @P1 STG.E.U16 desc[UR46][R4.64+0x92], R6 ;  /* 0x0000920604001986 */ /* 0x0001e2000c10152e */
[----:B------:R-:W-:Y:S01]  /*4fa70*/  ISETP.GT.AND P1, PT, R0, 0x48, P5 ;  /* 0x000000480000780c */ /* 0x000fe20002f24270 */
[----:B0-----:R-:W-:-:S12]  /*4fa80*/  FMUL R4, R234, R2 ;  /* 0x00000002ea047220 */ /* 0x001fd80000400000 */
[----:B------:R-:W-:Y:S01]  /*4fa90*/  @P1 IMAD.MOV.U32 R5, RZ, RZ, R15 ;  /* 0x000000ffff051224 */ /* 0x000fe200078e000f */
[----:B------:R-:W3:Y:S01]  /*4faa0*/  LDL.LU R234, [R1+0x7c8] ;  /* 0x0007c80001ea7983 */ /* 0x000ee20000300800 */
[----:B------:R-:W-:-:S04]  /*4fab0*/  F2FP.F16.F32.PACK_AB R4, RZ, R4 ;  /* 0x00000004ff04723e */ /* 0x000fc800000000ff */
[----:B------:R-:W-:Y:S02]  /*4fac0*/  PRMT R6, R4, 0x7610, R6 ;  /* 0x0000761004067816 */ /* 0x000fe40000000006 */
[----:B------:R-:W-:-:S05]  /*4fad0*/  @P1 MOV R4, R14 ;  /* 0x0000000e00041202 */ /* 0x000fca0000000f00 */
[----:B------:R0:W-:Y:S01]  /*4fae0*/  @P1 STG.E.U16 desc[UR46][R4.64+0x90], R6 ;  /* 0x0000900604001986 */ /* 0x0001e2000c10152e */
[----:B------:R-:W-:Y:S01]  /*4faf0*/  ISETP.GT.AND P1, PT, R0, 0x49, P5 ;  /* 0x000000490000780c */ /* 0x000fe20002f24270 */
[----:B0-----:R-:W-:-:S12]  /*4fb00*/  FMUL R4, R233, R2 ;  /* 0x00000002e9047220 */ /* 0x001fd80000400000 */
[----:B------:R-:W-:Y:S01]  /*4fb10*/  @P1 MOV R5, R15 ;  /* 0x0000000f00051202 */ /* 0x000fe20000000f00 */
[----:B------:R-:W4:Y:S01]  /*4fb20*/  LDL.LU R233, [R1+0x7cc] ;  /* 0x0007cc0001e97983 */ /* 0x000f220000300800 */
[----:B------:R-:W-:-:S04]  /*4fb30*/  F2FP.F16.F32.PACK_AB R4, RZ, R4 ;  /* 0x00000004ff04723e */ /* 0x000fc800000000ff */
[----:B------:R-:W-:Y:S01]  /*4fb40*/  PRMT R6, R4, 0x7610, R6 ;  /* 0x0000761004067816 */ /* 0x000fe20000000006 */
[----:B------:R-:W-:-:S05]  /*4fb50*/  @P1 IMAD.MOV.U32 R4, RZ, RZ, R14 ;  /* 0x000000ffff041224 */ /* 0x000fca00078e000e */
[----:B------:R0:W-:Y:S01]  /*4fb60*/  @P1 STG.E.U16 desc[UR46][R4.64+0x92], R6 ;  /* 0x0000920604001986 */ /* 0x0001e2000c10152e */
[----:B------:R-:W-:Y:S01]  /*4fb70*/  ISETP.GT.AND P1, PT, R0, 0x50, P0 ;  /* 0x000000500000780c */ /* 0x000fe20000724270 */
[----:B0-----:R-:W-:-:S12]  /*4fb80*/  FMUL R4, R232, R2 ;  /* 0x00000002e8047220 */ /* 0x001fd80000400000 */
[----:B------:R-:W-:Y:S01]  /*4fb90*/  @P1 IMAD.MOV.U32 R5, RZ, RZ, R13 ;  /* 0x000000ffff051224 */ /* 0x000fe200078e000d */
[----:B------:R-:W5:Y:S01]  /*4fba0*/  LDL.LU R232, [R1+0x7d0] ;  /* 0x0007d00001e87983 */ /* 0x000f620000300800 */
        /* <DEDUP_REMOVED lines=9> */
[----:B------:R-:W-:Y:S02]  /*4fc40*/  PRMT R6, R4, 0x7610, R6 ;  /* 0x0000761004067816 */ /* 0x000fe40000000006 */
[----:B------:R-:W-:-:S05]  /*4fc50*/  @P1 MOV R4, R12 ;  /* 0x0000000c00041202 */ /* 0x000fca0000000f00 */
[----:B------:R0:W-:Y:S01]  /*4fc60*/  @P1 STG.E.U16 desc[UR46][R4.64+0xa2], R6 ;  /* 0x0000a20604001986 */ /* 0x0001e2000c10152e */
[----:B------:R-:W-:Y:S01]  /*4fc70*/  ISETP.GT.AND P1, PT, R0, 0x50, P5 ;  /* 0x000000500000780c */ /* 0x000fe20002f24270 */
[----:B0-----:R-:W-:-:S12]  /*4fc80*/  FMUL R4, R230, R2 ;  /* 0x00000002e6047220 */ /* 0x001fd80000400000 */
[----:B------:R-:W-:Y:S01]  /*4fc90*/  @P1 MOV R5, R15 ;  /* 0x0000000f00051202 */ /* 0x000fe20000000f00 */
        /* <DEDUP_REMOVED lines=28> */
[----:B------:R0:W-:Y:S02]  /*4fe60*/  @P1 STG.E.U16 desc[UR46][R4.64+0xb2], R6 ;  /* 0x0000b20604001986 */ /* 0x0001e4000c10152e */
[-C--:B0-----:R-:W-:Y:S01]  /*4fe70*/  FMUL R5, R226, R2.reuse ;  /* 0x00000002e2057220 */ /* 0x081fe20000400000 */
[-C--:B------:R-:W-:Y:S01]  /*4fe80*/  FMUL R4, R225, R2.reuse ;  /* 0x00000002e1047220 */ /* 0x080fe20000400000 */
[----:B------:R-:W-:Y:S01]  /*4fe90*/  ISETP.GT.AND P1, PT, R0, 0x60, P0 ;  /* 0x000000600000780c */ /* 0x000fe20000724270 */
[----:B------:R-:W-:Y:S01]  /*4fea0*/  FMUL R6, R224, R2 ;  /* 0x00000002e0067220 */ /* 0x000fe20000400000 */
[----:B------:R-:W5:Y:S01]  /*4feb0*/  LDL.LU R226, [R1+0x7e8] ;  /* 0x0007e80001e27983 */ /* 0x000f620000300800 */
[----:B------:R-:W-:Y:S02]  /*4fec0*/  F2FP.F16.F32.PACK_AB R5, RZ, R5 ;  /* 0x00000005ff05723e */ /* 0x000fe400000000ff */
[----:B------:R-:W-:Y:S01]  /*4fed0*/  F2FP.F16.F32.PACK_AB R4, RZ, R4 ;  /* 0x00000004ff04723e */ /* 0x000fe200000000ff */
[----:B------:R-:W5:Y:S01]  /*4fee0*/  LDL.LU R225, [R1+0x7ec] ;  /* 0x0007ec0001e17983 */ /* 0x000f620000300800 */
[----:B------:R-:W-:Y:S01]  /*4fef0*/  PRMT R219, R5, 0x7610, R219 ;  /* 0x0000761005db7816 */ /* 0x000fe200000000db */
[--C-:B------:R-:W-:Y:S01]  /*4ff00*/  @P2 IMAD.MOV.U32 R5, RZ, RZ, R15.reuse ;  /* 0x000000ffff052224 */ /* 0x100fe200078e000f */
[----:B------:R-:W-:Y:S01]  /*4ff10*/  PRMT R220, R4, 0x7610, R220 ;  /* 0x0000761004dc7816 */ /* 0x000fe200000000dc */
[----:B------:R-:W-:Y:S01]  /*4ff20*/  @P2 IMAD.MOV.U32 R4, RZ, RZ, R14 ;  /* 0x000000ffff042224 */ /* 0x000fe200078e000e */
[----:B------:R-:W-:Y:S01]  /*4ff30*/  F2FP.F16.F32.PACK_AB R6, RZ, R6 ;  /* 0x00000006ff06723e */ /* 0x000fe200000000ff */
[----:B------:R-:W5:Y:S04]  /*4ff40*/  LDL.LU R224, [R1+0x7f0] ;  /* 0x0007f00001e07983 */ /* 0x000f680000300800 */
[----:B------:R0:W-:Y:S04]  /*4ff50*/  @P2 STG.E.U16 desc[UR46][R4.64+0xb0], R219 ;  /* 0x0000b0db04002986 */ /* 0x0001e8000c10152e */
[----:B------:R-:W5:Y:S01]  /*4ff60*/  LDL.LU R223, [R1+0x7f4] ;  /* 0x0007f40001df7983 */ /* 0x000f620000300800 */
[----:B0-----:R-:W-:Y:S01]  /*4ff70*/  @P3 MOV R4, R14 ;  /* 0x0000000e00043202 */ /* 0x001fe20000000f00 */
[----:B------:R-:W-:Y:S01]  /*4ff80*/  @P3 IMAD.MOV.U32 R5, RZ, RZ, R15 ;  /* 0x000000ffff053224 */ /* 0x000fe200078e000f */
[C---:B------:R-:W-:Y:S01]  /*4ff90*/  ISETP.GT.AND P2, PT, R0.reuse, 0x61, P5 ;  /* 0x000000610000780c */ /* 0x040fe20002f44270 */
[----:B------:R-:W5:Y:S04]  /*4ffa0*/  LDL.LU R222, [R1+0x7f8] ;  /* 0x0007f80001de7983 */ /* 0x000f680000300800 */
[----:B------:R0:W-:Y:S01]  /*4ffb0*/  @P3 STG.E.U16 desc[UR46][R4.64+0xb2], R220 ;  /* 0x0000b2dc04003986 */ /* 0x0001e2000c10152e */
[----:B------:R-:W-:-:S03]  /*4ffc0*/  ISETP.GT.AND P3, PT, R0, 0x60, P5 ;  /* 0x000000600000780c */ /* 0x000fc60002f64270 */
[----:B------:R-:W5:Y:S01]  /*4ffd0*/  LDL.LU R221, [R1+0x7fc] ;  /* 0x0007fc0001dd7983 */ /* 0x000f620000300800 */
[----:B0-----:R-:W-:-:S03]  /*4ffe0*/  F2FP.F16.F32.PACK_AB R4, RZ, R8 ;  /* 0x00000008ff04723e */ /* 0x001fc600000000ff */
[----:B------:R-:W3:Y:S01]  /*4fff0*/  LDL.LU R220, [R1+0x7c0] ;  /* 0x0007c00001dc7983 */ /* 0x000ee20000300800 */
[----:B------:R-:W-:Y:S02]  /*50000*/  @P1 MOV R5, R13 ;  /* 0x0000000d00051202 */ /* 0x000fe40000000f00 */
[----:B------:R-:W-:Y:S01]  /*50010*/  PRMT R219, R4, 0x7610, R219 ;  /* 0x0000761004db7816 */ /* 0x000fe200000000db */
[----:B------:R-:W-:-:S05]  /*50020*/  @P1 IMAD.MOV.U32 R4, RZ, RZ, R12 ;  /* 0x000000ffff041224 */ /* 0x000fca00078e000c */
[----:B------:R0:W-:Y:S01]  /*50030*/  @P1 STG.E.U16 desc[UR46][R4.64+0xc0], R6 ;  /* 0x0000c00604001986 */ /* 0x0001e2000c10152e */
[----:B------:R-:W-:Y:S01]  /*50040*/  PRMT R8, R7, 0x7610, R8 ;  /* 0x0000761007087816 */ /* 0x000fe20000000008 */
[----:B0-----:R-:W-:Y:S02]  /*50050*/  @P4 IMAD.MOV.U32 R4, RZ, RZ, R12 ;  /* 0x000000ffff044224 */ /* 0x001fe400078e000c */
[----:B------:R-:W-:Y:S01]  /*50060*/  @P4 IMAD.MOV.U32 R5, RZ, RZ, R13 ;  /* 0x000000ffff054224 */ /* 0x000fe200078e000d */
[----:B------:R-:W-:-:S04]  /*50070*/  F2FP.F16.F32.PACK_AB R6, RZ, R9 ;  /* 0x00000009ff06723e */ /* 0x000fc800000000ff */
[----:B------:R0:W-:Y:S01]  /*50080*/  @P4 STG.E.U16 desc[UR46][R4.64+0xc2], R219 ;  /* 0x0000c2db04004986 */ /* 0x0001e2000c10152e */
[----:B------:R-:W-:Y:S02]  /*50090*/  ISETP.GT.AND P1, PT, R0, 0x68, P0 ;  /* 0x000000680000780c */ /* 0x000fe40000724270 */
[----:B------:R-:W-:Y:S02]  /*500a0*/  PRMT R7, R6, 0x7610, R7 ;  /* 0x0000761006077816 */ /* 0x000fe40000000007 */
[----:B0-----:R-:W-:Y:S01]  /*500b0*/  @P3 MOV R4, R14 ;  /* 0x0000000e00043202 */ /* 0x001fe20000000f00 */
[----:B------:R-:W-:Y:S01]  /*500c0*/  @P3 IMAD.MOV.U32 R5, RZ, RZ, R15 ;  /* 0x000000ffff053224 */ /* 0x000fe200078e000f */
[----:B------:R-:W2:Y:S04]  /*500d0*/  LDL.LU R219, [R1+0x7bc] ;  /* 0x0007bc0001db7983 */ /* 0x000ea80000300800 */
[----:B------:R0:W-:Y:S01]  /*500e0*/  @P3 STG.E.U16 desc[UR46][R4.64+0xc0], R8 ;  /* 0x0000c00804003986 */ /* 0x0001e2000c10152e */
[----:B------:R-:W-:Y:S01]  /*500f0*/  ISETP.GT.AND P4, PT, R0, 0x69, P0 ;  /* 0x000000690000780c */ /* 0x000fe20000784270 */
[----:B0-----:R-:W-:Y:S01]  /*50100*/  @P2 IMAD.MOV.U32 R4, RZ, RZ, R14 ;  /* 0x000000ffff042224 */ /* 0x001fe200078e000e */
[----:B------:R-:W-:-:S05]  /*50110*/  @P2 MOV R5, R15 ;  /* 0x0000000f00052202 */ /* 0x000fca0000000f00 */
[----:B------:R0:W-:Y:S01]  /*50120*/  @P2 STG.E.U16 desc[UR46][R4.64+0xc2], R7 ;  /* 0x0000c20704002986 */ /* 0x0001e2000c10152e */
[C---:B------:R-:W-:Y:S02]  /*50130*/  ISETP.GT.AND P3, PT, R0.reuse, 0x68, P5 ;  /* 0x000000680000780c */ /* 0x040fe40002f64270 */
[----:B------:R-:W-:Y:S02]  /*50140*/  F2FP.F16.F32.PACK_AB R6, RZ, R10 ;  /* 0x0000000aff06723e */ /* 0x000fe400000000ff */
[----:B0-----:R-:W-:Y:S01]  /*50150*/  F2FP.F16.F32.PACK_AB R4, RZ, R17 ;  /* 0x00000011ff04723e */ /* 0x001fe200000000ff */
[----:B------:R-:W-:Y:S01]  /*50160*/  @P1 IMAD.MOV.U32 R5, RZ, RZ, R13 ;  /* 0x000000ffff051224 */ /* 0x000fe200078e000d */
[----:B------:R-:W-:Y:S01]  /*50170*/  ISETP.GT.AND P2, PT, R0, 0x69, P5 ;  /* 0x000000690000780c */ /* 0x000fe20002f44270 */
[----:B------:R-:W4:Y:S01]  /*50180*/  LDL.LU R10, [R1+0x600] ;  /* 0x00060000010a7983 */ /* 0x000f220000300800 */
[----:B------:R-:W-:Y:S01]  /*50190*/  PRMT R9, R4, 0x7610, R9 ;  /* 0x0000761004097816 */ /* 0x000fe20000000009 */
[----:B------:R-:W-:Y:S01]  /*501a0*/  @P1 IMAD.MOV.U32 R4, RZ, RZ, R12 ;  /* 0x000000ffff041224 */ /* 0x000fe200078e000c */
[----:B------:R-:W-:Y:S01]  /*501b0*/  F2FP.F16.F32.PACK_AB R7, RZ, R11 ;  /* 0x0000000bff07723e */ /* 0x000fe200000000ff */
[----:B------:R-:W5:Y:S04]  /*501c0*/  LDL.LU R17, [R1+0x614] ;  /* 0x0006140001117983 */ /* 0x000f680000300800 */
[----:B------:R0:W-:Y:S01]  /*501d0*/  @P1 STG.E.U16 desc[UR46][R4.64+0xd0], R6 ;  /* 0x0000d00604001986 */ /* 0x0001e2000c10152e */
[----:B------:R-:W-:-:S02]  /*501e0*/  PRMT R8, R7, 0x7610, R8 ;  /* 0x0000761007087816 */ /* 0x000fc40000000008 */
[----:B0-----:R-:W-:Y:S01]  /*501f0*/  @P4 MOV R4, R12 ;  /* 0x0000000c00044202 */ /* 0x001fe20000000f00 */
[----:B------:R-:W-:Y:S01]  /*50200*/  @P4 IMAD.MOV.U32 R5, RZ, RZ, R13 ;  /* 0x000000ffff054224 */ /* 0x000fe200078e000d */
[----:B------:R-:W-:-:S04]  /*50210*/  F2FP.F16.F32.PACK_AB R6, RZ, R18 ;  /* 0x00000012ff06723e */ /* 0x000fc800000000ff */
[----:B------:R0:W-:Y:S01]  /*50220*/  @P4 STG.E.U16 desc[UR46][R4.64+0xd2], R9 ;  /* 0x0000d20904004986 */ /* 0x0001e2000c10152e */
[----:B------:R-:W-:Y:S02]  /*50230*/  ISETP.GT.AND P1, PT, R0, 0x70, P0 ;  /* 0x000000700000780c */ /* 0x000fe40000724270 */
[----:B------:R-:W-:Y:S01]  /*50240*/  PRMT R7, R6, 0x7610, R7 ;  /* 0x0000761006077816 */ /* 0x000fe20000000007 */
[----:B0-----:R-:W-:Y:S01]  /*50250*/  @P3 IMAD.MOV.U32 R4, RZ, RZ, R14 ;  /* 0x000000ffff043224 */ /* 0x001fe200078e000e */
[----:B------:R-:W-:-:S05]  /*50260*/  @P3 MOV R5, R15 ;  /* 0x0000000f00053202 */ /* 0x000fca0000000f00 */
[----:B------:R0:W-:Y:S01]  /*50270*/  @P3 STG.E.U16 desc[UR46][R4.64+0xd0], R8 ;  /* 0x0000d00804003986 */ /* 0x0001e2000c10152e */
[----:B------:R-:W-:Y:S01]  /*50280*/  ISETP.GT.AND P4, PT, R0, 0x71, P0 ;  /* 0x000000710000780c */ /* 0x000fe20000784270 */
[----:B0-----:R-:W-:Y:S02]  /*50290*/  @P2 IMAD.MOV.U32 R4, RZ, RZ, R14 ;  /* 0x000000ffff042224 */ /* 0x001fe400078e000e */
[----:B------:R-:W-:-:S05]  /*502a0*/  @P2 IMAD.MOV.U32 R5, RZ, RZ, R15 ;  /* 0x000000ffff052224 */ /* 0x000fca00078e000f */
[----:B------:R0:W-:Y:S01]  /*502b0*/  @P2 STG.E.U16 desc[UR46][R4.64+0xd2], R7 ;  /* 0x0000d20704002986 */ /* 0x0001e2000c10152e */
[C---:B------:R-:W-:Y:S02]  /*502c0*/  ISETP.GT.AND P3, PT, R0.reuse, 0x70, P5 ;  /* 0x000000700000780c */ /* 0x040fe40002f64270 */
[----:B------:R-:W-:Y:S02]  /*502d0*/  F2FP.F16.F32.PACK_AB R6, RZ, R19 ;  /* 0x00000013ff06723e */ /* 0x000fe400000000ff */
[----:B0-----:R-:W-:Y:S01]  /*502e0*/  F2FP.F16.F32.PACK_AB R4, RZ, R21 ;  /* 0x00000015ff04723e */ /* 0x001fe200000000ff */
[----:B------:R-:W-:Y:S01]  /*502f0*/  @P1 IMAD.MOV.U32 R5, RZ, RZ, R13 ;  /* 0x000000ffff051224 */ /* 0x000fe200078e000d */
[----:B------:R-:W-:Y:S01]  /*50300*/  ISETP.GT.AND P2, PT, R0, 0x71, P5 ;  /* 0x000000710000780c */ /* 0x000fe20002f44270 */
[----:B------:R-:W3:Y:S01]  /*50310*/  LDL.LU R19, [R1+0x7b8] ;  /* 0x0007b80001137983 */ /* 0x000ee20000300800 */
[----:B------:R-:W-:Y:S02]  /*50320*/  PRMT R9, R4, 0x7610, R9 ;  /* 0x0000761004097816 */ /* 0x000fe40000000009 */
[----:B------:R-:W-:-:S02]  /*50330*/  @P1 MOV R4, R12 ;  /* 0x0000000c00041202 */ /* 0x000fc40000000f00 */
[----:B------:R-:W-:-:S03]  /*50340*/  F2FP.F16.F32.PACK_AB R7, RZ, R20 ;  /* 0x00000014ff07723e */ /* 0x000fc600000000ff */
[----:B------:R0:W-:Y:S01]  /*50350*/  @P1 STG.E.U16 desc[UR46][R4.64+0xe0], R6 ;  /* 0x0000e00604001986 */ /* 0x0001e2000c10152e */
[----:B------:R-:W-:Y:S01]  /*50360*/  PRMT R8, R7, 0x7610, R8 ;  /* 0x0000761007087816 */ /* 0x000fe20000000008 */
[----:B0-----:R-:W-:Y:S01]  /*50370*/  @P4 IMAD.MOV.U32 R4, RZ, RZ, R12 ;  /* 0x000000ffff044224 */ /* 0x001fe200078e000c */
[----:B------:R-:W-:Y:S02]  /*50380*/  @P4 MOV R5, R13 ;  /* 0x0000000d00054202 */ /* 0x000fe40000000f00 */
[----:B------:R-:W-:-:S03]  /*50390*/  F2FP.F16.F32.PACK_AB R6, RZ, R22 ;  /* 0x00000016ff06723e */ /* 0x000fc600000000ff */
[----:B------:R0:W-:Y:S01]  /*503a0*/  @P4 STG.E.U16 desc[UR46][R4.64+0xe2], R9 ;  /* 0x0000e20904004986 */ /* 0x0001e2000c10152e */
[----:B------:R-:W-:Y:S02]  /*503b0*/  ISETP.GT.AND P1, PT, R0, 0x78, P0 ;  /* 0x000000780000780c */ /* 0x000fe40000724270 */
[----:B------:R-:W-:Y:S01]  /*503c0*/  PRMT R7, R6, 0x7610, R7 ;  /* 0x0000761006077816 */ /* 0x000fe20000000007 */
[----:B0-----:R-:W-:Y:S02]  /*503d0*/  @P3 IMAD.MOV.U32 R4, RZ, RZ, R14 ;  /* 0x000000ffff043224 */ /* 0x001fe400078e000e */
[----:B------:R-:W-:-:S05]  /*503e0*/  @P3 IMAD.MOV.U32 R5, RZ, RZ, R15 ;  /* 0x000000ffff053224 */ /* 0x000fca00078e000f */
[----:B------:R0:W-:Y:S01]  /*503f0*/  @P3 STG.E.U16 desc[UR46][R4.64+0xe0], R8 ;  /* 0x0000e00804003986 */ /* 0x0001e2000c10152e */
[----:B------:R-:W-:Y:S02]  /*50400*/  ISETP.GT.AND P4, PT, R0, 0x79, P0 ;  /* 0x000000790000780c */ /* 0x000fe40000784270 */
[----:B0-----:R-:W-:Y:S01]  /*50410*/  @P2 MOV R4, R14 ;  /* 0x0000000e00042202 */ /* 0x001fe20000000f00 */
[----:B------:R-:W-:-:S05]  /*50420*/  @P2 IMAD.MOV.U32 R5, RZ, RZ, R15 ;  /* 0x000000ffff052224 */ /* 0x000fca00078e000f */
[----:B------:R0:W-:Y:S01]  /*50430*/  @P2 STG.E.U16 desc[UR46][R4.64+0xe2], R7 ;  /* 0x0000e20704002986 */ /* 0x0001e2000c10152e */
[----:B------:R-:W-:Y:S02]  /*50440*/  ISETP.GT.AND P3, PT, R0, 0x78, P5 ;  /* 0x000000780000780c */ /* 0x000fe40002f64270 */
[----:B------:R-:W-:Y:S02]  /*50450*/  F2FP.F16.F32.PACK_AB R6, RZ, R23 ;  /* 0x00000017ff06723e */ /* 0x000fe400000000ff */
[----:B0-----:R-:W-:Y:S01]  /*50460*/  F2FP.F16.F32.PACK_AB R4, RZ, R153 ;  /* 0x00000099ff04723e */ /* 0x001fe200000000ff */
[----:B------:R-:W2:Y:S01]  /*50470*/  LDL.LU R23, [R1+0x7b4] ;  /* 0x0007b40001177983 */ /* 0x000ea20000300800 */
[----:B------:R-:W-:Y:S02]  /*50480*/  @P1 MOV R5, R13 ;  /* 0x0000000d00051202 */ /* 0x000fe40000000f00 */
[----:B------:R-:W-:Y:S01]  /*50490*/  PRMT R9, R4, 0x7610, R9 ;  /* 0x0000761004097816 */ /* 0x000fe20000000009 */
[----:B------:R-:W-:Y:S01]  /*504a0*/  @P1 IMAD.MOV.U32 R4, RZ, RZ, R12 ;  /* 0x000000ffff041224 */ /* 0x000fe200078e000c */
[----:B------:R-:W-:Y:S01]  /*504b0*/  ISETP.GT.AND P2, PT, R0, 0x79, P5 ;  /* 0x000000790000780c */ /* 0x000fe20002f44270 */
[----:B------:R-:W2:Y:S01]  /*504c0*/  LDL.LU R153, [R1+0x7b0] ;  /* 0x0007b00001997983 */ /* 0x000ea20000300800 */
[----:B------:R-:W-:-:S03]  /*504d0*/  F2FP.F16.F32.PACK_AB R7, RZ, R152 ;  /* 0x00000098ff07723e */ /* 0x000fc600000000ff */
[----:B------:R0:W-:Y:S01]  /*504e0*/  @P1 STG.E.U16 desc[UR46][R4.64+0xf0], R6 ;  /* 0x0000f00604001986 */ /* 0x0001e2000c10152e */
[----:B------:R-:W-:-:S03]  /*504f0*/  PRMT R8, R7, 0x7610, R8 ;  /* 0x0000761007087816 */ /* 0x000fc60000000008 */
[----:B------:R-:W3:Y:S01]  /*50500*/  LDL.LU R152, [R1+0x7ac] ;  /* 0x0007ac0001987983 */ /* 0x000ee20000300800 */
[----:B0-----:R-:W-:Y:S02]  /*50510*/  @P4 IMAD.MOV.U32 R4, RZ, RZ, R12 ;  /* 0x000000ffff044224 */ /* 0x001fe400078e000c */
[----:B------:R-:W-:Y:S01]  /*50520*/  @P4 IMAD.MOV.U32 R5, RZ, RZ, R13 ;  /* 0x000000ffff054224 */ /* 0x000fe200078e000d */
[----:B------:R-:W-:Y:S02]  /*50530*/  F2FP.F16.F32.PACK_AB R6, RZ, R154 ;  /* 0x0000009aff06723e */ /* 0x000fe400000000ff */
[----:B------:R-:W-:Y:S01]  /*50540*/  ISETP.GT.AND P1, PT, R0, 0x80, P0 ;  /* 0x000000800000780c */ /* 0x000fe20000724270 */
[----:B------:R-:W2:Y:S04]  /*50550*/  LDL.LU R154, [R1+0x7a8] ;  /* 0x0007a800019a7983 */ /* 0x000ea80000300800 */
[----:B------:R0:W-:Y:S01]  /*50560*/  @P4 STG.E.U16 desc[UR46][R4.64+0xf2], R9 ;  /* 0x0000f20904004986 */ /* 0x0001e2000c10152e */
[----:B------:R-:W-:-:S02]  /*50570*/  PRMT R7, R6, 0x7610, R7 ;  /* 0x0000761006077816 */ /* 0x000fc40000000007 */
[----:B0-----:R-:W-:Y:S01]  /*50580*/  @P3 MOV R4, R14 ;  /* 0x0000000e00043202 */ /* 0x001fe20000000f00 */
[----:B------:R-:W-:-:S05]  /*50590*/  @P3 IMAD.MOV.U32 R5, RZ, RZ, R15 ;  /* 0x000000ffff053224 */ /* 0x000fca00078e000f */
        /* <DEDUP_REMOVED lines=10> */
[----:B------:R-:W3:Y:S01]  /*50640*/  LDL.LU R155, [R1+0x7a4] ;  /* 0x0007a400019b7983 */ /* 0x000ee20000300800 */
[----:B------:R-:W-:Y:S01]  /*50650*/  PRMT R9, R4, 0x7610, R9 ;  /* 0x0000761004097816 */ /* 0x000fe20000000009 */
[----:B------:R-:W-:Y:S01]  /*50660*/  @P1 IMAD.MOV.U32 R4, RZ, RZ, R12 ;  /* 0x000000ffff041224 */ /* 0x000fe200078e000c */
[----:B------:R-:W-:Y:S01]  /*50670*/  F2FP.F16.F32.PACK_AB R7, RZ, R156 ;  /* 0x0000009cff07723e */ /* 0x000fe200000000ff */
[----:B------:R-:W2:Y:S04]  /*50680*/  LDL.LU R157, [R1+0x7a0] ;  /* 0x0007a000019d7983 */ /* 0x000ea80000300800 */
[----:B------:R0:W-:Y:S01]  /*50690*/  @P1 STG.E.U16 desc[UR46][R4.64+0x100], R6 ;  /* 0x0001000604001986 */ /* 0x0001e2000c10152e */
[----:B------:R-:W-:-:S03]  /*506a0*/  PRMT R8, R7, 0x7610, R8 ;  /* 0x0000761007087816 */ /* 0x000fc60000000008 */
[----:B------:R-:W3:Y:S01]  /*506b0*/  LDL.LU R156, [R1+0x79c] ;  /* 0x00079c00019c7983 */ /* 0x000ee20000300800 */
[----:B0-----:R-:W-:Y:S01]  /*506c0*/  @P4 MOV R4, R12 ;  /* 0x0000000c00044202 */ /* 0x001fe20000000f00 */
[----:B------:R-:W-:Y:S01]  /*506d0*/  @P4 IMAD.MOV.U32 R5, RZ, RZ, R13 ;  /* 0x000000ffff054224 */ /* 0x000fe200078e000d */
[----:B------:R-:W-:Y:S02]  /*506e0*/  F2FP.F16.F32.PACK_AB R6, RZ, R158 ;  /* 0x0000009eff06723e */ /* 0x000fe400000000ff */
[----:B------:R-:W-:Y:S01]  /*506f0*/  ISETP.GT.AND P1, PT, R0, 0x88, P0 ;  /* 0x000000880000780c */ /* 0x000fe20000724270 */
[----:B------:R-:W2:Y:S04]  /*50700*/  LDL.LU R158, [R1+0x798] ;  /* 0x00079800019e7983 */ /* 0x000ea80000300800 */
[----:B------:R0:W-:Y:S01]  /*50710*/  @P4 STG.E.U16 desc[UR46][R4.64+0x102], R9 ;  /* 0x0001020904004986 */ /* 0x0001e2000c10152e */
        /* <DEDUP_REMOVED lines=15> */
[----:B------:R-:W-:Y:S01]  /*50810*/  @P1 MOV R4, R12 ;  /* 0x0000000c00041202 */ /* 0x000fe20000000f00 */
[----:B------:R-:W2:Y:S01]  /*50820*/  LDL.LU R161, [R1+0x790] ;  /* 0x0007900001a17983 */ /* 0x000ea20000300800 */
[----:B------:R-:W-:-:S03]  /*50830*/  F2FP.F16.F32.PACK_AB R7, RZ, R160 ;  /* 0x000000a0ff07723e */ /* 0x000fc600000000ff */
[----:B------:R0:W-:Y:S01]  /*50840*/  @P1 STG.E.U16 desc[UR46][R4.64+0x110], R6 ;  /* 0x0001100604001986 */ /* 0x0001e2000c10152e */
[----:B------:R-:W-:-:S03]  /*50850*/  PRMT R8, R7, 0x7610, R8 ;  /* 0x0000761007087816 */ /* 0x000fc60000000008 */
[----:B------:R-:W3:Y:S01]  /*50860*/  LDL.LU R160, [R1+0x78c] ;  /* 0x00078c0001a07983 */ /* 0x000ee20000300800 */
[----:B0-----:R-:W-:Y:S01]  /*50870*/  @P4 IMAD.MOV.U32 R4, RZ, RZ, R12 ;  /* 0x000000ffff044224 */ /* 0x001fe200078e000c */
[----:B------:R-:W-:Y:S02]  /*50880*/  @P4 MOV R5, R13 ;  /* 0x0000000d00054202 */ /* 0x000fe40000000f00 */
[----:B------:R-:W-:Y:S02]  /*50890*/  F2FP.F16.F32.PACK_AB R6, RZ, R162 ;  /* 0x000000a2ff06723e */ /* 0x000fe400000000ff */
[----:B------:R-:W-:Y:S01]  /*508a0*/  ISETP.GT.AND P1, PT, R0, 0x90, P0 ;  /* 0x000000900000780c */ /* 0x000fe20000724270 */
[----:B------:R0:W-:Y:S01]  /*508b0*/  @P4 STG.E.U16 desc[UR46][R4.64+0x112], R9 ;  /* 0x0001120904004986 */ /* 0x0001e2000c10152e */
[----:B------:R-:W-:-:S03]  /*508c0*/  PRMT R7, R6, 0x7610, R7 ;  /* 0x0000761006077816 */ /* 0x000fc60000000007 */
[----:B------:R-:W2:Y:S01]  /*508d0*/  LDL.LU R162, [R1+0x788] ;  /* 0x0007880001a27983 */ /* 0x000ea20000300800 */
        /* <DEDUP_REMOVED lines=10> */
[----:B------:R-:W3:Y:S01]  /*50980*/  LDL.LU R163, [R1+0x784] ;  /* 0x0007840001a37983 */ /* 0x000ee20000300800 */
        /* <DEDUP_REMOVED lines=349> */
[----:B------:R-:W-:Y:S01]  /*51f60*/  ISETP.GT.AND P3, PT, R0, 0xf9, P5 ;  /* 0x000000f90000780c */ /* 0x000fe20002f64270 */
[----:B------:R-:W3:Y:S01]  /*51f70*/  LDL.LU R215, [R1+0x6b4] ;  /* 0x0006b40001d77983 */ /* 0x000ee20000300800 */
[----:B0-----:R-:W-:Y:S01]  /*51f80*/  F2FP.F16.F32.PACK_AB R4, RZ, R217 ;  /* 0x000000d9ff04723e */ /* 0x001fe200000000ff */
[----:B------:R-:W-:Y:S01]  /*51f90*/  @P1 IMAD.MOV.U32 R5, RZ, RZ, R13 ;  /* 0x000000ffff051224 */ /* 0x000fe200078e000d */
[----:B------:R-:W-:Y:S01]  /*51fa0*/  F2FP.F16.F32.PACK_AB R7, RZ, R216 ;  /* 0x000000d8ff07723e */ /* 0x000fe200000000ff */
[----:B------:R-:W2:Y:S01]  /*51fb0*/  LDL.LU R217, [R1+0x6b0] ;  /* 0x0006b00001d97983 */ /* 0x000ea20000300800 */
[----:B------:R-:W-:Y:S01]  /*51fc0*/  PRMT R9, R4, 0x7610, R9 ;  /* 0x0000761004097816 */ /* 0x000fe20000000009 */
[----:B------:R-:W-:Y:S01]  /*51fd0*/  @P1 IMAD.MOV.U32 R4, RZ, RZ, R12 ;  /* 0x000000ffff041224 */ /* 0x000fe200078e000c */
[----:B------:R-:W-:Y:S01]  /*51fe0*/  PRMT R8, R7, 0x7610, R8 ;  /* 0x0000761007087816 */ /* 0x000fe20000000008 */
[----:B------:R-:W3:Y:S04]  /*51ff0*/  LDL.LU R216, [R1+0x6ac] ;  /* 0x0006ac0001d87983 */ /* 0x000ee80000300800 */
[----:B------:R0:W-:Y:S02]  /*52000*/  @P1 STG.E.U16 desc[UR46][R4.64+0x1f0], R6 ;  /* 0x0001f00604001986 */ /* 0x0001e4000c10152e */
[----:B0-----:R-:W-:Y:S01]  /*52010*/  @P4 MOV R4, R12 ;  /* 0x0000000c00044202 */ /* 0x001fe20000000f00 */
[----:B------:R-:W-:Y:S01]  /*52020*/  @P4 IMAD.MOV.U32 R5, RZ, RZ, R13 ;  /* 0x000000ffff054224 */ /* 0x000fe200078e000d */
[----:B------:R-:W-:-:S02]  /*52030*/  F2FP.F16.F32.PACK_AB R6, RZ, R218 ;  /* 0x000000daff06723e */ /* 0x000fc400000000ff */
[----:B------:R-:W2:Y:S04]  /*52040*/  LDL.LU R218, [R1+0x6a8] ;  /* 0x0006a80001da7983 */ /* 0x000ea80000300800 */
[----:B------:R0:W-:Y:S01]  /*52050*/  @P4 STG.E.U16 desc[UR46][R4.64+0x1f2], R9 ;  /* 0x0001f20904004986 */ /* 0x0001e2000c10152e */
[----:B------:R-:W-:Y:S01]  /*52060*/  PRMT R7, R6, 0x7610, R7 ;  /* 0x0000761006077816 */ /* 0x000fe20000000007 */
[----:B----4-:R-:W-:Y:S01]  /*52070*/  FMUL R6, R10, R2 ;  /* 0x000000020a067220 */ /* 0x010fe20000400000 */
[----:B0-----:R-:W-:Y:S01]  /*52080*/  @P2 IMAD.MOV.U32 R4, RZ, RZ, R14 ;  /* 0x000000ffff042224 */ /* 0x001fe200078e000e */
[----:B------:R-:W-:-:S05]  /*52090*/  @P2 MOV R5, R15 ;  /* 0x0000000f00052202 */ /* 0x000fca0000000f00 */
[----:B------:R0:W-:Y:S02]  /*520a0*/  @P2 STG.E.U16 desc[UR46][R4.64+0x1f0], R8 ;  /* 0x0001f00804002986 */ /* 0x0001e4000c10152e */
[----:B0-----:R-:W-:Y:S02]  /*520b0*/  @P3 IMAD.MOV.U32 R4, RZ, RZ, R14 ;  /* 0x000000ffff043224 */ /* 0x001fe400078e000e */
[----:B------:R-:W4:Y:S01]  /*520c0*/  LDL.LU R8, [R1+0x60c] ;  /* 0x00060c0001087983 */ /* 0x000f220000300800 */
[----:B------:R-:W-:-:S05]  /*520d0*/  @P3 IMAD.MOV.U32 R5, RZ, RZ, R15 ;  /* 0x000000ffff053224 */ /* 0x000fca00078e000f */
[----:B------:R0:W-:Y:S04]  /*520e0*/  @P3 STG.E.U16 desc[UR46][R4.64+0x1f2], R7 ;  /* 0x0001f20704003986 */ /* 0x0001e8000c10152e */
[----:B0-----:R-:W3:Y:S01]  /*520f0*/  LDL.LU R5, [R1+0x604] ;  /* 0x0006040001057983 */ /* 0x001ee20000300800 */
[----:B------:R-:W-:-:S03]  /*52100*/  F2FP.F16.F32.PACK_AB R4, RZ, R6 ;  /* 0x00000006ff04723e */ /* 0x000fc600000000ff */
[----:B------:R-:W2:Y:S01]  /*52110*/  LDL.LU R6, [R1+0x608] ;  /* 0x0006080001067983 */ /* 0x000ea20000300800 */
[----:B------:R-:W-:Y:S01]  /*52120*/  ISETP.GT.AND P1, PT, R3, 0x80, PT ;  /* 0x000000800300780c */ /* 0x000fe20003f24270 */
[----:B------:R-:W-:-:S03]  /*52130*/  USHF.L.U32 UR11, UR8, 0x8, URZ ;  /* 0x00000008080b7899 */ /* 0x000fc6000800063f */
[----:B------:R-:W-:Y:S01]  /*52140*/  ISETP.GT.AND P2, PT, R0, RZ, P1 ;  /* 0x000000ff0000720c */ /* 0x000fe20000f44270 */
[----:B------:R-:W-:Y:S02]  /*52150*/  USHF.L.U64.HI UR10, UR8, 0x8, UR9 ;  /* 0x00000008080a7899 */ /* 0x000fe40008010209 */
[----:B------:R-:W-:Y:S02]  /*52160*/  IADD3 R10, P6, R12, UR11, RZ ;  /* 0x0000000b0c0a7c10 */ /* 0x000fe4000ffde0ff */
[----:B------:R-:W-:Y:S02]  /*52170*/  ISETP.GT.AND P4, PT, R3, 0x88, PT ;  /* 0x000000880300780c */ /* 0x000fe40003f84270 */
[----:B------:R-:W-:Y:S02]  /*52180*/  IADD3.X R11, R13, UR10, RZ, P6, !PT ;  /* 0x0000000a0d0b7c10 */ /* 0x000fe4000b7fe4ff */
[C---:B------:R-:W-:Y:S02]  /*52190*/  ISETP.GT.AND P3, PT, R0.reuse, 0x1, P1 ;  /* 0x000000010000780c */ /* 0x040fe40000f64270 */
[----:B------:R-:W-:-:S02]  /*521a0*/  ISETP.GT.AND P6, PT, R0, RZ, P4 ;  /* 0x000000ff0000720c */ /* 0x000fc400027c4270 */
[----:B------:R0:W-:Y:S02]  /*521b0*/  @P2 STG.E.U16 desc[UR46][R10.64], R4 ;  /* 0x000000040a002986 */ /* 0x0001e4000c10152e */
[----:B0-----:R-:W-:Y:S01]  /*521c0*/  IADD3 R4, P2, R10, UR5, RZ ;  /* 0x000000050a047c10 */ /* 0x001fe2000ff5e0ff */
[-C--:B-----5:R-:W-:Y:S01]  /*521d0*/  FMUL R17, R17, R2.reuse ;  /* 0x0000000211117220 */ /* 0x0a0fe20000400000 */
[-C--:B---3--:R-:W-:Y:S01]  /*521e0*/  FMUL R5, R5, R2.reuse ;  /* 0x0000000205057220 */ /* 0x088fe20000400000 */
[----:B--2---:R-:W-:-:S04]  /*521f0*/  FMUL R6, R6, R2 ;  /* 0x0000000206067220 */ /* 0x004fc80000400000 */
[----:B------:R-:W-:Y:S02]  /*52200*/  F2FP.F16.F32.PACK_AB R5, RZ, R5 ;  /* 0x00000005ff05723e */ /* 0x000fe400000000ff */
[----:B------:R-:W-:Y:S02]  /*52210*/  F2FP.F16.F32.PACK_AB R6, RZ, R6 ;  /* 0x00000006ff06723e */ /* 0x000fe400000000ff */
[----:B------:R-:W-:Y:S02]  /*52220*/  PRMT R7, R5, 0x7610, R7 ;  /* 0x0000761005077816 */ /* 0x000fe40000000007 */
[----:B------:R-:W-:Y:S02]  /*52230*/  IADD3.X R5, R11, UR4, RZ, P2, !PT ;  /* 0x000000040b057c10 */ /* 0x000fe400097fe4ff */
[----:B------:R-:W-:Y:S01]  /*52240*/  PRMT R9, R6, 0x7610, R9 ;  /* 0x0000761006097816 */ /* 0x000fe20000000009 */
[----:B----4-:R-:W-:Y:S01]  /*52250*/  FMUL R6, R8, R2 ;  /* 0x0000000208067220 */ /* 0x010fe20000400000 */
[----:B------:R-:W-:Y:S01]  /*52260*/  MOV R8, UR5 ;  /* 0x0000000500087c02 */ /* 0x000fe20008000f00 */
[----:B------:R0:W-:Y:S04]  /*52270*/  @P3 STG.E.U16 desc[UR46][R10.64+0x2], R7 ;  /* 0x000002070a003986 */ /* 0x0001e8000c10152e */
[----:B------:R1:W-:Y:S01]  /*52280*/  @P6 STG.E.U16 desc[UR46][R4.64], R9 ;  /* 0x0000000904006986 */ /* 0x0003e2000c10152e */
[----:B------:R-:W-:-:S02]  /*52290*/  IADD3 R8, P3, P6, R8, UR11, R12 ;  /* 0x0000000b08087c10 */ /* 0x000fc4000fe7e00c */
[----:B------:R-:W-:Y:S02]  /*522a0*/  ISETP.GT.AND P2, PT, R0, 0x1, P4 ;  /* 0x000000010000780c */ /* 0x000fe40002744270 */
[----:B------:R-:W-:Y:S01]  /*522b0*/  F2FP.F16.F32.PACK_AB R6, RZ, R6 ;  /* 0x00000006ff06723e */ /* 0x000fe200000000ff */
[----:B0-----:R-:W2:Y:S01]  /*522c0*/  LDL.LU R7, [R1+0x610] ;  /* 0x0006100001077983 */ /* 0x001ea20000300800 */
[----:B-1----:R-:W-:-:S05]  /*522d0*/  IMAD.U32 R4, RZ, RZ, UR4 ;  /* 0x00000004ff047e24 */ /* 0x002fca000f8e00ff */
[----:B------:R-:W-:Y:S02]  /*522e0*/  IADD3.X R9, R4, UR10, R13, P3, P6 ;  /* 0x0000000a04097c10 */ /* 0x000fe40009fec40d */
[----:B------:R-:W-:-:S04]  /*522f0*/  IADD3 R4, P3, R10, UR5, RZ ;  /* 0x000000050a047c10 */ /* 0x000fc8000ff7e0ff */
[----:B------:R-:W-:Y:S02]  /*52300*/  IADD3.X R5, R11, UR4, RZ, P3, !PT ;  /* 0x000000040b057c10 */ /* 0x000fe40009ffe4ff */
[----:B------:R-:W-:Y:S02]  /*52310*/  ISETP.GT.AND P3, PT, R0, 0x9, P1 ;  /* 0x000000090000780c */ /* 0x000fe40000f64270 */
[----:B------:R-:W-:Y:S02]  /*52320*/  PRMT R18, R6, 0x7610, R18 ;  /* 0x0000761006127816 */ /* 0x000fe40000000012 */
[----:B------:R-:W-:-:S03]  /*52330*/  F2FP.F16.F32.PACK_AB R6, RZ, R17 ;  /* 0x00000011ff06723e */ /* 0x000fc600000000ff */
[----:B------:R0:W-:Y:S06]  /*52340*/  @P2 STG.E.U16 desc[UR46][R4.64+0x2], R18 ;  /* 0x0000021204002986 */ /* 0x0001ec000c10152e */
[----:B------:R1:W-:Y:S04]  /*52350*/  @P3 STG.E.U16 desc[UR46][R10.64+0x12], R6 ;  /* 0x000012060a003986 */ /* 0x0003e8000c10152e */
[----:B0-----:R-:W3:Y:S04]  /*52360*/  LDL.LU R4, [R1+0x618] ;  /* 0x0006180001047983 */ /* 0x001ee80000300800 */
[----:B------:R-:W4:Y:S04]  /*52370*/  LDL.LU R5, [R1+0x61c] ;  /* 0x00061c0001057983 */ /* 0x000f280000300800 */
[----:B------:R-:W5:Y:S04]  /*52380*/  LDL.LU R18, [R1+0x6a4] ;  /* 0x0006a40001127983 */ /* 0x000f680000300800 */
[----:B-1----:R-:W5:Y:S01]  /*52390*/  LDL.LU R6, [R1+0x620] ;  /* 0x0006200001067983 */ /* 0x002f620000300800 */
[----:B------:R-:W-:-:S02]  /*523a0*/  ISETP.GT.AND P6, PT, R0, 0x8, P1 ;  /* 0x000000080000780c */ /* 0x000fc40000fc4270 */
[C---:B------:R-:W-:Y:S02]  /*523b0*/  ISETP.GT.AND P2, PT, R0.reuse, 0x8, P4 ;  /* 0x000000080000780c */ /* 0x040fe40002744270 */
[----:B------:R-:W-:Y:S01]  /*523c0*/  ISETP.GT.AND P3, PT, R0, 0x10, P1 ;  /* 0x000000100000780c */ /* 0x000fe20000f64270 */
[----:B--2---:R-:W-:-:S05]  /*523d0*/  FMUL R7, R7, R2 ;  /* 0x0000000207077220 */ /* 0x004fca0000400000 */
[----:B------:R-:W-:-:S05]  /*523e0*/  F2FP.F16.F32.PACK_AB R7, RZ, R7 ;  /* 0x00000007ff07723e */ /* 0x000fca00000000ff */
[----:B------:R0:W-:Y:S01]  /*523f0*/  @P6 STG.E.U16 desc[UR46][R10.64+0x10], R7 ;  /* 0x000010070a006986 */ /* 0x0001e2000c10152e */
[----:B------:R-:W-:Y:S01]  /*52400*/  ISETP.GT.AND P6, PT, R0, 0x9, P4 ;  /* 0x000000090000780c */ /* 0x000fe200027c4270 */
[-C--:B---3--:R-:W-:Y:S01]  /*52410*/  FMUL R4, R4, R2.reuse ;  /* 0x0000000204047220 */ /* 0x088fe20000400000 */
[----:B----4-:R-:W-:-:S04]  /*52420*/  FMUL R5, R5, R2 ;  /* 0x0000000205057220 */ /* 0x010fc80000400000 */
[----:B------:R-:W-:Y:S01]  /*52430*/  F2FP.F16.F32.PACK_AB R4, RZ, R4 ;  /* 0x00000004ff04723e */ /* 0x000fe200000000ff */
[----:B-----5:R-:W-:-:S03]  /*52440*/  FMUL R6, R6, R2 ;  /* 0x0000000206067220 */ /* 0x020fc60000400000 */
[----:B0-----:R-:W-:Y:S02]  /*52450*/  PRMT R7, R4, 0x7610, R7 ;  /* 0x0000761004077816 */ /* 0x001fe40000000007 */
[----:B------:R-:W-:Y:S02]  /*52460*/  F2FP.F16.F32.PACK_AB R5, RZ, R5 ;  /* 0x00000005ff05723e */ /* 0x000fe400000000ff */
[----:B------:R-:W-:Y:S02]  /*52470*/  F2FP.F16.F32.PACK_AB R4, RZ, R6 ;  /* 0x00000006ff04723e */ /* 0x000fe400000000ff */
[----:B------:R-:W-:Y:S02]  /*52480*/  PRMT R17, R5, 0x7610, R17 ;  /* 0x0000761005117816 */ /* 0x000fe40000000011 */
[----:B------:R-:W-:Y:S01]  /*52490*/  PRMT R6, R4, 0x7610, R6 ;  /* 0x0000761004067816 */ /* 0x000fe20000000006 */
[----:B------:R-:W-:Y:S01]  /*524a0*/  @P6 IMAD.MOV.U32 R4, RZ, RZ, R8 ;  /* 0x000000ffff046224 */ /* 0x000fe200078e0008 */
[----:B------:R-:W-:Y:S01]  /*524b0*/  @P6 MOV R5, R9 ;  /* 0x0000000900056202 */ /* 0x000fe20000000f00 */
[----:B------:R-:W-:Y:S04]  /*524c0*/  @P2 STG.E.U16 desc[UR46][R8.64+0x10], R7 ;  /* 0x0000100708002986 */ /* 0x000fe8000c10152e */
[----:B------:R0:W-:Y:S04]  /*524d0*/  @P6 STG.E.U16 desc[UR46][R4.64+0x12], R17 ;  /* 0x0000121104006986 */ /* 0x0001e8000c10152e */
[----:B------:R1:W-:Y:S04]  /*524e0*/  @P3 STG.E.U16 desc[UR46][R10.64+0x20], R6 ;  /* 0x000020060a003986 */ /* 0x0003e8000c10152e */
[----:B0-----:R-:W2:Y:S04]  /*524f0*/  LDL.LU R4, [R1+0x624] ;  /* 0x0006240001047983 */ /* 0x001ea80000300800 */
[----:B------:R-:W3:Y:S04]  /*52500*/  LDL.LU R5, [R1+0x628] ;  /* 0x0006280001057983 */ /* 0x000ee80000300800 */
[----:B-1----:R-:W4:Y:S01]  /*52510*/  LDL.LU R6, [R1+0x62c] ;  /* 0x00062c0001067983 */ /* 0x002f220000300800 */
[----:B------:R-:W-:-:S02]  /*52520*/  ISETP.GT.AND P2, PT, R0, 0x11, P1 ;  /* 0x000000110000780c */ /* 0x000fc40000f44270 */
[C---:B------:R-:W-:Y:S02]  /*52530*/  ISETP.GT.AND P6, PT, R0.reuse, 0x10, P4 ;  /* 0x000000100000780c */ /* 0x040fe400027c4270 */
[----:B------:R-:W-:Y:S01]  /*52540*/  ISETP.GT.AND P3, PT, R0, 0x11, P4 ;  /* 0x000000110000780c */ /* 0x000fe20002764270 */
[-C--:B--2---:R-:W-:Y:S01]  /*52550*/  FMUL R4, R4, R2.reuse ;  /* 0x0000000204047220 */ /* 0x084fe20000400000 */
[----:B---3--:R-:W-:-:S04]  /*52560*/  FMUL R5, R5, R2 ;  /* 0x0000000205057220 */ /* 0x008fc80000400000 */
[----:B------:R-:W-:Y:S01]  /*52570*/  F2FP.F16.F32.PACK_AB R4, RZ, R4 ;  /* 0x00000004ff04723e */ /* 0x000fe200000000ff */
[----:B----4-:R-:W-:-:S03]  /*52580*/  FMUL R6, R6, R2 ;  /* 0x0000000206067220 */ /* 0x010fc60000400000 */
[----:B------:R-:W-:Y:S02]  /*52590*/  PRMT R7, R4, 0x7610, R7 ;  /* 0x0000761004077816 */ /* 0x000fe40000000007 */
[----:B------:R-:W-:Y:S02]  /*525a0*/  F2FP.F16.F32.PACK_AB R5, RZ, R5 ;  /* 0x00000005ff05723e */ /* 0x000fe400000000ff */
[----:B------:R-:W-:Y:S01]  /*525b0*/  F2FP.F16.F32.PACK_AB R4, RZ, R6 ;  /* 0x00000006ff04723e */ /* 0x000fe200000000ff */
[----:B------:R0:W-:Y:S01]  /*525c0*/  @P2 STG.E.U16 desc[UR46][R10.64+0x22], R7 ;  /* 0x000022070a002986 */ /* 0x0001e2000c10152e */
[----:B------:R-:W-:Y:S01]  /*525d0*/  PRMT R17, R5, 0x7610, R17 ;  /* 0x0000761005117816 */ /* 0x000fe20000000011 */
[----:B------:R-:W-:Y:S02]  /*525e0*/  @P6 IMAD.MOV.U32 R5, RZ, RZ, R9 ;  /* 0x000000ffff056224 */ /* 0x000fe400078e0009 */
[----:B------:R-:W2:Y:S01]  /*525f0*/  LDL.LU R6, [R1+0x630] ;  /* 0x0006300001067983 */ /* 0x000ea20000300800 */
[----:B0-----:R-:W-:Y:S01]  /*52600*/  PRMT R7, R4, 0x7610, R7 ;  /* 0x0000761004077816 */ /* 0x001fe20000000007 */
[----:B------:R-:W-:-:S05]  /*52610*/  @P6 IMAD.MOV.U32 R4, RZ, RZ, R8 ;  /* 0x000000ffff046224 */ /* 0x000fca00078e0008 */
[----:B------:R0:W-:Y:S02]  /*52620*/  @P6 STG.E.U16 desc[UR46][R4.64+0x20], R17 ;  /* 0x0000201104006986 */ /* 0x0001e4000c10152e */
[----:B0-----:R-:W-:Y:S01]  /*52630*/  @P3 MOV R4, R8 ;  /* 0x0000000800043202 */ /* 0x001fe20000000f00 */
[----:B------:R-:W-:-:S05]  /*52640*/  @P3 IMAD.MOV.U32 R5, RZ, RZ, R9 ;  /* 0x000000ffff053224 */ /* 0x000fca00078e0009 */
[----:B------:R0:W-:Y:S04]  /*52650*/  @P3 STG.E.U16 desc[UR46][R4.64+0x22], R7 ;  /* 0x0000220704003986 */ /* 0x0001e8000c10152e */
[----:B0-----:R-:W3:Y:S04]  /*52660*/  LDL.LU R5, [R1+0x634] ;  /* 0x0006340001057983 */ /* 0x001ee80000300800 */
[----:B------:R-:W4:Y:S01]  /*52670*/  LDL.LU R4, [R1+0x638] ;  /* 0x0006380001047983 */ /* 0x000f220000300800 */
[C---:B------:R-:W-:Y:S02]  /*52680*/  ISETP.GT.AND P2, PT, R0.reuse, 0x18, P1 ;  /* 0x000000180000780c */ /* 0x040fe40000f44270 */
[----:B------:R-:W-:-:S02]  /*52690*/  ISETP.GT.AND P3, PT, R0, 0x19, P1 ;  /* 0x000000190000780c */ /* 0x000fc40000f64270 */
[----:B------:R-:W-:Y:S01]  /*526a0*/  ISETP.GT.AND P6, PT, R0, 0x18, P4 ;  /* 0x000000180000780c */ /* 0x000fe200027c4270 */
[----:B--2---:R-:W-:-:S05]  /*526b0*/  FMUL R6, R6, R2 ;  /* 0x0000000206067220 */ /* 0x004fca0000400000 */
[----:B------:R-:W-:-:S04]  /*526c0*/  F2FP.F16.F32.PACK_AB R6, RZ, R6 ;  /* 0x00000006ff06723e */ /* 0x000fc800000000ff */
[----:B------:R-:W-:Y:S02]  /*526d0*/  PRMT R7, R6, 0x7610, R7 ;  /* 0x0000761006077816 */ /* 0x000fe40000000007 */
[----:B------:R-:W2:Y:S04]  /*526e0*/  LDL.LU R6, [R1+0x63c] ;  /* 0x00063c0001067983 */ /* 0x000ea80000300800 */
[----:B------:R0:W-:Y:S01]  /*526f0*/  @P2 STG.E.U16 desc[UR46][R10.64+0x30], R7 ;  /* 0x000030070a002986 */ /* 0x0001e2000c10152e */
[-C--:B---3--:R-:W-:Y:S01]  /*52700*/  FMUL R5, R5, R2.reuse ;  /* 0x0000000205057220 */ /* 0x088fe20000400000 */
[----:B----4-:R-:W-:-:S04]  /*52710*/  FMUL R4, R4, R2 ;  /* 0x0000000204047220 */ /* 0x010fc80000400000 */
[----:B------:R-:W-:Y:S02]  /*52720*/  F2FP.F16.F32.PACK_AB R5, RZ, R5 ;  /* 0x00000005ff05723e */ /* 0x000fe400000000ff */
[----:B------:R-:W-:-:S03]  /*52730*/  F2FP.F16.F32.PACK_AB R4, RZ, R4 ;  /* 0x00000004ff04723e */ /* 0x000fc600000000ff */
[----:B------:R1:W-:Y:S01]  /*52740*/  @P3 STG.E.U16 desc[UR46][R10.64+0x32], R5 ;  /* 0x000032050a003986 */ /* 0x0003e2000c10152e */
[----:B0-----:R-:W-:Y:S01]  /*52750*/  PRMT R7, R4, 0x7610, R7 ;  /* 0x0000761004077816 */ /* 0x001fe20000000007 */
[----:B------:R-:W-:Y:S01]  /*52760*/  @P6 IMAD.MOV.U32 R4, RZ, RZ, R8 ;  /* 0x000000ffff046224 */ /* 0x000fe200078e0008 */
[----:B-1----:R-:W-:-:S05]  /*52770*/  @P6 MOV R5, R9 ;  /* 0x0000000900056202 */ /* 0x002fca0000000f00 */
[----:B------:R0:W-:Y:S04]  /*52780*/  @P6 STG.E.U16 desc[UR46][R4.64+0x30], R7 ;  /* 0x0000300704006986 */ /* 0x0001e8000c10152e */
[----:B0-----:R-:W3:Y:S04]  /*52790*/  LDL.LU R4, [R1+0x640] ;  /* 0x0006400001047983 */ /* 0x001ee80000300800 */
[----:B------:R-:W4:Y:S01]  /*527a0*/  LDL.LU R5, [R1+0x644] ;  /* 0x0006440001057983 */ /* 0x000f220000300800 */
[----:B------:R-:W-:Y:S01]  /*527b0*/  ISETP.GT.AND P2, PT, R0, 0x19, P4 ;  /* 0x000000190000780c */ /* 0x000fe20002744270 */
[----:B--2---:R-:W-:-:S05]  /*527c0*/  FMUL R6, R6, R2 ;  /* 0x0000000206067220 */ /* 0x004fca0000400000 */
[----:B------:R-:W-:-:S04]  /*527d0*/  F2FP.F16.F32.PACK_AB R6, RZ, R6 ;  /* 0x00000006ff06723e */ /* 0x000fc800000000ff */
[----:B------:R-:W-:Y:S01]  /*527e0*/  PRMT R17, R6, 0x7610, R17 ;  /* 0x0000761006117816 */ /* 0x000fe20000000011 */
[-C--:B---3--:R-:W-:Y:S01]  /*527f0*/  FMUL R7, R4, R2.reuse ;  /* 0x0000000204077220 */ /* 0x088fe20000400000 */
[----:B----4-:R-:W-:Y:S01]  /*52800*/  FMUL R4, R5, R2 ;  /* 0x0000000205047220 */ /* 0x010fe20000400000 */
[----:B------:R-:W-:-:S04]  /*52810*/  @P2 IMAD.MOV.U32 R5, RZ, RZ, R9 ;  /* 0x000000ffff052224 */ /* 0x000fc800078e0009 */
[----:B------:R-:W-:Y:S01]  /*52820*/  F2FP.F16.F32.PACK_AB R6, RZ, R4 ;  /* 0x00000004ff06723e */ /* 0x000fe200000000ff */
[----:B------:R-:W-:-:S05]  /*52830*/  @P2 IMAD.MOV.U32 R4, RZ, RZ, R8 ;  /* 0x000000ffff042224 */ /* 0x000fca00078e0008 */
[----:B------:R0:W-:Y:S04]  /*52840*/  @P2 STG.E.U16 desc[UR46][R4.64+0x32], R17 ;  /* 0x0000321104002986 */ /* 0x0001e8000c10152e */
[----:B0-----:R-:W2:Y:S04]  /*52850*/  LDL.LU R4, [R1+0x648] ;  /* 0x0006480001047983 */ /* 0x001ea80000300800 */
[----:B------:R-:W3:Y:S01]  /*52860*/  LDL.LU R5, [R1+0x650] ;  /* 0x0006500001057983 */ /* 0x000ee20000300800 */
[C---:B------:R-:W-:Y:S02]  /*52870*/  ISETP.GT.AND P3, PT, R0.reuse, 0x20, P1 ;  /* 0x000000200000780c */ /* 0x040fe40000f64270 */
[----:B------:R-:W-:-:S02]  /*52880*/  ISETP.GT.AND P6, PT, R0, 0x21, P1 ;  /* 0x000000210000780c */ /* 0x000fc40000fc4270 */
[----:B------:R-:W-:Y:S02]  /*52890*/  ISETP.GT.AND P2, PT, R0, 0x20, P4 ;  /* 0x000000200000780c */ /* 0x000fe40002744270 */
[----:B------:R-:W-:-:S07]  /*528a0*/  F2FP.F16.F32.PACK_AB R7, RZ, R7 ;  /* 0x00000007ff07723e */ /* 0x000fce00000000ff */
[----:B------:R0:W-:Y:S04]  /*528b0*/  @P3 STG.E.U16 desc[UR46][R10.64+0x40], R7 ;  /* 0x000040070a003986 */ /* 0x0001e8000c10152e */
[----:B------:R3:W-:Y:S04]  /*528c0*/  @P6 STG.E.U16 desc[UR46][R10.64+0x42], R6 ;  /* 0x000042060a006986 */ /* 0x0007e8000c10152e */
[----:B0-----:R-:W4:Y:S01]  /*528d0*/  LDL.LU R7, [R1+0x64c] ;  /* 0x00064c0001077983 */ /* 0x001f220000300800 */
[----:B--2---:R-:W-:-:S05]  /*528e0*/  FMUL R4, R4, R2 ;  /* 0x0000000204047220 */ /* 0x004fca0000400000 */
[----:B------:R-:W-:Y:S01]  /*528f0*/  F2FP.F16.F32.PACK_AB R4, RZ, R4 ;  /* 0x00000004ff04723e */ /* 0x000fe200000000ff */
[----:B---3--:R-:W-:Y:S01]  /*52900*/  FMUL R6, R5, R2 ;  /* 0x0000000205067220 */ /* 0x008fe20000400000 */
[----:B------:R-:W-:Y:S02]  /*52910*/  @P2 IMAD.MOV.U32 R5, RZ, RZ, R9 ;  /* 0x000000ffff052224 */ /* 0x000fe400078e0009 */
[----:B------:R-:W-:Y:S02]  /*52920*/  PRMT R17, R4, 0x7610, R17 ;  /* 0x0000761004117816 */ /* 0x000fe40000000011 */
[----:B------:R-:W-:-:S05]  /*52930*/  @P2 MOV R4, R8 ;  /* 0x0000000800042202 */ /* 0x000fca0000000f00 */
[----:B------:R0:W-:Y:S04]  /*52940*/  @P2 STG.E.U16 desc[UR46][R4.64+0x40], R17 ;  /* 0x0000401104002986 */ /* 0x0001e8000c10152e */
[----:B0-----:R-:W2:Y:S01]  /*52950*/  LDL.LU R5, [R1+0x654] ;  /* 0x0006540001057983 */ /* 0x001ea20000300800 */
[C---:B------:R-:W-:Y:S01]  /*52960*/  ISETP.GT.AND P3, PT, R0.reuse, 0x21, P4 ;  /* 0x000000210000780c */ /* 0x040fe20002764270 */
[----:B----4-:R-:W-:Y:S01]  /*52970*/  FMUL R7, R7, R2 ;  /* 0x0000000207077220 */ /* 0x010fe20000400000 */
[----:B------:R-:W-:-:S04]  /*52980*/  ISETP.GT.AND P6, PT, R0, 0x28, P1 ;  /* 0x000000280000780c */ /* 0x000fc80000fc4270 */
[----:B------:R-:W-:-:S04]  /*52990*/  F2FP.F16.F32.PACK_AB R7, RZ, R7 ;  /* 0x00000007ff07723e */ /* 0x000fc800000000ff */
[----:B------:R-:W-:Y:S02]  /*529a0*/  PRMT R17, R7, 0x7610, R17 ;  /* 0x0000761007117816 */ /* 0x000fe40000000011 */
[----:B------:R-:W-:Y:S01]  /*529b0*/  F2FP.F16.F32.PACK_AB R6, RZ, R6 ;  /* 0x00000006ff06723e */ /* 0x000fe200000000ff */
[----:B------:R-:W-:Y:S02]  /*529c0*/  @P3 IMAD.MOV.U32 R4, RZ, RZ, R8 ;  /* 0x000000ffff043224 */ /* 0x000fe400078e0008 */
[----:B--2---:R-:W-:Y:S01]  /*529d0*/  FMUL R7, R5, R2 ;  /* 0x0000000205077220 */ /* 0x004fe20000400000 */
[----:B------:R-:W-:-:S05]  /*529e0*/  @P3 MOV R5, R9 ;  /* 0x0000000900053202 */ /* 0x000fca0000000f00 */
[----:B------:R0:W-:Y:S04]  /*529f0*/  @P3 STG.E.U16 desc[UR46][R4.64+0x42], R17 ;  /* 0x0000421104003986 */ /* 0x0001e8000c10152e */
[----:B------:R1:W-:Y:S04]  /*52a00*/  @P6 STG.E.U16 desc[UR46][R10.64+0x50], R6 ;  /* 0x000050060a006986 */ /* 0x0003e8000c10152e */
[----:B0-----:R-:W2:Y:S04]  /*52a10*/  LDL.LU R5, [R1+0x658] ;  /* 0x0006580001057983 */ /* 0x001ea80000300800 */
[----:B-1----:R-:W3:Y:S01]  /*52a20*/  LDL.LU R6, [R1+0x65c] ;  /* 0x00065c0001067983 */ /* 0x002ee20000300800 */
[----:B------:R-:W-:-:S02]  /*52a30*/  ISETP.GT.AND P2, PT, R0, 0x29, P1 ;  /* 0x000000290000780c */ /* 0x000fc40000f44270 */
[C---:B------:R-:W-:Y:S02]  /*52a40*/  ISETP.GT.AND P3, PT, R0.reuse, 0x28, P4 ;  /* 0x000000280000780c */ /* 0x040fe40002764270 */
[----:B------:R-:W-:Y:S02]  /*52a50*/  F2FP.F16.F32.PACK_AB R4, RZ, R7 ;  /* 0x00000007ff04723e */ /* 0x000fe400000000ff */
[----:B------:R-:W-:-:S07]  /*52a60*/  ISETP.GT.AND P6, PT, R0, 0x29, P4 ;  /* 0x000000290000780c */ /* 0x000fce00027c4270 */
[----:B------:R0:W-:Y:S01]  /*52a70*/  @P2 STG.E.U16 desc[UR46][R10.64+0x52], R4 ;  /* 0x000052040a002986 */ /* 0x0001e2000c10152e */
[-C--:B--2---:R-:W-:Y:S01]  /*52a80*/  FMUL R5, R5, R2.reuse ;  /* 0x0000000205057220 */ /* 0x084fe20000400000 */
[----:B---3--:R-:W-:-:S04]  /*52a90*/  FMUL R6, R6, R2 ;  /* 0x0000000206067220 */ /* 0x008fc80000400000 */
[----:B------:R-:W-:Y:S02]  /*52aa0*/  F2FP.F16.F32.PACK_AB R5, RZ, R5 ;  /* 0x00000005ff05723e */ /* 0x000fe400000000ff */
[----:B0-----:R-:W-:Y:S02]  /*52ab0*/  F2FP.F16.F32.PACK_AB R4, RZ, R6 ;  /* 0x00000006ff04723e */ /* 0x001fe400000000ff */
[----:B------:R-:W-:Y:S01]  /*52ac0*/  PRMT R7, R5, 0x7610, R7 ;  /* 0x0000761005077816 */ /* 0x000fe20000000007 */
[----:B------:R-:W-:Y:S01]  /*52ad0*/  @P3 IMAD.MOV.U32 R5, RZ, RZ, R9 ;  /* 0x000000ffff053224 */ /* 0x000fe200078e0009 */
[----:B------:R-:W-:Y:S01]  /*52ae0*/  PRMT R17, R4, 0x7610, R17 ;  /* 0x0000761004117816 */ /* 0x000fe20000000011 */
[----:B------:R-:W-:Y:S01]  /*52af0*/  @P3 IMAD.MOV.U32 R4, RZ, RZ, R8 ;  /* 0x000000ffff043224 */ /* 0x000fe200078e0008 */
[----:B------:R-:W2:Y:S04]  /*52b00*/  LDL.LU R6, [R1+0x660] ;  /* 0x0006600001067983 */ /* 0x000ea80000300800 */
        /* <DEDUP_REMOVED lines=10> */
[----:B------:R-:W-:-:S05]  /*52bb0*/  F2FP.F16.F32.PACK_AB R6, RZ, R6 ;  /* 0x00000006ff06723e */ /* 0x000fca00000000ff */
[----:B------:R0:W-:Y:S04]  /*52bc0*/  @P2 STG.E.U16 desc[UR46][R10.64+0x60], R6 ;  /* 0x000060060a002986 */ /* 0x0001e8000c10152e */
[----:B0-----:R-:W2:Y:S01]  /*52bd0*/  LDL.LU R6, [R1+0x66c] ;  /* 0x00066c0001067983 */ /* 0x001ea20000300800 */
[-C--:B---3--:R-:W-:Y:S01]  /*52be0*/  FMUL R5, R5, R2.reuse ;  /* 0x0000000205057220 */ /* 0x088fe20000400000 */
[----:B----4-:R-:W-:-:S04]  /*52bf0*/  FMUL R4, R4, R2 ;  /* 0x0000000204047220 */ /* 0x010fc80000400000 */
[----:B------:R-:W-:Y:S02]  /*52c00*/  F2FP.F16.F32.PACK_AB R5, RZ, R5 ;  /* 0x00000005ff05723e */ /* 0x000fe400000000ff */
[----:B------:R-:W-:-:S03]  /*52c10*/  F2FP.F16.F32.PACK_AB R4, RZ, R4 ;  /* 0x00000004ff04723e */ /* 0x000fc600000000ff */
[----:B------:R0:W-:Y:S01]  /*52c20*/  @P3 STG.E.U16 desc[UR46][R10.64+0x62], R5 ;  /* 0x000062050a003986 */ /* 0x0001e2000c10152e */
[----:B------:R-:W-:Y:S01]  /*52c30*/  PRMT R7, R4, 0x7610, R7 ;  /* 0x0000761004077816 */ /* 0x000fe20000000007 */
[----:B------:R-:W-:Y:S01]  /*52c40*/  @P6 IMAD.MOV.U32 R4, RZ, RZ, R8 ;  /* 0x000000ffff046224 */ /* 0x000fe200078e0008 */
[----:B0-----:R-:W-:-:S05]  /*52c50*/  @P6 MOV R5, R9 ;  /* 0x0000000900056202 */ /* 0x001fca0000000f00 */
[----:B------:R0:W-:Y:S04]  /*52c60*/  @P6 STG.E.U16 desc[UR46][R4.64+0x60], R7 ;  /* 0x0000600704006986 */ /* 0x0001e8000c10152e */
[----:B0-----:R-:W3:Y:S04]  /*52c70*/  LDL.LU R4, [R1+0x670] ;  /* 0x0006700001047983 */ /* 0x001ee80000300800 */
[----:B------:R-:W4:Y:S01]  /*52c80*/  LDL.LU R5, [R1+0x674] ;  /* 0x0006740001057983 */ /* 0x000f220000300800 */
[----:B------:R-:W-:Y:S01]  /*52c90*/  ISETP.GT.AND P2, PT, R0, 0x31, P4 ;  /* 0x000000310000780c */ /* 0x000fe20002744270 */
[----:B--2---:R-:W-:-:S05]  /*52ca0*/  FMUL R6, R6, R2 ;  /* 0x0000000206067220 */ /* 0x004fca0000400000 */
[----:B------:R-:W-:-:S04]  /*52cb0*/  F2FP.F16.F32.PACK_AB R6, RZ, R6 ;  /* 0x00000006ff06723e */ /* 0x000fc800000000ff */
[----:B------:R-:W-:Y:S01]  /*52cc0*/  PRMT R17, R6, 0x7610, R17 ;  /* 0x0000761006117816 */ /* 0x000fe20000000011 */
[-C--:B---3--:R-:W-:Y:S02]  /*52cd0*/  FMUL R7, R4, R2.reuse ;  /* 0x0000000204077220 */ /* 0x088fe40000400000 */
[----:B------:R-:W-:Y:S02]  /*52ce0*/  @P2 IMAD.MOV.U32 R4, RZ, RZ, R8 ;  /* 0x000000ffff042224 */ /* 0x000fe400078e0008 */
[----:B----4-:R-:W-:Y:S01]  /*52cf0*/  FMUL R6, R5, R2 ;  /* 0x0000000205067220 */ /* 0x010fe20000400000 */
[----:B------:R-:W-:-:S05]  /*52d00*/  @P2 IMAD.MOV.U32 R5, RZ, RZ, R9 ;  /* 0x000000ffff052224 */ /* 0x000fca00078e0009 */
[----:B------:R0:W-:Y:S02]  /*52d10*/  @P2 STG.E.U16 desc[UR46][R4.64+0x62], R17 ;  /* 0x0000621104002986 */ /* 0x0001e4000c10152e */
[----:B0-----:R-:W-:Y:S02]  /*52d20*/  F2FP.F16.F32.PACK_AB R4, RZ, R6 ;  /* 0x00000006ff04723e */ /* 0x001fe400000000ff */
[----:B------:R-:W2:Y:S01]  /*52d30*/  LDL.LU R6, [R1+0x678] ;  /* 0x0006780001067983 */ /* 0x000ea20000300800 */
[----:B------:R-:W-:-:S04]  /*52d40*/  F2FP.F16.F32.PACK_AB R5, RZ, R7 ;  /* 0x00000007ff05723e */ /* 0x000fc800000000ff */
[----:B------:R-:W-:Y:S02]  /*52d50*/  PRMT R7, R5, 0x7610, R7 ;  /* 0x0000761005077816 */ /* 0x000fe40000000007 */
[----:B------:R-:W-:Y:S02]  /*52d60*/  PRMT R5, R4, 0x7610, R5 ;  /* 0x0000761004057816 */ /* 0x000fe40000000005 */
[----:B------:R-:W-:Y:S01]  /*52d70*/  ISETP.GT.AND P3, PT, R0, 0x38, P1 ;  /* 0x000000380000780c */ /* 0x000fe20000f64270 */
[----:B--2---:R-:W-:-:S05]  /*52d80*/  FMUL R6, R6, R2 ;  /* 0x0000000206067220 */ /* 0x004fca0000400000 */
[----:B------:R-:W-:Y:S02]  /*52d90*/  F2FP.F16.F32.PACK_AB R4, RZ, R6 ;  /* 0x00000006ff04723e */ /* 0x000fe400000000ff */
[----:B------:R-:W2:Y:S01]  /*52da0*/  LDL.LU R6, [R1+0x67c] ;  /* 0x00067c0001067983 */ /* 0x000ea20000300800 */
[----:B------:R-:W-:-:S04]  /*52db0*/  ISETP.GT.AND P6, PT, R0, 0x39, P1 ;  /* 0x000000390000780c */ /* 0x000fc80000fc4270 */
[----:B------:R0:W-:Y:S01]  /*52dc0*/  @P3 STG.E.U16 desc[UR46][R10.64+0x70], R7 ;  /* 0x000070070a003986 */ /* 0x0001e2000c10152e */
[----:B------:R-:W-:-:S03]  /*52dd0*/  ISETP.GT.AND P2, PT, R0, 0x38, P4 ;  /* 0x000000380000780c */ /* 0x000fc60002744270 */
[----:B0-----:R-:W3:Y:S01]  /*52de0*/  LDL.LU R7, [R1+0x680] ;  /* 0x0006800001077983 */ /* 0x001ee20000300800 */
[----:B------:R-:W-:-:S09]  /*52df0*/  PRMT R17, R4, 0x7610, R17 ;  /* 0x0000761004117816 */ /* 0x000fd20000000011 */
[----:B------:R-:W-:Y:S01]  /*52e00*/  @P2 MOV R4, R8 ;  /* 0x0000000800042202 */ /* 0x000fe20000000f00 */
[----:B------:R0:W-:Y:S02]  /*52e10*/  @P6 STG.E.U16 desc[UR46][R10.64+0x72], R5 ;  /* 0x000072050a006986 */ /* 0x0001e4000c10152e */
[----:B0-----:R-:W-:-:S05]  /*52e20*/  @P2 IMAD.MOV.U32 R5, RZ, RZ, R9 ;  /* 0x000000ffff052224 */ /* 0x001fca00078e0009 */
[----:B------:R0:W-:Y:S01]  /*52e30*/  @P2 STG.E.U16 desc[UR46][R4.64+0x70], R17 ;  /* 0x0000701104002986 */ /* 0x0001e2000c10152e */
[----:B--2---:R-:W-:-:S05]  /*52e40*/  FMUL R6, R6, R2 ;  /* 0x0000000206067220 */ /* 0x004fca0000400000 */
[----:B0-----:R-:W-:Y:S02]  /*52e50*/  F2FP.F16.F32.PACK_AB R5, RZ, R6 ;  /* 0x00000006ff05723e */ /* 0x001fe400000000ff */
[----:B------:R-:W2:Y:S01]  /*52e60*/  LDL.LU R6, [R1+0x684] ;  /* 0x0006840001067983 */ /* 0x000ea20000300800 */
[----:B------:R-:W-:Y:S01]  /*52e70*/  ISETP.GT.AND P3, PT, R0, 0x39, P4 ;  /* 0x000000390000780c */ /* 0x000fe20002764270 */
[----:B---3--:R-:W-:Y:S01]  /*52e80*/  FMUL R7, R7, R2 ;  /* 0x0000000207077220 */ /* 0x008fe20000400000 */
[----:B------:R-:W-:-:S04]  /*52e90*/  PRMT R17, R5, 0x7610, R17 ;  /* 0x0000761005117816 */ /* 0x000fc80000000011 */
[----:B------:R-:W-:-:S07]  /*52ea0*/  F2FP.F16.F32.PACK_AB R4, RZ, R7 ;  /* 0x00000007ff04723e */ /* 0x000fce00000000ff */
[----:B------:R-:W-:Y:S02]  /*52eb0*/  @P3 MOV R5, R9 ;  /* 0x0000000900053202 */ /* 0x000fe40000000f00 */
[----:B------:R-:W-:Y:S01]  /*52ec0*/  PRMT R7, R4, 0x7610, R7 ;  /* 0x0000761004077816 */ /* 0x000fe20000000007 */
[----:B------:R-:W-:Y:S01]  /*52ed0*/  @P3 IMAD.MOV.U32 R4, RZ, RZ, R8 ;  /* 0x000000ffff043224 */ /* 0x000fe200078e0008 */
[----:B------:R-:W-:-:S04]  /*52ee0*/  ISETP.GT.AND P2, PT, R0, 0x41, P1 ;  /* 0x000000410000780c */ /* 0x000fc80000f44270 */
[----:B------:R0:W-:Y:S04]  /*52ef0*/  @P3 STG.E.U16 desc[UR46][R4.64+0x72], R17 ;  /* 0x0000721104003986 */ /* 0x0001e8000c10152e */
[----:B0-----:R-:W3:Y:S04]  /*52f00*/  LDL.LU R5, [R1+0x688] ;  /* 0x0006880001057983 */ /* 0x001ee80000300800 */
[----:B------:R-:W4:Y:S01]  /*52f10*/  LDL.LU R4, [R1+0x68c] ;  /* 0x00068c0001047983 */ /* 0x000f220000300800 */
[----:B--2---:R-:W-:-:S05]  /*52f20*/  FMUL R6, R6, R2 ;  /* 0x0000000206067220 */ /* 0x004fca0000400000 */
[----:B------:R-:W-:-:S05]  /*52f30*/  F2FP.F16.F32.PACK_AB R6, RZ, R6 ;  /* 0x00000006ff06723e */ /* 0x000fca00000000ff */
[----:B------:R0:W-:Y:S04]  /*52f40*/  @P2 STG.E.U16 desc[UR46][R10.64+0x82], R6 ;  /* 0x000082060a002986 */ /* 0x0001e8000c10152e */
[----:B0-----:R-:W2:Y:S01]  /*52f50*/  LDL.LU R6, [R1+0x690] ;  /* 0x0006900001067983 */ /* 0x001ea20000300800 */
[C---:B------:R-:W-:Y:S02]  /*52f60*/  ISETP.GT.AND P6, PT, R0.reuse, 0x40, P1 ;  /* 0x000000400000780c */ /* 0x040fe40000fc4270 */
[----:B------:R-:W-:Y:S01]  /*52f70*/  ISETP.GT.AND P3, PT, R0, 0x40, P4 ;  /* 0x000000400000780c */ /* 0x000fe20002764270 */
[----:B---3--:R-:W-:-:S10]  /*52f80*/  FMUL R5, R5, R2 ;  /* 0x0000000205057220 */ /* 0x008fd40000400000 */
[----:B------:R0:W-:Y:S01]  /*52f90*/  @P6 STG.E.U16 desc[UR46][R10.64+0x80], R7 ;  /* 0x000080070a006986 */ /* 0x0001e2000c10152e */
[----:B----4-:R-:W-:Y:S01]  /*52fa0*/  FMUL R4, R4, R2 ;  /* 0x0000000204047220 */ /* 0x010fe20000400000 */
[----:B------:R-:W-:Y:S02]  /*52fb0*/  ISETP.GT.AND P6, PT, R0, 0x41, P4 ;  /* 0x000000410000780c */ /* 0x000fe400027c4270 */
[----:B------:R-:W-:Y:S02]  /*52fc0*/  F2FP.F16.F32.PACK_AB R5, RZ, R5 ;  /* 0x00000005ff05723e */ /* 0x000fe400000000ff */
[----:B------:R-:W-:Y:S02]  /*52fd0*/  F2FP.F16.F32.PACK_AB R4, RZ, R4 ;  /* 0x00000004ff04723e */ /* 0x000fe400000000ff */
[----:B0-----:R-:W-:Y:S01]  /*52fe0*/  PRMT R7, R5, 0x7610, R7 ;  /* 0x0000761005077816 */ /* 0x001fe20000000007 */
[----:B------:R-:W-:Y:S01]  /*52ff0*/  @P3 IMAD.MOV.U32 R5, RZ, RZ, R9 ;  /* 0x000000ffff053224 */ /* 0x000fe200078e0009 */
[----:B------:R-:W-:Y:S01]  /*53000*/  PRMT R17, R4, 0x7610, R17 ;  /* 0x0000761004117816 */ /* 0x000fe20000000011 */
[----:B------:R-:W-:Y:S01]  /*53010*/  @P3 IMAD.MOV.U32 R4, RZ, RZ, R8 ;  /* 0x000000ffff043224 */ /* 0x000fe200078e0008 */
[----:B------:R-:W-:-:S04]  /*53020*/  ISETP.GT.AND P2, PT, R0, 0x48, P1 ;  /* 0x000000480000780c */ /* 0x000fc80000f44270 */
[----:B------:R0:W-:Y:S02]  /*53030*/  @P3 STG.E.U16 desc[UR46][R4.64+0x80], R7 ;  /* 0x0000800704003986 */ /* 0x0001e4000c10152e */
[----:B0-----:R-:W-:Y:S01]  /*53040*/  @P6 MOV R4, R8 ;  /* 0x0000000800046202 */ /* 0x001fe20000000f00 */
[----:B------:R-:W-:-:S05]  /*53050*/  @P6 IMAD.MOV.U32 R5, RZ, RZ, R9 ;  /* 0x000000ffff056224 */ /* 0x000fca00078e0009 */
[----:B------:R0:W-:Y:S04]  /*53060*/  @P6 STG.E.U16 desc[UR46][R4.64+0x82], R17 ;  /* 0x0000821104006986 */ /* 0x0001e8000c10152e */
[----:B0-----:R-:W3:Y:S04]  /*53070*/  LDL.LU R4, [R1+0x694] ;  /* 0x0006940001047983 */ /* 0x001ee80000300800 */
[----:B------:R-:W4:Y:S01]  /*53080*/  LDL.LU R5, [R1+0x698] ;  /* 0x0006980001057983 */ /* 0x000f220000300800 */
[----:B--2---:R-:W-:-:S05]  /*53090*/  FMUL R6, R6, R2 ;  /* 0x0000000206067220 */ /* 0x004fca0000400000 */
[----:B------:R-:W-:-:S05]  /*530a0*/  F2FP.F16.F32.PACK_AB R6, RZ, R6 ;  /* 0x00000006ff06723e */ /* 0x000fca00000000ff */
[----:B------:R0:W-:Y:S04]  /*530b0*/  @P2 STG.E.U16 desc[UR46][R10.64+0x90], R6 ;  /* 0x000090060a002986 */ /* 0x0001e8000c10152e */
[----:B0-----:R-:W2:Y:S01]  /*530c0*/  LDL.LU R6, [R1+0x69c] ;  /* 0x00069c0001067983 */ /* 0x001ea20000300800 */
[----:B---3--:R-:W-:-:S05]  /*530d0*/  FMUL R4, R4, R2 ;  /* 0x0000000204047220 */ /* 0x008fca0000400000 */
[----:B------:R-:W-:-:S04]  /*530e0*/  F2FP.F16.F32.PACK_AB R4, RZ, R4 ;  /* 0x00000004ff04723e */ /* 0x000fc800000000ff */
[----:B------:R-:W-:Y:S01]  /*530f0*/  PRMT R7, R4, 0x7610, R7 ;  /* 0x0000761004077816 */ /* 0x000fe20000000007 */
[----:B--2---:R-:W-:-:S05]  /*53100*/  FMUL R6, R6, R2 ;  /* 0x0000000206067220 */ /* 0x004fca0000400000 */
[----:B------:R-:W-:Y:S02]  /*53110*/  F2FP.F16.F32.PACK_AB R4, RZ, R6 ;  /* 0x00000006ff04723e */ /* 0x000fe400000000ff */
[----:B------:R-:W2:Y:S01]  /*53120*/  LDL.LU R6, [R1+0x6a0] ;  /* 0x0006a00001067983 */ /* 0x000ea20000300800 */
[C---:B------:R-:W-:Y:S02]  /*53130*/  ISETP.GT.AND P3, PT, R0.reuse, 0x49, P1 ;  /* 0x000000490000780c */ /* 0x040fe40000f64270 */
[C---:B------:R-:W-:Y:S01]  /*53140*/  ISETP.GT.AND P6, PT, R0.reuse, 0x48, P4 ;  /* 0x000000480000780c */ /* 0x040fe200027c4270 */
[----:B----4-:R-:W-:Y:S01]  /*53150*/  FMUL R5, R5, R2 ;  /* 0x0000000205057220 */ /* 0x010fe20000400000 */
[----:B------:R-:W-:-:S04]  /*53160*/  ISETP.GT.AND P2, PT, R0, 0x49, P4 ;  /* 0x000000490000780c */ /* 0x000fc80002744270 */
[----:B------:R-:W-:-:S04]  /*53170*/  F2FP.F16.F32.PACK_AB R5, RZ, R5 ;  /* 0x00000005ff05723e */ /* 0x000fc800000000ff */
[----:B------:R-:W-:Y:S01]  /*53180*/  PRMT R17, R5, 0x7610, R17 ;  /* 0x0000761005117816 */ /* 0x000fe20000000011 */
[----:B------:R0:W-:Y:S02]  /*53190*/  @P3 STG.E.U16 desc[UR46][R10.64+0x92], R7 ;  /* 0x000092070a003986 */ /* 0x0001e4000c10152e */
[----:B------:R-:W-:Y:S02]  /*531a0*/  @P6 MOV R5, R9 ;  /* 0x0000000900056202 */ /* 0x000fe40000000f00 */
[----:B0-----:R-:W-:Y:S01]  /*531b0*/  PRMT R7, R4, 0x7610, R7 ;  /* 0x0000761004077816 */ /* 0x001fe20000000007 */
[----:B------:R-:W-:-:S05]  /*531c0*/  @P6 IMAD.MOV.U32 R4, RZ, RZ, R8 ;  /* 0x000000ffff046224 */ /* 0x000fca00078e0008 */
[----:B------:R0:W-:Y:S01]  /*531d0*/  @P6 STG.E.U16 desc[UR46][R4.64+0x90], R17 ;  /* 0x0000901104006986 */ /* 0x0001e2000c10152e */
[C---:B------:R-:W-:Y:S02]  /*531e0*/  ISETP.GT.AND P3, PT, R0.reuse, 0x50, P1 ;  /* 0x000000500000780c */ /* 0x040fe40000f64270 */
[----:B------:R-:W-:Y:S01]  /*531f0*/  ISETP.GT.AND P6, PT, R0, 0x50, P4 ;  /* 0x000000500000780c */ /* 0x000fe200027c4270 */
[----:B0-----:R-:W-:Y:S02]  /*53200*/  @P2 IMAD.MOV.U32 R4, RZ, RZ, R8 ;  /* 0x000000ffff042224 */ /* 0x001fe400078e0008 */
[----:B------:R-:W-:-:S05]  /*53210*/  @P2 IMAD.MOV.U32 R5, RZ, RZ, R9 ;  /* 0x000000ffff052224 */ /* 0x000fca00078e0009 */
[----:B------:R0:W-:Y:S01]  /*53220*/  @P2 STG.E.U16 desc[UR46][R4.64+0x92], R7 ;  /* 0x0000920704002986 */ /* 0x0001e2000c10152e */
[----:B------:R-:W-:Y:S01]  /*53230*/  ISETP.GT.AND P2, PT, R0, 0x51, P1 ;  /* 0x000000510000780c */ /* 0x000fe20000f44270 */
[-C--:B0-----:R-:W-:Y:S01]  /*53240*/  FMUL R5, R18, R2.reuse ;  /* 0x0000000212057220 */ /* 0x081fe20000400000 */
[----:B------:R-:W-:Y:S01]  /*53250*/  FMUL R4, R218, R2 ;  /* 0x00000002da047220 */ /* 0x000fe20000400000 */
[----:B------:R-:W3:Y:S03]  /*53260*/  LDL.LU R18, [R1+0x400] ;  /* 0x0004000001127983 */ /* 0x000ee60000300800 */
[----:B------:R-:W-:Y:S02]  /*53270*/  F2FP.F16.F32.PACK_AB R5, RZ, R5 ;  /* 0x00000005ff05723e */ /* 0x000fe400000000ff */
[----:B------:R-:W-:-:S05]  /*53280*/  F2FP.F16.F32.PACK_AB R4, RZ, R4 ;  /* 0x00000004ff04723e */ /* 0x000fca00000000ff */
[----:B------:R0:W-:Y:S01]  /*53290*/  @P2 STG.E.U16 desc[UR46][R10.64+0xa2], R5 ;  /* 0x0000a2050a002986 */ /* 0x0001e2000c10152e */
[----:B------:R-:W-:Y:S01]  /*532a0*/  ISETP.GT.AND P2, PT, R0, 0x58, P1 ;  /* 0x000000580000780c */ /* 0x000fe20000f44270 */
[----:B0-----:R-:W-:Y:S02]  /*532b0*/  @P6 IMAD.MOV.U32 R5, RZ, RZ, R9 ;  /* 0x000000ffff056224 */ /* 0x001fe400078e0009 */
[----:B--2---:R-:W-:-:S05]  /*532c0*/  FMUL R6, R6, R2 ;  /* 0x0000000206067220 */ /* 0x004fca0000400000 */
[----:B------:R-:W-:-:S04]  /*532d0*/  F2FP.F16.F32.PACK_AB R6, RZ, R6 ;  /* 0x00000006ff06723e */ /* 0x000fc800000000ff */
[----:B------:R-:W-:Y:S01]  /*532e0*/  PRMT R7, R6, 0x7610, R7 ;  /* 0x0000761006077816 */ /* 0x000fe20000000007 */
[----:B------:R-:W-:-:S04]  /*532f0*/  FMUL R6, R216, R2 ;  /* 0x00000002d8067220 */ /* 0x000fc80000400000 */
[----:B------:R0:W-:Y:S01]  /*53300*/  @P3 STG.E.U16 desc[UR46][R10.64+0xa0], R7 ;  /* 0x0000a0070a003986 */ /* 0x0001e2000c10152e */
[----:B------:R-:W-:Y:S02]  /*53310*/  ISETP.GT.AND P3, PT, R0, 0x51, P4 ;  /* 0x000000510000780c */ /* 0x000fe40002764270 */
[----:B------:R-:W-:Y:S02]  /*53320*/  F2FP.F16.F32.PACK_AB R6, RZ, R6 ;  /* 0x00000006ff06723e */ /* 0x000fe400000000ff */
[----:B0-----:R-:W-:Y:S02]  /*53330*/  PRMT R7, R4, 0x7610, R7 ;  /* 0x0000761004077816 */ /* 0x001fe40000000007 */
[----:B------:R-:W-:-:S05]  /*53340*/  @P6 MOV R4, R8 ;  /* 0x0000000800046202 */ /* 0x000fca0000000f00 */
[----:B------:R0:W-:Y:S01]  /*53350*/  @P6 STG.E.U16 desc[UR46][R4.64+0xa0], R7 ;  /* 0x0000a00704006986 */ /* 0x0001e2000c10152e */
[----:B------:R-:W-:Y:S01]  /*53360*/  PRMT R17, R6, 0x7610, R17 ;  /* 0x0000761006117816 */ /* 0x000fe20000000011 */
[-C--:B0-----:R-:W-:Y:S01]  /*53370*/  FMUL R4, R215, R2.reuse ;  /* 0x00000002d7047220 */ /* 0x081fe20000400000 */
[----:B------:R-:W-:Y:S01]  /*53380*/  @P3 MOV R5, R9 ;  /* 0x0000000900053202 */ /* 0x000fe20000000f00 */
[----:B------:R-:W-:-:S03]  /*53390*/  FMUL R7, R217, R2 ;  /* 0x00000002d9077220 */ /* 0x000fc60000400000 */
[----:B------:R-:W-:Y:S01]  /*533a0*/  F2FP.F16.F32.PACK_AB R6, RZ, R4 ;  /* 0x00000004ff06723e */ /* 0x000fe200000000ff */
[----:B------:R-:W-:Y:S01]  /*533b0*/  @P3 IMAD.MOV.U32 R4, RZ, RZ, R8 ;  /* 0x000000ffff043224 */ /* 0x000fe200078e0008 */
[C---:B------:R-:W-:Y:S02]  /*533c0*/  ISETP.GT.AND P6, PT, R0.reuse, 0x59, P1 ;  /* 0x000000590000780c */ /* 0x040fe40000fc4270 */
[----:B------:R-:W-:Y:S02]  /*533d0*/  F2FP.F16.F32.PACK_AB R7, RZ, R7 ;  /* 0x00000007ff07723e */ /* 0x000fe400000000ff */
[----:B------:R0:W-:Y:S01]  /*533e0*/  @P3 STG.E.U16 desc[UR46][R4.64+0xa2], R17 ;  /* 0x0000a21104003986 */ /* 0x0001e2000c10152e */
[----:B------:R-:W-:-:S03]  /*533f0*/  ISETP.GT.AND P3, PT, R0, 0x58, P4 ;  /* 0x000000580000780c */ /* 0x000fc60002764270 */
[----:B------:R1:W-:Y:S01]  /*53400*/  @P2 STG.E.U16 desc[UR46][R10.64+0xb0], R7 ;  /* 0x0000b0070a002986 */ /* 0x0003e2000c10152e */
[----:B------:R-:W-:Y:S01]  /*53410*/  ISETP.GT.AND P2, PT, R0, 0x59, P4 ;  /* 0x000000590000780c */ /* 0x000fe20002744270 */
[----:B0-----:R-:W-:-:S05]  /*53420*/  FMUL R4, R214, R2 ;  /* 0x00000002d6047220 */ /* 0x001fca0000400000 */
[----:B------:R-:W-:Y:S01]  /*53430*/  F2FP.F16.F32.PACK_AB R4, RZ, R4 ;  /* 0x00000004ff04723e */ /* 0x000fe200000000ff */
[-C--:B-1----:R-:W-:Y:S01]  /*53440*/  FMUL R7, R212, R2.reuse ;  /* 0x00000002d4077220 */ /* 0x082fe20000400000 */
[----:B------:R0:W-:Y:S01]  /*53450*/  @P6 STG.E.U16 desc[UR46][R10.64+0xb2], R6 ;  /* 0x0000b2060a006986 */ /* 0x0001e2000c10152e */
[----:B------:R-:W-:Y:S01]  /*53460*/  @P3 IMAD.MOV.U32 R5, RZ, RZ, R9 ;  /* 0x000000ffff053224 */ /* 0x000fe200078e0009 */
[----:B------:R-:W-:Y:S01]  /*53470*/  PRMT R17, R4, 0x7610, R17 ;  /* 0x0000761004117816 */ /* 0x000fe20000000011 */
[----:B------:R-:W-:Y:S01]  /*53480*/  @P3 IMAD.MOV.U32 R4, RZ, RZ, R8 ;  /* 0x000000ffff043224 */ /* 0x000fe200078e0008 */
[C---:B------:R-:W-:Y:S02]  /*53490*/  ISETP.GT.AND P6, PT, R0.reuse, 0x60, P1 ;  /* 0x000000600000780c */ /* 0x040fe40000fc4270 */
[----:B------:R-:W-:Y:S02]  /*534a0*/  F2FP.F16.F32.PACK_AB R7, RZ, R7 ;  /* 0x00000007ff07723e */ /* 0x000fe400000000ff */
[----:B------:R1:W-:Y:S01]  /*534b0*/  @P3 STG.E.U16 desc[UR46][R4.64+0xb0], R17 ;  /* 0x0000b01104003986 */ /* 0x0003e2000c10152e */
[----:B------:R-:W-:Y:S01]  /*534c0*/  ISETP.GT.AND P3, PT, R0, 0x61, P1 ;  /* 0x000000610000780c */ /* 0x000fe20000f64270 */
[----:B0-----:R-:W-:-:S05]  /*534d0*/  FMUL R6, R213, R2 ;  /* 0x00000002d5067220 */ /* 0x001fca0000400000 */
[----:B------:R-:W-:Y:S02]  /*534e0*/  F2FP.F16.F32.PACK_AB R6, RZ, R6 ;  /* 0x00000006ff06723e */ /* 0x000fe400000000ff */
[----:B-1----:R-:W-:Y:S01]  /*534f0*/  PRMT R17, R7, 0x7610, R17 ;  /* 0x0000761007117816 */ /* 0x002fe20000000011 */
[----:B------:R-:W-:Y:S01]  /*53500*/  @P2 IMAD.MOV.U32 R5, RZ, RZ, R9 ;  /* 0x000000ffff052224 */ /* 0x000fe200078e0009 */
[----:B------:R-:W-:Y:S01]  /*53510*/  @P2 MOV R4, R8 ;  /* 0x0000000800042202 */ /* 0x000fe20000000f00 */
[----:B------:R-:W-:-:S04]  /*53520*/  FMUL R7, R211, R2 ;  /* 0x00000002d3077220 */ /* 0x000fc80000400000 */
[----:B------:R0:W-:Y:S01]  /*53530*/  @P2 STG.E.U16 desc[UR46][R4.64+0xb2], R17 ;  /* 0x0000b21104002986 */ /* 0x0001e2000c10152e */
[----:B------:R-:W-:-:S03]  /*53540*/  ISETP.GT.AND P2, PT, R0, 0x60, P4 ;  /* 0x000000600000780c */ /* 0x000fc60002744270 */
[----:B------:R1:W-:Y:S01]  /*53550*/  @P6 STG.E.U16 desc[UR46][R10.64+0xc0], R6 ;  /* 0x0000c0060a006986 */ /* 0x0003e2000c10152e */
[----:B------:R-:W-:Y:S02]  /*53560*/  ISETP.GT.AND P6, PT, R0, 0x61, P4 ;  /* 0x000000610000780c */ /* 0x000fe400027c4270 */
[----:B0-----:R-:W-:Y:S01]  /*53570*/  F2FP.F16.F32.PACK_AB R4, RZ, R7 ;  /* 0x00000007ff04723e */ /* 0x001fe200000000ff */
[-C--:B------:R-:W-:Y:S01]  /*53580*/  FMUL R5, R210, R2.reuse ;  /* 0x00000002d2057220 */ /* 0x080fe20000400000 */
[----:B-1----:R-:W-:-:S03]  /*53590*/  FMUL R6, R208, R2 ;  /* 0x00000002d0067220 */ /* 0x002fc60000400000 */
[----:B------:R0:W-:Y:S01]  /*535a0*/  @P3 STG.E.U16 desc[UR46][R10.64+0xc2], R4 ;  /* 0x0000c2040a003986 */ /* 0x0001e2000c10152e */
[----:B------:R-:W-:-:S04]  /*535b0*/  F2FP.F16.F32.PACK_AB R5, RZ, R5 ;  /* 0x00000005ff05723e */ /* 0x000fc800000000ff */
[----:B------:R-:W-:Y:S02]  /*535c0*/  PRMT R7, R5, 0x7610, R7 ;  /* 0x0000761005077816 */ /* 0x000fe40000000007 */
[----:B------:R-:W-:Y:S02]  /*535d0*/  @P2 MOV R5, R9 ;  /* 0x0000000900052202 */ /* 0x000fe40000000f00 */
[----:B0-----:R-:W-:-:S04]  /*535e0*/  F2FP.F16.F32.PACK_AB R4, RZ, R6 ;  /* 0x00000006ff04723e */ /* 0x001fc800000000ff */
[----:B------:R-:W-:Y:S01]  /*535f0*/  PRMT R17, R4, 0x7610, R17 ;  /* 0x0000761004117816 */ /* 0x000fe20000000011 */
[----:B------:R-:W-:Y:S01]  /*53600*/  @P2 IMAD.MOV.U32 R4, RZ, RZ, R8 ;  /* 0x000000ffff042224 */ /* 0x000fe200078e0008 */
[----:B------:R-:W-:Y:S01]  /*53610*/  ISETP.GT.AND P3, PT, R0, 0x68, P1 ;  /* 0x000000680000780c */ /* 0x000fe20000f64270 */
[----:B------:R-:W-:-:S03]  /*53620*/  FMUL R6, R209, R2 ;  /* 0x00000002d1067220 */ /* 0x000fc60000400000 */
[----:B------:R0:W-:Y:S01]  /*53630*/  @P2 STG.E.U16 desc[UR46][R4.64+0xc0], R7 ;  /* 0x0000c00704002986 */ /* 0x0001e2000c10152e */
[----:B------:R-:W-:Y:S02]  /*53640*/  ISETP.GT.AND P2, PT, R0, 0x69, P1 ;  /* 0x000000690000780c */ /* 0x000fe40000f44270 */
[----:B------:R-:W-:Y:S01]  /*53650*/  F2FP.F16.F32.PACK_AB R6, RZ, R6 ;  /* 0x00000006ff06723e */ /* 0x000fe200000000ff */
[----:B0-----:R-:W-:Y:S02]  /*53660*/  @P6 IMAD.MOV.U32 R4, RZ, RZ, R8 ;  /* 0x000000ffff046224 */ /* 0x001fe400078e0008 */
[----:B------:R-:W-:-:S05]  /*53670*/  @P6 IMAD.MOV.U32 R5, RZ, RZ, R9 ;  /* 0x000000ffff056224 */ /* 0x000fca00078e0009 */
[----:B------:R0:W-:Y:S01]  /*53680*/  @P6 STG.E.U16 desc[UR46][R4.64+0xc2], R17 ;  /* 0x0000c21104006986 */ /* 0x0001e2000c10152e */
[----:B------:R-:W-:-:S03]  /*53690*/  ISETP.GT.AND P6, PT, R0, 0x68, P4 ;  /* 0x000000680000780c */ /* 0x000fc600027c4270 */
[----:B------:R1:W-:Y:S01]  /*536a0*/  @P3 STG.E.U16 desc[UR46][R10.64+0xd0], R6 ;  /* 0x0000d0060a003986 */ /* 0x0003e2000c10152e */
[----:B------:R-:W-:Y:S01]  /*536b0*/  ISETP.GT.AND P3, PT, R0, 0x69, P4 ;  /* 0x000000690000780c */ /* 0x000fe20002764270 */
[-C--:B0-----:R-:W-:Y:S01]  /*536c0*/  FMUL R5, R207, R2.reuse ;  /* 0x00000002cf057220 */ /* 0x081fe20000400000 */
[----:B------:R-:W-:-:S04]  /*536d0*/  FMUL R4, R206, R2 ;  /* 0x00000002ce047220 */ /* 0x000fc80000400000 */
[----:B------:R-:W-:Y:S02]  /*536e0*/  F2FP.F16.F32.PACK_AB R5, RZ, R5 ;  /* 0x00000005ff05723e */ /* 0x000fe400000000ff */
[----:B------:R-:W-:Y:S01]  /*536f0*/  F2FP.F16.F32.PACK_AB R4, RZ, R4 ;  /* 0x00000004ff04723e */ /* 0x000fe200000000ff */
[----:B-1----:R-:W-:Y:S02]  /*53700*/  FMUL R6, R204, R2 ;  /* 0x00000002cc067220 */ /* 0x002fe40000400000 */
[----:B------:R0:W-:Y:S01]  /*53710*/  @P2 STG.E.U16 desc[UR46][R10.64+0xd2], R5 ;  /* 0x0000d2050a002986 */ /* 0x0001e2000c10152e */
[----:B------:R-:W-:Y:S02]  /*53720*/  PRMT R7, R4, 0x7610, R7 ;  /* 0x0000761004077816 */ /* 0x000fe40000000007 */
[----:B------:R-:W-:Y:S02]  /*53730*/  @P6 MOV R4, R8 ;  /* 0x0000000800046202 */ /* 0x000fe40000000f00 */
[----:B------:R-:W-:Y:S01]  /*53740*/  F2FP.F16.F32.PACK_AB R6, RZ, R6 ;  /* 0x00000006ff06723e */ /* 0x000fe200000000ff */
[----:B0-----:R-:W-:-:S03]  /*53750*/  @P6 IMAD.MOV.U32 R5, RZ, RZ, R9 ;  /* 0x000000ffff056224 */ /* 0x001fc600078e0009 */
[----:B------:R-:W-:Y:S02]  /*53760*/  PRMT R17, R6, 0x7610, R17 ;  /* 0x0000761006117816 */ /* 0x000fe40000000011 */
[----:B------:R0:W-:Y:S01]  /*53770*/  @P6 STG.E.U16 desc[UR46][R4.64+0xd0], R7 ;  /* 0x0000d00704006986 */ /* 0x0001e2000c10152e */
[-C--:B------:R-:W-:Y:S01]  /*53780*/  FMUL R6, R203, R2.reuse ;  /* 0x00000002cb067220 */ /* 0x080fe20000400000 */
[C---:B------:R-:W-:Y:S02]  /*53790*/  ISETP.GT.AND P2, PT, R0.reuse, 0x70, P1 ;  /* 0x000000700000780c */ /* 0x040fe40000f44270 */
[----:B------:R-:W-:Y:S01]  /*537a0*/  ISETP.GT.AND P6, PT, R0, 0x71, P1 ;  /* 0x000000710000780c */ /* 0x000fe20000fc4270 */
[----:B0-----:R-:W-:Y:S01]  /*537b0*/  @P3 IMAD.MOV.U32 R4, RZ, RZ, R8 ;  /* 0x000000ffff043224 */ /* 0x001fe200078e0008 */
[----:B------:R-:W-:Y:S01]  /*537c0*/  @P3 MOV R5, R9 ;  /* 0x0000000900053202 */ /* 0x000fe20000000f00 */
[----:B------:R-:W-:-:S04]  /*537d0*/  FMUL R7, R205, R2 ;  /* 0x00000002cd077220 */ /* 0x000fc80000400000 */
[----:B------:R0:W-:Y:S01]  /*537e0*/  @P3 STG.E.U16 desc[UR46][R4.64+0xd2], R17 ;  /* 0x0000d21104003986 */ /* 0x0001e2000c10152e */
[----:B------:R-:W-:Y:S02]  /*537f0*/  ISETP.GT.AND P3, PT, R0, 0x70, P4 ;  /* 0x000000700000780c */ /* 0x000fe40002764270 */
[----:B0-----:R-:W-:Y:S02]  /*53800*/  F2FP.F16.F32.PACK_AB R5, RZ, R7 ;  /* 0x00000007ff05723e */ /* 0x001fe400000000ff */
[----:B------:R-:W-:Y:S01]  /*53810*/  F2FP.F16.F32.PACK_AB R4, RZ, R6 ;  /* 0x00000006ff04723e */ /* 0x000fe200000000ff */
[----:B------:R-:W-:Y:S01]  /*53820*/  FMUL R6, R202, R2 ;  /* 0x00000002ca067220 */ /* 0x000fe20000400000 */
[----:B------:R-:W-:Y:S02]  /*53830*/  PRMT R7, R5, 0x7610, R7 ;  /* 0x0000761005077816 */ /* 0x000fe40000000007 */
[----:B------:R-:W-:Y:S02]  /*53840*/  PRMT R5, R4, 0x7610, R5 ;  /* 0x0000761004057816 */ /* 0x000fe40000000005 */
[----:B------:R-:W-:Y:S01]  /*53850*/  F2FP.F16.F32.PACK_AB R4, RZ, R6 ;  /* 0x00000006ff04723e */ /* 0x000fe200000000ff */
[----:B------:R0:W-:Y:S01]  /*53860*/  @P2 STG.E.U16 desc[UR46][R10.64+0xe0], R7 ;  /* 0x0000e0070a002986 */ /* 0x0001e2000c10152e */
[----:B------:R-:W-:-:S02]  /*53870*/  ISETP.GT.AND P2, PT, R0, 0x71, P4 ;  /* 0x000000710000780c */ /* 0x000fc40002744270 */
[----:B------:R-:W-:Y:S01]  /*53880*/  PRMT R17, R4, 0x7610, R17 ;  /* 0x0000761004117816 */ /* 0x000fe20000000011 */
[----:B------:R1:W-:Y:S01]  /*53890*/  @P6 STG.E.U16 desc[UR46][R10.64+0xe2], R5 ;  /* 0x0000e2050a006986 */ /* 0x0003e2000c10152e */
[----:B------:R-:W-:Y:S02]  /*538a0*/  @P3 IMAD.MOV.U32 R4, RZ, RZ, R8 ;  /* 0x000000ffff043224 */ /* 0x000fe400078e0008 */
[-C--:B------:R-:W-:Y:S01]  /*538b0*/  FMUL R6, R200, R2.reuse ;  /* 0x00000002c8067220 */ /* 0x080fe20000400000 */
[----:B0-----:R-:W-:Y:S01]  /*538c0*/  FMUL R7, R201, R2 ;  /* 0x00000002c9077220 */ /* 0x001fe20000400000 */
[----:B-1----:R-:W-:Y:S01]  /*538d0*/  @P3 IMAD.MOV.U32 R5, RZ, RZ, R9 ;  /* 0x000000ffff053224 */ /* 0x002fe200078e0009 */
[----:B------:R-:W-:-:S04]  /*538e0*/  ISETP.GT.AND P6, PT, R0, 0x78, P1 ;  /* 0x000000780000780c */ /* 0x000fc80000fc4270 */
[----:B------:R0:W-:Y:S02]  /*538f0*/  @P3 STG.E.U16 desc[UR46][R4.64+0xe0], R17 ;  /* 0x0000e01104003986 */ /* 0x0001e4000c10152e */
[----:B0-----:R-:W-:Y:S02]  /*53900*/  F2FP.F16.F32.PACK_AB R5, RZ, R6 ;  /* 0x00000006ff05723e */ /* 0x001fe400000000ff */
[----:B------:R-:W-:Y:S02]  /*53910*/  F2FP.F16.F32.PACK_AB R4, RZ, R7 ;  /* 0x00000007ff04723e */ /* 0x000fe400000000ff */
[----:B------:R-:W-:Y:S01]  /*53920*/  PRMT R17, R5, 0x7610, R17 ;  /* 0x0000761005117816 */ /* 0x000fe20000000011 */
[----:B------:R-:W-:Y:S01]  /*53930*/  @P2 IMAD.MOV.U32 R5, RZ, RZ, R9 ;  /* 0x000000ffff052224 */ /* 0x000fe200078e0009 */
[----:B------:R-:W-:Y:S02]  /*53940*/  PRMT R7, R4, 0x7610, R7 ;  /* 0x0000761004077816 */ /* 0x000fe40000000007 */
[----:B------:R-:W-:-:S05]  /*53950*/  @P2 MOV R4, R8 ;  /* 0x0000000800042202 */ /* 0x000fca0000000f00 */
[----:B------:R0:W-:Y:S01]  /*53960*/  @P2 STG.E.U16 desc[UR46][R4.64+0xe2], R17 ;  /* 0x0000e21104002986 */ /* 0x0001e2000c10152e */
[C---:B------:R-:W-:Y:S02]  /*53970*/  ISETP.GT.AND P2, PT, R0.reuse, 0x78, P4 ;  /* 0x000000780000780c */ /* 0x040fe40002744270 */
[C---:B------:R-:W-:Y:S01]  /*53980*/  ISETP.GT.AND P3, PT, R0.reuse, 0x79, P1 ;  /* 0x000000790000780c */ /* 0x040fe20000f64270 */
[----:B------:R1:W-:Y:S01]  /*53990*/  @P6 STG.E.U16 desc[UR46][R10.64+0xf0], R7 ;  /* 0x0000f0070a006986 */ /* 0x0003e2000c10152e */
[-C--:B------:R-:W-:Y:S01]  /*539a0*/  FMUL R6, R199, R2.reuse ;  /* 0x00000002c7067220 */ /* 0x080fe20000400000 */
[----:B------:R-:W-:Y:S01]  /*539b0*/  ISETP.GT.AND P6, PT, R0, 0x79, P4 ;  /* 0x000000790000780c */ /* 0x000fe200027c4270 */
[-C--:B0-----:R-:W-:Y:S01]  /*539c0*/  FMUL R5, R198, R2.reuse ;  /* 0x00000002c6057220 */ /* 0x081fe20000400000 */
[----:B------:R-:W-:Y:S02]  /*539d0*/  FMUL R4, R196, R2 ;  /* 0x00000002c4047220 */ /* 0x000fe40000400000 */
[----:B------:R-:W-:-:S02]  /*539e0*/  F2FP.F16.F32.PACK_AB R6, RZ, R6 ;  /* 0x00000006ff06723e */ /* 0x000fc400000000ff */
[----:B------:R-:W-:Y:S02]  /*539f0*/  F2FP.F16.F32.PACK_AB R5, RZ, R5 ;  /* 0x00000005ff05723e */ /* 0x000fe400000000ff */
[----:B------:R-:W-:Y:S02]  /*53a00*/  F2FP.F16.F32.PACK_AB R4, RZ, R4 ;  /* 0x00000004ff04723e */ /* 0x000fe400000000ff */
[----:B-1----:R-:W-:Y:S02]  /*53a10*/  PRMT R7, R5, 0x7610, R7 ;  /* 0x0000761005077816 */ /* 0x002fe40000000007 */
[----:B------:R-:W-:Y:S01]  /*53a20*/  PRMT R17, R4, 0x7610, R17 ;  /* 0x0000761004117816 */ /* 0x000fe20000000011 */
[----:B------:R-:W-:Y:S01]  /*53a30*/  @P2 IMAD.MOV.U32 R4, RZ, RZ, R8 ;  /* 0x000000ffff042224 */ /* 0x000fe200078e0008 */
[----:B------:R-:W-:Y:S01]  /*53a40*/  @P2 MOV R5, R9 ;  /* 0x0000000900052202 */ /* 0x000fe20000000f00 */
[----:B------:R0:W-:Y:S01]  /*53a50*/  @P3 STG.E.U16 desc[UR46][R10.64+0xf2], R6 ;  /* 0x0000f2060a003986 */ /* 0x0001e2000c10152e */
[----:B------:R-:W-:-:S03]  /*53a60*/  ISETP.GT.AND P3, PT, R0, 0x80, P1 ;  /* 0x000000800000780c */ /* 0x000fc60000f64270 */
[----:B------:R1:W-:Y:S01]  /*53a70*/  @P2 STG.E.U16 desc[UR46][R4.64+0xf0], R7 ;  /* 0x0000f00704002986 */ /* 0x0003e2000c10152e */
[----:B------:R-:W-:Y:S01]  /*53a80*/  ISETP.GT.AND P2, PT, R0, 0x81, P1 ;  /* 0x000000810000780c */ /* 0x000fe20000f44270 */
[----:B0-----:R-:W-:Y:S01]  /*53a90*/  FMUL R6, R197, R2 ;  /* 0x00000002c5067220 */ /* 0x001fe20000400000 */
[----:B-1----:R-:W-:Y:S02]  /*53aa0*/  @P6 IMAD.MOV.U32 R4, RZ, RZ, R8 ;  /* 0x000000ffff046224 */ /* 0x002fe400078e0008 */
[----:B------:R-:W-:Y:S02]  /*53ab0*/  @P6 IMAD.MOV.U32 R5, RZ, RZ, R9 ;  /* 0x000000ffff056224 */ /* 0x000fe400078e0009 */
[----:B------:R-:W-:-:S03]  /*53ac0*/  F2FP.F16.F32.PACK_AB R6, RZ, R6 ;  /* 0x00000006ff06723e */ /* 0x000fc600000000ff */
[----:B------:R0:W-:Y:S01]  /*53ad0*/  @P6 STG.E.U16 desc[UR46][R4.64+0xf2], R17 ;  /* 0x0000f21104006986 */ /* 0x0001e2000c10152e */
[----:B------:R-:W-:-:S03]  /*53ae0*/  ISETP.GT.AND P6, PT, R0, 0x80, P4 ;  /* 0x000000800000780c */ /* 0x000fc600027c4270 */
[----:B------:R1:W-:Y:S01]  /*53af0*/  @P3 STG.E.U16 desc[UR46][R10.64+0x100], R6 ;  /* 0x000100060a003986 */ /* 0x0003e2000c10152e */
[-C--:B0-----:R-:W-:Y:S01]  /*53b00*/  FMUL R4, R195, R2.reuse ;  /* 0x00000002c3047220 */ /* 0x081fe20000400000 */
[-C--:B------:R-:W-:Y:S01]  /*53b10*/  FMUL R5, R194, R2.reuse ;  /* 0x00000002c2057220 */ /* 0x080fe20000400000 */
[----:B-1----:R-:W-:-:S03]  /*53b20*/  FMUL R6, R192, R2 ;  /* 0x00000002c0067220 */ /* 0x002fc60000400000 */
[----:B------:R-:W-:Y:S02]  /*53b30*/  F2FP.F16.F32.PACK_AB R4, RZ, R4 ;  /* 0x00000004ff04723e */ /* 0x000fe400000000ff */
[----:B------:R-:W-:Y:S02]  /*53b40*/  ISETP.GT.AND P3, PT, R0, 0x81, P4 ;  /* 0x000000810000780c */ /* 0x000fe40002764270 */
[----:B------:R-:W-:Y:S02]  /*53b50*/  PRMT R7, R4, 0x7610, R7 ;  /* 0x0000761004077816 */ /* 0x000fe40000000007 */
[----:B------:R-:W-:Y:S02]  /*53b60*/  F2FP.F16.F32.PACK_AB R5, RZ, R5 ;  /* 0x00000005ff05723e */ /* 0x000fe400000000ff */
[----:B------:R-:W-:Y:S01]  /*53b70*/  F2FP.F16.F32.PACK_AB R4, RZ, R6 ;  /* 0x00000006ff04723e */ /* 0x000fe200000000ff */
[----:B------:R0:W-:Y:S01]  /*53b80*/  @P2 STG.E.U16 desc[UR46][R10.64+0x102], R7 ;  /* 0x000102070a002986 */ /* 0x0001e2000c10152e */
[----:B------:R-:W-:Y:S01]  /*53b90*/  PRMT R17, R5, 0x7610, R17 ;  /* 0x0000761005117816 */ /* 0x000fe20000000011 */
[----:B------:R-:W-:Y:S01]  /*53ba0*/  @P6 IMAD.MOV.U32 R5, RZ, RZ, R9 ;  /* 0x000000ffff056224 */ /* 0x000fe200078e0009 */
[----:B0-----:R-:W-:-:S02]  /*53bb0*/  PRMT R7, R4, 0x7610, R7 ;  /* 0x0000761004077816 */ /* 0x001fc40000000007 */
[----:B------:R-:W-:-:S05]  /*53bc0*/  @P6 MOV R4, R8 ;  /* 0x0000000800046202 */ /* 0x000fca0000000f00 */
[----:B------:R0:W-:Y:S01]  /*53bd0*/  @P6 STG.E.U16 desc[UR46][R4.64+0x100], R17 ;  /* 0x0001001104006986 */ /* 0x0001e2000c10152e */
[----:B------:R-:W-:Y:S01]  /*53be0*/  FMUL R6, R193, R2 ;  /* 0x00000002c1067220 */ /* 0x000fe20000400000 */
[C---:B------:R-:W-:Y:S02]  /*53bf0*/  ISETP.GT.AND P2, PT, R0.reuse, 0x88, P1 ;  /* 0x000000880000780c */ /* 0x040fe40000f44270 */
[----:B------:R-:W-:Y:S01]  /*53c00*/  ISETP.GT.AND P6, PT, R0, 0x88, P4 ;  /* 0x000000880000780c */ /* 0x000fe200027c4270 */
[----:B0-----:R-:W-:Y:S01]  /*53c10*/  @P3 IMAD.MOV.U32 R4, RZ, RZ, R8 ;  /* 0x000000ffff043224 */ /* 0x001fe200078e0008 */
[----:B------:R-:W-:-:S05]  /*53c20*/  @P3 MOV R5, R9 ;  /* 0x0000000900053202 */ /* 0x000fca0000000f00 */
[----:B------:R0:W-:Y:S01]  /*53c30*/  @P3 STG.E.U16 desc[UR46][R4.64+0x102], R7 ;  /* 0x0001020704003986 */ /* 0x0001e2000c10152e */
[----:B------:R-:W-:Y:S02]  /*53c40*/  ISETP.GT.AND P3, PT, R0, 0x89, P1 ;  /* 0x000000890000780c */ /* 0x000fe40000f64270 */
[----:B------:R-:W-:Y:S01]  /*53c50*/  F2FP.F16.F32.PACK_AB R6, RZ, R6 ;  /* 0x00000006ff06723e */ /* 0x000fe200000000ff */
[-C--:B0-----:R-:W-:Y:S01]  /*53c60*/  FMUL R5, R191, R2.reuse ;  /* 0x00000002bf057220 */ /* 0x081fe20000400000 */
[----:B------:R-:W-:Y:S02]  /*53c70*/  FMUL R4, R190, R2 ;  /* 0x00000002be047220 */ /* 0x000fe40000400000 */
[----:B------:R-:W-:Y:S02]  /*53c80*/  PRMT R7, R6, 0x7610, R7 ;  /* 0x0000761006077816 */ /* 0x000fe40000000007 */
[----:B------:R-:W-:Y:S02]  /*53c90*/  F2FP.F16.F32.PACK_AB R5, RZ, R5 ;  /* 0x00000005ff05723e */ /* 0x000fe400000000ff */
[----:B------:R-:W-:Y:S01]  /*53ca0*/  F2FP.F16.F32.PACK_AB R4, RZ, R4 ;  /* 0x00000004ff04723e */ /* 0x000fe200000000ff */
[----:B------:R0:W-:Y:S01]  /*53cb0*/  @P2 STG.E.U16 desc[UR46][R10.64+0x110], R7 ;  /* 0x000110070a002986 */ /* 0x0001e2000c10152e */
[----:B------:R-:W-:Y:S01]  /*53cc0*/  ISETP.GT.AND P2, PT, R0, 0x89, P4 ;  /* 0x000000890000780c */ /* 0x000fe20002744270 */
[----:B------:R-:W-:-:S02]  /*53cd0*/  FMUL R6, R188, R2 ;  /* 0x00000002bc067220 */ /* 0x000fc40000400000 */
[----:B------:R1:W-:Y:S01]  /*53ce0*/  @P3 STG.E.U16 desc[UR46][R10.64+0x112], R5 ;  /* 0x000112050a003986 */ /* 0x0003e2000c10152e */
[----:B0-----:R-:W-:Y:S01]  /*53cf0*/  PRMT R7, R4, 0x7610, R7 ;  /* 0x0000761004077816 */ /* 0x001fe20000000007 */
[----:B------:R-:W-:Y:S02]  /*53d00*/  @P6 IMAD.MOV.U32 R4, RZ, RZ, R8 ;  /* 0x000000ffff046224 */ /* 0x000fe400078e0008 */
[----:B-1----:R-:W-:Y:S01]  /*53d10*/  @P6 IMAD.MOV.U32 R5, RZ, RZ, R9 ;  /* 0x000000ffff056224 */ /* 0x002fe200078e0009 */
[----:B------:R-:W-:-:S04]  /*53d20*/  F2FP.F16.F32.PACK_AB R6, RZ, R6 ;  /* 0x00000006ff06723e */ /* 0x000fc800000000ff */
[----:B------:R0:W-:Y:S01]  /*53d30*/  @P6 STG.E.U16 desc[UR46][R4.64+0x110], R7 ;  /* 0x0001100704006986 */ /* 0x0001e2000c10152e */
[----:B------:R-:W-:Y:S02]  /*53d40*/  ISETP.GT.AND P3, PT, R0, 0x90, P1 ;  /* 0x000000900000780c */ /* 0x000fe40000f64270 */
[----:B------:R-:W-:Y:S01]  /*53d50*/  PRMT R17, R6, 0x7610, R17 ;  /* 0x0000761006117816 */ /* 0x000fe20000000011 */
[-C--:B0-----:R-:W-:Y:S01]  /*53d60*/  FMUL R4, R187, R2.reuse ;  /* 0x00000002bb047220 */ /* 0x081fe20000400000 */
[----:B------:R-:W-:Y:S02]  /*53d70*/  @P2 IMAD.MOV.U32 R5, RZ, RZ, R9 ;  /* 0x000000ffff052224 */ /* 0x000fe400078e0009 */
[----:B------:R-:W-:Y:S02]  /*53d80*/  FMUL R7, R189, R2 ;  /* 0x00000002bd077220 */ /* 0x000fe40000400000 */
[----:B------:R-:W-:Y:S02]  /*53d90*/  F2FP.F16.F32.PACK_AB R6, RZ, R4 ;  /* 0x00000004ff06723e */ /* 0x000fe400000000ff */
[----:B------:R-:W-:-:S02]  /*53da0*/  @P2 MOV R4, R8 ;  /* 0x0000000800042202 */ /* 0x000fc40000000f00 */
[C---:B------:R-:W-:Y:S02]  /*53db0*/  ISETP.GT.AND P6, PT, R0.reuse, 0x91, P1 ;  /* 0x000000910000780c */ /* 0x040fe40000fc4270 */
[----:B------:R-:W-:Y:S01]  /*53dc0*/  F2FP.F16.F32.PACK_AB R7, RZ, R7 ;  /* 0x00000007ff07723e */ /* 0x000fe200000000ff */
        /* <DEDUP_REMOVED lines=8> */
[----:B------:R-:W-:Y:S02]  /*53e50*/  @P2 MOV R5, R9 ;  /* 0x0000000900052202 */ /* 0x000fe40000000f00 */
        /* <DEDUP_REMOVED lines=9> */
[----:B------:R-:W-:Y:S02]  /*53ef0*/  @P3 IMAD.MOV.U32 R4, RZ, RZ, R8 ;  /* 0x000000ffff043224 */ /* 0x000fe400078e0008 */
[----:B------:R-:W-:Y:S02]  /*53f00*/  @P3 IMAD.MOV.U32 R5, RZ, RZ, R9 ;  /* 0x000000ffff053224 */ /* 0x000fe400078e0009 */
[----:B------:R-:W-:-:S03]  /*53f10*/  FMUL R7, R183, R2 ;  /* 0x00000002b7077220 */ /* 0x000fc60000400000 */
        /* <DEDUP_REMOVED lines=9> */
[----:B------:R-:W-:Y:S01]  /*53fb0*/  PRMT R7, R5, 0x7610, R7 ;  /* 0x0000761005077816 */ /* 0x000fe20000000007 */
[----:B------:R-:W-:Y:S01]  /*53fc0*/  @P3 IMAD.MOV.U32 R5, RZ, RZ, R9 ;  /* 0x000000ffff053224 */ /* 0x000fe200078e0009 */
[----:B0-----:R-:W-:-:S04]  /*53fd0*/  F2FP.F16.F32.PACK_AB R4, RZ, R6 ;  /* 0x00000006ff04723e */ /* 0x001fc800000000ff */
[----:B------:R-:W-:Y:S02]  /*53fe0*/  PRMT R17, R4, 0x7610, R17 ;  /* 0x0000761004117816 */ /* 0x000fe40000000011 */
[----:B------:R-:W-:Y:S02]  /*53ff0*/  @P3 MOV R4, R8 ;  /* 0x0000000800043202 */ /* 0x000fe40000000f00 */
[C---:B------:R-:W-:Y:S01]  /*54000*/  ISETP.GT.AND P2, PT, R0.reuse, 0xa0, P1 ;  /* 0x000000a00000780c */ /* 0x040fe20000f44270 */
[----:B------:R-:W-:Y:S02]  /*54010*/  FMUL R6, R181, R2 ;  /* 0x00000002b5067220 */ /* 0x000fe40000400000 */
[----:B------:R0:W-:Y:S01]  /*54020*/  @P3 STG.E.U16 desc[UR46][R4.64+0x130], R7 ;  /* 0x0001300704003986 */ /* 0x0001e2000c10152e */
[----:B------:R-:W-:Y:S02]  /*54030*/  ISETP.GT.AND P3, PT, R0, 0xa1, P1 ;  /* 0x000000a10000780c */ /* 0x000fe40000f64270 */
[----:B------:R-:W-:Y:S01]  /*54040*/  F2FP.F16.F32.PACK_AB R6, RZ, R6 ;  /* 0x00000006ff06723e */ /* 0x000fe200000000ff */
[----:B0-----:R-:W-:Y:S01]  /*54050*/  @P6 IMAD.MOV.U32 R4, RZ, RZ, R8 ;  /* 0x000000ffff046224 */ /* 0x001fe200078e0008 */
[----:B------:R-:W-:-:S05]  /*54060*/  @P6 MOV R5, R9 ;  /* 0x0000000900056202 */ /* 0x000fca0000000f00 */
        /* <DEDUP_REMOVED lines=10> */
[----:B------:R-:W-:Y:S01]  /*54110*/  PRMT R7, R4, 0x7610, R7 ;  /* 0x0000761004077816 */ /* 0x000fe20000000007 */
[----:B------:R-:W-:Y:S01]  /*54120*/  @P6 IMAD.MOV.U32 R4, RZ, RZ, R8 ;  /* 0x000000ffff046224 */ /* 0x000fe200078e0008 */
[----:B------:R-:W-:Y:S01]  /*54130*/  F2FP.F16.F32.PACK_AB R6, RZ, R6 ;  /* 0x00000006ff06723e */ /* 0x000fe200000000ff */
[----:B0-----:R-:W-:-:S03]  /*54140*/  @P6 IMAD.MOV.U32 R5, RZ, RZ, R9 ;  /* 0x000000ffff056224 */ /* 0x001fc600078e0009 */
[----:B------:R-:W-:Y:S02]  /*54150*/  PRMT R17, R6, 0x7610, R17 ;  /* 0x0000761006117816 */ /* 0x000fe40000000011 */
[----:B------:R0:W-:Y:S01]  /*54160*/  @P6 STG.E.U16 desc[UR46][R4.64+0x140], R7 ;  /* 0x0001400704006986 */ /* 0x0001e2000c10152e */
[----:B------:R-:W-:Y:S01]  /*54170*/  FMUL R6, R175, R2 ;  /* 0x00000002af067220 */ /* 0x000fe20000400000 */
[C---:B------:R-:W-:Y:S02]  /*54180*/  ISETP.GT.AND P3, PT, R0.reuse, 0xa8, P1 ;  /* 0x000000a80000780c */ /* 0x040fe40000f64270 */
[----:B------:R-:W-:Y:S02]  /*54190*/  ISETP.GT.AND P6, PT, R0, 0xa9, P1 ;  /* 0x000000a90000780c */ /* 0x000fe40000fc4270 */
[----:B0-----:R-:W-:Y:S01]  /*541a0*/  @P2 MOV R4, R8 ;  /* 0x0000000800042202 */ /* 0x001fe20000000f00 */
[----:B------:R-:W-:Y:S02]  /*541b0*/  @P2 IMAD.MOV.U32 R5, RZ, RZ, R9 ;  /* 0x000000ffff052224 */ /* 0x000fe400078e0009 */
[----:B------:R-:W-:-:S03]  /*541c0*/  FMUL R7, R177, R2 ;  /* 0x00000002b1077220 */ /* 0x000fc60000400000 */
        /* <DEDUP_REMOVED lines=15> */
[----:B-1----:R-:W-:-:S05]  /*542c0*/  @P2 MOV R5, R9 ;  /* 0x0000000900052202 */ /* 0x002fca0000000f00 */
[----:B------:R0:W-:Y:S01]  /*542d0*/  @P2 STG.E.U16 desc[UR46][R4.64+0x150], R17 ;  /* 0x0001501104002986 */ /* 0x0001e2000c10152e */
[----:B------:R-:W-:Y:S02]  /*542e0*/  ISETP.GT.AND P6, PT, R0, 0xb0, P1 ;  /* 0x000000b00000780c */ /* 0x000fe40000fc4270 */
[----:B0-----:R-:W-:Y:S02]  /*542f0*/  F2FP.F16.F32.PACK_AB R5, RZ, R6 ;  /* 0x00000006ff05723e */ /* 0x001fe400000000ff */
[----:B------:R-:W-:Y:S02]  /*54300*/  F2FP.F16.F32.PACK_AB R4, RZ, R7 ;  /* 0x00000007ff04723e */ /* 0x000fe400000000ff */
[----:B------:R-:W-:Y:S01]  /*54310*/  PRMT R17, R5, 0x7610, R17 ;  /* 0x0000761005117816 */ /* 0x000fe20000000011 */
[----:B------:R-:W-:Y:S01]  /*54320*/  @P3 IMAD.MOV.U32 R5, RZ, RZ, R9 ;  /* 0x000000ffff053224 */ /* 0x000fe200078e0009 */
[----:B------:R-:W-:Y:S01]  /*54330*/  PRMT R7, R4, 0x7610, R7 ;  /* 0x0000761004077816 */ /* 0x000fe20000000007 */
[----:B------:R-:W-:Y:S01]  /*54340*/  @P3 IMAD.MOV.U32 R4, RZ, RZ, R8 ;  /* 0x000000ffff043224 */ /* 0x000fe200078e0008 */
[----:B------:R-:W-:-:S04]  /*54350*/  ISETP.GT.AND P2, PT, R0, 0xb1, P1 ;  /* 0x000000b10000780c */ /* 0x000fc80000f44270 */
[----:B------:R0:W-:Y:S01]  /*54360*/  @P3 STG.E.U16 desc[UR46][R4.64+0x152], R17 ;  /* 0x0001521104003986 */ /* 0x0001e2000c10152e */
[C---:B------:R-:W-:Y:S01]  /*54370*/  ISETP.GT.AND P3, PT, R0.reuse, 0xb0, P4 ;  /* 0x000000b00000780c */ /* 0x040fe20002764270 */
[-C--:B------:R-:W-:Y:S02]  /*54380*/  FMUL R6, R171, R2.reuse ;  /* 0x00000002ab067220 */ /* 0x080fe40000400000 */
[----:B------:R1:W-:Y:S01]  /*54390*/  @P6 STG.E.U16 desc[UR46][R10.64+0x160], R7 ;  /* 0x000160070a006986 */ /* 0x0003e2000c10152e */
[----:B------:R-:W-:Y:S01]  /*543a0*/  ISETP.GT.AND P6, PT, R0, 0xb1, P4 ;  /* 0x000000b10000780c */ /* 0x000fe200027c4270 */
[-C--:B0-----:R-:W-:Y:S01]  /*543b0*/  FMUL R5, R170, R2.reuse ;  /* 0x00000002aa057220 */ /* 0x081fe20000400000 */
[----:B------:R-:W-:Y:S01]  /*543c0*/  FMUL R4, R168, R2 ;  /* 0x00000002a8047220 */ /* 0x000fe20000400000 */
[----:B------:R-:W-:-:S03]  /*543d0*/  F2FP.F16.F32.PACK_AB R6, RZ, R6 ;  /* 0x00000006ff06723e */ /* 0x000fc600000000ff */
[----:B------:R-:W-:Y:S02]  /*543e0*/  F2FP.F16.F32.PACK_AB R5, RZ, R5 ;  /* 0x00000005ff05723e */ /* 0x000fe400000000ff */
[----:B------:R-:W-:Y:S02]  /*543f0*/  F2FP.F16.F32.PACK_AB R4, RZ, R4 ;  /* 0x00000004ff04723e */ /* 0x000fe400000000ff */
[----:B-1----:R-:W-:Y:S01]  /*54400*/  PRMT R7, R5, 0x7610, R7 ;  /* 0x0000761005077816 */ /* 0x002fe20000000007 */
[----:B------:R-:W-:Y:S01]  /*54410*/  @P3 IMAD.MOV.U32 R5, RZ, RZ, R9 ;  /* 0x000000ffff053224 */ /* 0x000fe200078e0009 */
[----:B------:R-:W-:Y:S02]  /*54420*/  PRMT R17, R4, 0x7610, R17 ;  /* 0x0000761004117816 */ /* 0x000fe40000000011 */
[----:B------:R-:W-:Y:S01]  /*54430*/  @P3 MOV R4, R8 ;  /* 0x0000000800043202 */ /* 0x000fe20000000f00 */
[----:B------:R0:W-:Y:S01]  /*54440*/  @P2 STG.E.U16 desc[UR46][R10.64+0x162], R6 ;  /* 0x000162060a002986 */ /* 0x0001e2000c10152e */
[----:B------:R-:W-:-:S03]  /*54450*/  ISETP.GT.AND P2, PT, R0, 0xb8, P1 ;  /* 0x000000b80000780c */ /* 0x000fc60000f44270 */
[----:B------:R1:W-:Y:S01]  /*54460*/  @P3 STG.E.U16 desc[UR46][R4.64+0x160], R7 ;  /* 0x0001600704003986 */ /* 0x0003e2000c10152e */
[----:B------:R-:W-:Y:S01]  /*54470*/  ISETP.GT.AND P3, PT, R0, 0xb9, P1 ;  /* 0x000000b90000780c */ /* 0x000fe20000f64270 */
[----:B0-----:R-:W-:Y:S01]  /*54480*/  FMUL R6, R169, R2 ;  /* 0x00000002a9067220 */ /* 0x001fe20000400000 */
[----:B-1----:R-:W-:Y:S01]  /*54490*/  @P6 IMAD.MOV.U32 R4, RZ, RZ, R8 ;  /* 0x000000ffff046224 */ /* 0x002fe200078e0008 */
[----:B------:R-:W-:-:S03]  /*544a0*/  @P6 MOV R5, R9 ;  /* 0x0000000900056202 */ /* 0x000fc60000000f00 */
[----:B------:R-:W-:Y:S02]  /*544b0*/  F2FP.F16.F32.PACK_AB R6, RZ, R6 ;  /* 0x00000006ff06723e */ /* 0x000fe400000000ff */
        /* <DEDUP_REMOVED lines=14> */
[----:B0-----:R-:W-:Y:S01]  /*545a0*/  PRMT R7, R4, 0x7610, R7 ;  /* 0x0000761004077816 */ /* 0x001fe20000000007 */
[----:B------:R-:W-:-:S05]  /*545b0*/  @P6 IMAD.MOV.U32 R4, RZ, RZ, R8 ;  /* 0x000000ffff046224 */ /* 0x000fca00078e0008 */
[----:B------:R0:W-:Y:S01]  /*545c0*/  @P6 STG.E.U16 desc[UR46][R4.64+0x170], R17 ;  /* 0x0001701104006986 */ /* 0x0001e2000c10152e */
[----:B------:R-:W-:Y:S01]  /*545d0*/  FMUL R6, R165, R2 ;  /* 0x00000002a5067220 */ /* 0x000fe20000400000 */
[C---:B------:R-:W-:Y:S02]  /*545e0*/  ISETP.GT.AND P3, PT, R0.reuse, 0xc0, P1 ;  /* 0x000000c00000780c */ /* 0x040fe40000f64270 */
[----:B------:R-:W-:Y:S02]  /*545f0*/  ISETP.GT.AND P6, PT, R0, 0xc0, P4 ;  /* 0x000000c00000780c */ /* 0x000fe400027c4270 */
[----:B0-----:R-:W-:Y:S01]  /*54600*/  @P2 MOV R4, R8 ;  /* 0x0000000800042202 */ /* 0x001fe20000000f00 */
[----:B------:R-:W-:Y:S01]  /*54610*/  @P2 IMAD.MOV.U32 R5, RZ, RZ, R9 ;  /* 0x000000ffff052224 */ /* 0x000fe200078e0009 */
[----:B------:R-:W-:-:S04]  /*54620*/  F2FP.F16.F32.PACK_AB R6, RZ, R6 ;  /* 0x00000006ff06723e */ /* 0x000fc800000000ff */
[----:B------:R0:W-:Y:S01]  /*54630*/  @P2 STG.E.U16 desc[UR46][R4.64+0x172], R7 ;  /* 0x0001720704002986 */ /* 0x0001e2000c10152e */
[----:B------:R-:W-:Y:S01]  /*54640*/  ISETP.GT.AND P2, PT, R0, 0xc1, P1 ;  /* 0x000000c10000780c */ /* 0x000fe20000f44270 */
[-C--:B0-----:R-:W-:Y:S01]  /*54650*/  FMUL R5, R163, R2.reuse ;  /* 0x00000002a3057220 */ /* 0x081fe20000400000 */
[----:B------:R-:W-:Y:S01]  /*54660*/  FMUL R4, R162, R2 ;  /* 0x00000002a2047220 */ /* 0x000fe20000400000 */
[----:B------:R-:W-:-:S03]  /*54670*/  PRMT R7, R6, 0x7610, R7 ;  /* 0x0000761006077816 */ /* 0x000fc60000000007 */
[----:B------:R-:W-:Y:S02]  /*54680*/  F2FP.F16.F32.PACK_AB R5, RZ, R5 ;  /* 0x00000005ff05723e */ /* 0x000fe400000000ff */
[----:B------:R-:W-:Y:S01]  /*54690*/  F2FP.F16.F32.PACK_AB R4, RZ, R4 ;  /* 0x00000004ff04723e */ /* 0x000fe200000000ff */
[----:B------:R0:W-:Y:S01]  /*546a0*/  @P3 STG.E.U16 desc[UR46][R10.64+0x180], R7 ;  /* 0x000180070a003986 */ /* 0x0001e2000c10152e */
[----:B------:R-:W-:Y:S01]  /*546b0*/  ISETP.GT.AND P3, PT, R0, 0xc1, P4 ;  /* 0x000000c10000780c */ /* 0x000fe20002764270 */
[----:B------:R-:W-:Y:S02]  /*546c0*/  FMUL R6, R160, R2 ;  /* 0x00000002a0067220 */ /* 0x000fe40000400000 */
[----:B------:R1:W-:Y:S01]  /*546d0*/  @P2 STG.E.U16 desc[UR46][R10.64+0x182], R5 ;  /* 0x000182050a002986 */ /* 0x0003e2000c10152e */
[----:B0-----:R-:W-:Y:S01]  /*546e0*/  PRMT R7, R4, 0x7610, R7 ;  /* 0x0000761004077816 */ /* 0x001fe20000000007 */
[----:B------:R-:W-:Y:S01]  /*546f0*/  @P6 IMAD.MOV.U32 R4, RZ, RZ, R8 ;  /* 0x000000ffff046224 */ /* 0x000fe200078e0008 */
[----:B-1----:R-:W-:-:S02]  /*54700*/  @P6 MOV R5, R9 ;  /* 0x0000000900056202 */ /* 0x002fc40000000f00 */
[----:B------:R-:W-:-:S03]  /*54710*/  F2FP.F16.F32.PACK_AB R6, RZ, R6 ;  /* 0x00000006ff06723e */ /* 0x000fc600000000ff */
[----:B------:R0:W-:Y:S01]  /*54720*/  @P6 STG.E.U16 desc[UR46][R4.64+0x180], R7 ;  /* 0x0001800704006986 */ /* 0x0001e2000c10152e */
[----:B------:R-:W-:Y:S02]  /*54730*/  ISETP.GT.AND P2, PT, R0, 0xc8, P1 ;  /* 0x000000c80000780c */ /* 0x000fe40000f44270 */
[----:B------:R-:W-:Y:S01]  /*54740*/  PRMT R17, R6, 0x7610, R17 ;  /* 0x0000761006117816 */ /* 0x000fe20000000011 */
[-C--:B0-----:R-:W-:Y:S01]  /*54750*/  FMUL R4, R159, R2.reuse ;  /* 0x000000029f047220 */ /* 0x081fe20000400000 */
[----:B------:R-:W-:Y:S02]  /*54760*/  @P3 IMAD.MOV.U32 R5, RZ, RZ, R9 ;  /* 0x000000ffff053224 */ /* 0x000fe400078e0009 */
[----:B------:R-:W-:Y:S02]  /*54770*/  FMUL R7, R161, R2 ;  /* 0x00000002a1077220 */ /* 0x000fe40000400000 */
[----:B------:R-:W-:Y:S01]  /*54780*/  F2FP.F16.F32.PACK_AB R6, RZ, R4 ;  /* 0x00000004ff06723e */ /* 0x000fe200000000ff */
[----:B------:R-:W-:Y:S01]  /*54790*/  @P3 IMAD.MOV.U32 R4, RZ, RZ, R8 ;  /* 0x000000ffff043224 */ /* 0x000fe200078e0008 */
[----:B------:R-:W-:-:S02]  /*547a0*/  ISETP.GT.AND P6, PT, R0, 0xc9, P1 ;  /* 0x000000c90000780c */ /* 0x000fc40000fc4270 */
[----:B------:R-:W-:Y:S02]  /*547b0*/  F2FP.F16.F32.PACK_AB R7, RZ, R7 ;  /* 0x00000007ff07723e */ /* 0x000fe400000000ff */
[----:B------:R0:W-:Y:S01]  /*547c0*/  @P3 STG.E.U16 desc[UR46][R4.64+0x182], R17 ;  /* 0x0001821104003986 */ /* 0x0001e2000c10152e */
[----:B------:R-:W-:-:S03]  /*547d0*/  ISETP.GT.AND P3, PT, R0, 0xc8, P4 ;  /* 0x000000c80000780c */ /* 0x000fc60002764270 */
[----:B------:R1:W-:Y:S01]  /*547e0*/  @P2 STG.E.U16 desc[UR46][R10.64+0x190], R7 ;  /* 0x000190070a002986 */ /* 0x0003e2000c10152e */
[----:B------:R-:W-:Y:S01]  /*547f0*/  ISETP.GT.AND P2, PT, R0, 0xc9, P4 ;  /* 0x000000c90000780c */ /* 0x000fe20002744270 */
[----:B0-----:R-:W-:-:S05]  /*54800*/  FMUL R4, R158, R2 ;  /* 0x000000029e047220 */ /* 0x001fca0000400000 */
[----:B------:R-:W-:Y:S01]  /*54810*/  F2FP.F16.F32.PACK_AB R4, RZ, R4 ;  /* 0x00000004ff04723e */ /* 0x000fe200000000ff */
[----:B-1----:R-:W-:Y:S01]  /*54820*/  FMUL R7, R156, R2 ;  /* 0x000000029c077220 */ /* 0x002fe20000400000 */
[----:B------:R0:W-:Y:S01]  /*54830*/  @P6 STG.E.U16 desc[UR46][R10.64+0x192], R6 ;  /* 0x000192060a006986 */ /* 0x0001e2000c10152e */
[----:B------:R-:W-:Y:S01]  /*54840*/  @P3 IMAD.MOV.U32 R5, RZ, RZ, R9 ;  /* 0x000000ffff053224 */ /* 0x000fe200078e0009 */
[----:B------:R-:W-:Y:S02]  /*54850*/  PRMT R17, R4, 0x7610, R17 ;  /* 0x0000761004117816 */ /* 0x000fe40000000011 */
[----:B------:R-:W-:Y:S02]  /*54860*/  @P3 MOV R4, R8 ;  /* 0x0000000800043202 */ /* 0x000fe40000000f00 */
[C---:B------:R-:W-:Y:S02]  /*54870*/  ISETP.GT.AND P6, PT, R0.reuse, 0xd0, P1 ;  /* 0x000000d00000780c */ /* 0x040fe40000fc4270 */
[----:B------:R-:W-:Y:S01]  /*54880*/  F2FP.F16.F32.PACK_AB R7, RZ, R7 ;  /* 0x00000007ff07723e */ /* 0x000fe200000000ff */
        /* <DEDUP_REMOVED lines=20> */
[----:B------:R-:W-:Y:S01]  /*549d0*/  PRMT R17, R4, 0x7610, R17 ;  /* 0x0000761004117816 */ /* 0x000fe20000000011 */
[----:B------:R-:W-:-:S05]  /*549e0*/  @P2 IMAD.MOV.U32 R4, RZ, RZ, R8 ;  /* 0x000000ffff042224 */ /* 0x000fca00078e0008 */
[----:B------:R0:W-:Y:S02]  /*549f0*/  @P2 STG.E.U16 desc[UR46][R4.64+0x1a0], R7 ;  /* 0x0001a00704002986 */ /* 0x0001e4000c10152e */
[----:B0-----:R-:W-:Y:S01]  /*54a00*/  @P6 MOV R4, R8 ;  /* 0x0000000800046202 */ /* 0x001fe20000000f00 */
[----:B------:R-:W-:-:S05]  /*54a10*/  @P6 IMAD.MOV.U32 R5, RZ, RZ, R9 ;  /* 0x000000ffff056224 */ /* 0x000fca00078e0009 */
[----:B------:R0:W-:Y:S02]  /*54a20*/  @P6 STG.E.U16 desc[UR46][R4.64+0x1a2], R17 ;  /* 0x0001a21104006986 */ /* 0x0001e4000c10152e */
[-C--:B0-----:R-:W-:Y:S02]  /*54a30*/  FMUL R4, R19, R2.reuse ;  /* 0x0000000213047220 */ /* 0x081fe40000400000 */
[----:B------:R-:W2:Y:S01]  /*54a40*/  LDL.LU R19, [R1+0x404] ;  /* 0x0004040001137983 */ /* 0x000ea20000300800 */
[C---:B------:R-:W-:Y:S01]  /*54a50*/  ISETP.GT.AND P3, PT, R0.reuse, 0xd8, P1 ;  /* 0x000000d80000780c */ /* 0x040fe20000f64270 */
[-C--:B------:R-:W-:Y:S01]  /*54a60*/  FMUL R6, R153, R2.reuse ;  /* 0x0000000299067220 */ /* 0x080fe20000400000 */
[C---:B------:R-:W-:Y:S01]  /*54a70*/  ISETP.GT.AND P2, PT, R0.reuse, 0xd9, P1 ;  /* 0x000000d90000780c */ /* 0x040fe20000f44270 */
[----:B------:R-:W-:Y:S01]  /*54a80*/  FMUL R5, R23, R2 ;  /* 0x0000000217057220 */ /* 0x000fe20000400000 */
[----:B------:R-:W-:Y:S01]  /*54a90*/  ISETP.GT.AND P6, PT, R0, 0xd8, P4 ;  /* 0x000000d80000780c */ /* 0x000fe200027c4270 */
[----:B------:R-:W4:Y:S01]  /*54aa0*/  LDL.LU R218, [R1+0x4ac] ;  /* 0x0004ac0001da7983 */ /* 0x000f220000300800 */
[----:B------:R-:W-:-:S02]  /*54ab0*/  F2FP.F16.F32.PACK_AB R6, RZ, R6 ;  /* 0x00000006ff06723e */ /* 0x000fc400000000ff */
[----:B------:R-:W-:Y:S01]  /*54ac0*/  F2FP.F16.F32.PACK_AB R5, RZ, R5 ;  /* 0x00000005ff05723e */ /* 0x000fe200000000ff */
[----:B------:R-:W5:Y:S01]  /*54ad0*/  LDL.LU R216, [R1+0x4b0] ;  /* 0x0004b00001d87983 */ /* 0x000f620000300800 */
[----:B------:R-:W-:-:S03]  /*54ae0*/  F2FP.F16.F32.PACK_AB R4, RZ, R4 ;  /* 0x00000004ff04723e */ /* 0x000fc600000000ff */
[----:B------:R0:W-:Y:S01]  /*54af0*/  @P3 STG.E.U16 desc[UR46][R10.64+0x1b0], R6 ;  /* 0x0001b0060a003986 */ /* 0x0001e2000c10152e */
[----:B------:R-:W-:Y:S02]  /*54b00*/  ISETP.GT.AND P3, PT, R0, 0xd9, P4 ;  /* 0x000000d90000780c */ /* 0x000fe40002764270 */
[----:B------:R-:W-:Y:S01]  /*54b10*/  PRMT R7, R4, 0x7610, R7 ;  /* 0x0000761004077816 */ /* 0x000fe20000000007 */
[----:B------:R1:W-:Y:S01]  /*54b20*/  @P2 STG.E.U16 desc[UR46][R10.64+0x1b2], R5 ;  /* 0x0001b2050a002986 */ /* 0x0003e2000c10152e */
[----:B------:R-:W-:-:S03]  /*54b30*/  @P6 IMAD.MOV.U32 R4, RZ, RZ, R8 ;  /* 0x000000ffff046224 */ /* 0x000fc600078e0008 */
[----:B------:R-:W5:Y:S01]  /*54b40*/  LDL.LU R217, [R1+0x4b4] ;  /* 0x0004b40001d97983 */ /* 0x000f620000300800 */
[----:B0-----:R-:W-:Y:S01]  /*54b50*/  FMUL R6, R219, R2 ;  /* 0x00000002db067220 */ /* 0x001fe20000400000 */
[----:B-1----:R-:W-:Y:S02]  /*54b60*/  @P6 MOV R5, R9 ;  /* 0x0000000900056202 */ /* 0x002fe40000000f00 */
[----:B------:R-:W5:Y:S02]  /*54b70*/  LDL.LU R215, [R1+0x4b8] ;  /* 0x0004b80001d77983 */ /* 0x000f640000300800 */
[----:B------:R-:W-:Y:S02]  /*54b80*/  F2FP.F16.F32.PACK_AB R6, RZ, R6 ;  /* 0x00000006ff06723e */ /* 0x000fe400000000ff */
[----:B------:R0:W-:Y:S02]  /*54b90*/  @P6 STG.E.U16 desc[UR46][R4.64+0x1b0], R7 ;  /* 0x0001b00704006986 */ /* 0x0001e4000c10152e */
[----:B------:R-:W-:Y:S01]  /*54ba0*/  PRMT R17, R6, 0x7610, R17 ;  /* 0x0000761006117816 */ /* 0x000fe20000000011 */
[----:B------:R-:W-:Y:S01]  /*54bb0*/  FMUL R6, R235, R2 ;  /* 0x00000002eb067220 */ /* 0x000fe20000400000 */
[C---:B------:R-:W-:Y:S01]  /*54bc0*/  ISETP.GT.AND P2, PT, R0.reuse, 0xe0, P1 ;  /* 0x000000e00000780c */ /* 0x040fe20000f44270 */
[----:B------:R-:W5:Y:S01]  /*54bd0*/  LDL.LU R214, [R1+0x4bc] ;  /* 0x0004bc0001d67983 */ /* 0x000f620000300800 */
[----:B------:R-:W-:-:S03]  /*54be0*/  ISETP.GT.AND P6, PT, R0, 0xe1, P1 ;  /* 0x000000e10000780c */ /* 0x000fc60000fc4270 */
[----:B------:R-:W5:Y:S01]  /*54bf0*/  LDL.LU R212, [R1+0x4c0] ;  /* 0x0004c00001d47983 */ /* 0x000f620000300800 */
[----:B0-----:R-:W-:Y:S02]  /*54c00*/  @P3 IMAD.MOV.U32 R4, RZ, RZ, R8 ;  /* 0x000000ffff043224 */ /* 0x001fe400078e0008 */
[----:B------:R-:W-:Y:S01]  /*54c10*/  FMUL R7, R220, R2 ;  /* 0x00000002dc077220 */ /* 0x000fe20000400000 */
[----:B------:R-:W-:Y:S01]  /*54c20*/  @P3 IMAD.MOV.U32 R5, RZ, RZ, R9 ;  /* 0x000000ffff053224 */ /* 0x000fe200078e0009 */
[----:B------:R-:W5:Y:S04]  /*54c30*/  LDL.LU R213, [R1+0x4c4] ;  /* 0x0004c40001d57983 */ /* 0x000f680000300800 */
[----:B------:R0:W-:Y:S01]  /*54c40*/  @P3 STG.E.U16 desc[UR46][R4.64+0x1b2], R17 ;  /* 0x0001b21104003986 */ /* 0x0001e2000c10152e */
[----:B------:R-:W-:-:S03]  /*54c50*/  ISETP.GT.AND P3, PT, R0, 0xe0, P4 ;  /* 0x000000e00000780c */ /* 0x000fc60002764270 */
[----:B------:R-:W5:Y:S04]  /*54c60*/  LDL.LU R211, [R1+0x4c8] ;  /* 0x0004c80001d37983 */ /* 0x000f680000300800 */
[----:B------:R-:W5:Y:S01]  /*54c70*/  LDL.LU R210, [R1+0x4cc] ;  /* 0x0004cc0001d27983 */ /* 0x000f620000300800 */
[----:B0-----:R-:W-:-:S03]  /*54c80*/  F2FP.F16.F32.PACK_AB R5, RZ, R7 ;  /* 0x00000007ff05723e */ /* 0x001fc600000000ff */
[----:B------:R-:W5:Y:S01]  /*54c90*/  LDL.LU R208, [R1+0x4d0] ;  /* 0x0004d00001d07983 */ /* 0x000f620000300800 */
[----:B------:R-:W-:Y:S01]  /*54ca0*/  F2FP.F16.F32.PACK_AB R4, RZ, R6 ;  /* 0x00000006ff04723e */ /* 0x000fe200000000ff */
[----:B------:R-:W-:Y:S01]  /*54cb0*/  FMUL R6, R234, R2 ;  /* 0x00000002ea067220 */ /* 0x000fe20000400000 */
[----:B------:R-:W-:Y:S01]  /*54cc0*/  PRMT R7, R5, 0x7610, R7 ;  /* 0x0000761005077816 */ /* 0x000fe20000000007 */
[----:B------:R-:W5:Y:S01]  /*54cd0*/  LDL.LU R209, [R1+0x4d4] ;  /* 0x0004d40001d17983 */ /* 0x000f620000300800 */
[----:B------:R-:W-:Y:S02]  /*54ce0*/  PRMT R5, R4, 0x7610, R5 ;  /* 0x0000761004057816 */ /* 0x000fe40000000005 */
[----:B------:R-:W-:Y:S01]  /*54cf0*/  F2FP.F16.F32.PACK_AB R4, RZ, R6 ;  /* 0x00000006ff04723e */ /* 0x000fe200000000ff */
[----:B------:R0:W-:Y:S01]  /*54d00*/  @P2 STG.E.U16 desc[UR46][R10.64+0x1c0], R7 ;  /* 0x0001c0070a002986 */ /* 0x0001e2000c10152e */
[----:B------:R-:W-:Y:S02]  /*54d10*/  ISETP.GT.AND P2, PT, R0, 0xe1, P4 ;  /* 0x000000e10000780c */ /* 0x000fe40002744270 */
[----:B------:R-:W-:Y:S01]  /*54d20*/  PRMT R17, R4, 0x7610, R17 ;  /* 0x0000761004117816 */ /* 0x000fe20000000011 */
[----:B------:R1:W-:Y:S01]  /*54d30*/  @P6 STG.E.U16 desc[UR46][R10.64+0x1c2], R5 ;  /* 0x0001c2050a006986 */ /* 0x0003e2000c10152e */
[----:B------:R-:W-:Y:S01]  /*54d40*/  @P3 MOV R4, R8 ;  /* 0x0000000800043202 */ /* 0x000fe20000000f00 */
[----:B------:R-:W-:-:S02]  /*54d50*/  FMUL R6, R233, R2 ;  /* 0x00000002e9067220 */ /* 0x000fc40000400000 */
[----:B------:R-:W5:Y:S01]  /*54d60*/  LDL.LU R207, [R1+0x4d8] ;  /* 0x0004d80001cf7983 */ /* 0x000f620000300800 */
[----:B0-----:R-:W-:Y:S01]  /*54d70*/  FMUL R7, R232, R2 ;  /* 0x00000002e8077220 */ /* 0x001fe20000400000 */
[----:B-1----:R-:W-:Y:S01]  /*54d80*/  @P3 IMAD.MOV.U32 R5, RZ, RZ, R9 ;  /* 0x000000ffff053224 */ /* 0x002fe200078e0009 */
[----:B------:R-:W-:Y:S01]  /*54d90*/  ISETP.GT.AND P6, PT, R0, 0xe8, P1 ;  /* 0x000000e80000780c */ /* 0x000fe20000fc4270 */
[----:B------:R-:W5:Y:S04]  /*54da0*/  LDL.LU R206, [R1+0x4dc] ;  /* 0x0004dc0001ce7983 */ /* 0x000f680000300800 */
[----:B------:R0:W-:Y:S04]  /*54db0*/  @P3 STG.E.U16 desc[UR46][R4.64+0x1c0], R17 ;  /* 0x0001c01104003986 */ /* 0x0001e8000c10152e */
[----:B------:R-:W5:Y:S01]  /*54dc0*/  LDL.LU R204, [R1+0x4e0] ;  /* 0x0004e00001cc7983 */ /* 0x000f620000300800 */
[----:B0-----:R-:W-:-:S03]  /*54dd0*/  F2FP.F16.F32.PACK_AB R5, RZ, R6 ;  /* 0x00000006ff05723e */ /* 0x001fc600000000ff */
[----:B------:R-:W5:Y:S01]  /*54de0*/  LDL.LU R205, [R1+0x4e4] ;  /* 0x0004e40001cd7983 */ /* 0x000f620000300800 */
[----:B------:R-:W-:Y:S02]  /*54df0*/  F2FP.F16.F32.PACK_AB R4, RZ, R7 ;  /* 0x00000007ff04723e */ /* 0x000fe400000000ff */
[----:B------:R-:W-:Y:S02]  /*54e00*/  PRMT R17, R5, 0x7610, R17 ;  /* 0x0000761005117816 */ /* 0x000fe40000000011 */
[----:B------:R-:W-:Y:S01]  /*54e10*/  ISETP.GT.AND P3, PT, R0, 0xe9, P1 ;  /* 0x000000e90000780c */ /* 0x000fe20000f64270 */
[----:B------:R-:W-:Y:S01]  /*54e20*/  FMUL R6, R231, R2 ;  /* 0x00000002e7067220 */ /* 0x000fe20000400000 */
[----:B------:R-:W-:Y:S01]  /*54e30*/  PRMT R7, R4, 0x7610, R7 ;  /* 0x0000761004077816 */ /* 0x000fe20000000007 */
[----:B------:R-:W-:Y:S01]  /*54e40*/  @P2 IMAD.MOV.U32 R4, RZ, RZ, R8 ;  /* 0x000000ffff042224 */ /* 0x000fe200078e0008 */
[----:B------:R-:W-:Y:S01]  /*54e50*/  @P2 MOV R5, R9 ;  /* 0x0000000900052202 */ /* 0x000fe20000000f00 */
[----:B------:R-:W5:Y:S04]  /*54e60*/  LDL.LU R203, [R1+0x4e8] ;  /* 0x0004e80001cb7983 */ /* 0x000f680000300800 */
[----:B------:R0:W-:Y:S01]  /*54e70*/  @P2 STG.E.U16 desc[UR46][R4.64+0x1c2], R17 ;  /* 0x0001c21104002986 */ /* 0x0001e2000c10152e */
[----:B------:R-:W-:-:S03]  /*54e80*/  ISETP.GT.AND P2, PT, R0, 0xe8, P4 ;  /* 0x000000e80000780c */ /* 0x000fc60002744270 */
[----:B------:R1:W-:Y:S01]  /*54e90*/  @P6 STG.E.U16 desc[UR46][R10.64+0x1d0], R7 ;  /* 0x0001d0070a006986 */ /* 0x0003e2000c10152e */
[----:B------:R-:W-:Y:S02]  /*54ea0*/  ISETP.GT.AND P6, PT, R0, 0xe9, P4 ;  /* 0x000000e90000780c */ /* 0x000fe400027c4270 */
[----:B------:R-:W-:Y:S01]  /*54eb0*/  F2FP.F16.F32.PACK_AB R6, RZ, R6 ;  /* 0x00000006ff06723e */ /* 0x000fe200000000ff */
[----:B------:R-:W5:Y:S01]  /*54ec0*/  LDL.LU R202, [R1+0x4ec] ;  /* 0x0004ec0001ca7983 */ /* 0x000f620000300800 */
[-C--:B0-----:R-:W-:Y:S01]  /*54ed0*/  FMUL R5, R230, R2.reuse ;  /* 0x00000002e6057220 */ /* 0x081fe20000400000 */
[----:B------:R-:W-:Y:S02]  /*54ee0*/  FMUL R4, R229, R2 ;  /* 0x00000002e5047220 */ /* 0x000fe40000400000 */
[----:B------:R0:W-:Y:S02]  /*54ef0*/  @P3 STG.E.U16 desc[UR46][R10.64+0x1d2], R6 ;  /* 0x0001d2060a003986 */ /* 0x0001e4000c10152e */
[----:B------:R-:W-:-:S02]  /*54f00*/  F2FP.F16.F32.PACK_AB R5, RZ, R5 ;  /* 0x00000005ff05723e */ /* 0x000fc400000000ff */
[----:B------:R-:W5:Y:S01]  /*54f10*/  LDL.LU R200, [R1+0x4f0] ;  /* 0x0004f00001c87983 */ /* 0x000f620000300800 */
[----:B------:R-:W-:Y:S02]  /*54f20*/  F2FP.F16.F32.PACK_AB R4, RZ, R4 ;  /* 0x00000004ff04723e */ /* 0x000fe400000000ff */
[----:B-1----:R-:W-:Y:S01]  /*54f30*/  PRMT R7, R5, 0x7610, R7 ;  /* 0x0000761005077816 */ /* 0x002fe20000000007 */
[----:B------:R-:W-:Y:S01]  /*54f40*/  @P2 IMAD.MOV.U32 R5, RZ, RZ, R9 ;  /* 0x000000ffff052224 */ /* 0x000fe200078e0009 */
[----:B------:R-:W-:Y:S01]  /*54f50*/  PRMT R17, R4, 0x7610, R17 ;  /* 0x0000761004117816 */ /* 0x000fe20000000011 */
[----:B------:R-:W-:Y:S01]  /*54f60*/  @P2 IMAD.MOV.U32 R4, RZ, RZ, R8 ;  /* 0x000000ffff042224 */ /* 0x000fe200078e0008 */
[----:B------:R-:W-:Y:S01]  /*54f70*/  ISETP.GT.AND P3, PT, R0, 0xf0, P1 ;  /* 0x000000f00000780c */ /* 0x000fe20000f64270 */
[----:B------:R-:W5:Y:S01]  /*54f80*/  LDL.LU R201, [R1+0x4f4] ;  /* 0x0004f40001c97983 */ /* 0x000f620000300800 */
[----:B0-----:R-:W-:-:S03]  /*54f90*/  FMUL R6, R228, R2 ;  /* 0x00000002e4067220 */ /* 0x001fc60000400000 */
[----:B------:R0:W-:Y:S04]  /*54fa0*/  @P2 STG.E.U16 desc[UR46][R4.64+0x1d0], R7 ;  /* 0x0001d00704002986 */ /* 0x0001e8000c10152e */
[----:B------:R-:W5:Y:S04]  /*54fb0*/  LDL.LU R199, [R1+0x4f8] ;  /* 0x0004f80001c77983 */ /* 0x000f680000300800 */
[----:B------:R-:W5:Y:S01]  /*54fc0*/  LDL.LU R198, [R1+0x4fc] ;  /* 0x0004fc0001c67983 */ /* 0x000f620000300800 */
[----:B0-----:R-:W-:Y:S01]  /*54fd0*/  @P6 MOV R4, R8 ;  /* 0x0000000800046202 */ /* 0x001fe20000000f00 */
[----:B------:R-:W-:-:S02]  /*54fe0*/  @P6 IMAD.MOV.U32 R5, RZ, RZ, R9 ;  /* 0x000000ffff056224 */ /* 0x000fc400078e0009 */
[----:B------:R-:W5:Y:S01]  /*54ff0*/  LDL.LU R196, [R1+0x500] ;  /* 0x0005000001c47983 */ /* 0x000f620000300800 */
[----:B------:R-:W-:-:S03]  /*55000*/  F2FP.F16.F32.PACK_AB R6, RZ, R6 ;  /* 0x00000006ff06723e */ /* 0x000fc600000000ff */
[----:B------:R-:W5:Y:S01]  /*55010*/  LDL.LU R197, [R1+0x504] ;  /* 0x0005040001c57983 */ /* 0x000f620000300800 */
[----:B------:R-:W-:-:S03]  /*55020*/  ISETP.GT.AND P2, PT, R0, 0xf1, P1 ;  /* 0x000000f10000780c */ /* 0x000fc60000f44270 */
[----:B------:R0:W-:Y:S04]  /*55030*/  @P6 STG.E.U16 desc[UR46][R4.64+0x1d2], R17 ;  /* 0x0001d21104006986 */ /* 0x0001e8000c10152e */
[----:B------:R-:W5:Y:S01]  /*55040*/  LDL.LU R195, [R1+0x508] ;  /* 0x0005080001c37983 */ /* 0x000f620000300800 */
[----:B------:R-:W-:-:S03]  /*55050*/  ISETP.GT.AND P6, PT, R0, 0xf0, P4 ;  /* 0x000000f00000780c */ /* 0x000fc600027c4270 */
[----:B------:R-:W5:Y:S01]  /*55060*/  LDL.LU R194, [R1+0x50c] ;  /* 0x00050c0001c27983 */ /* 0x000f620000300800 */
[----:B0-----:R-:W-:-:S03]  /*55070*/  FMUL R4, R227, R2 ;  /* 0x00000002e3047220 */ /* 0x001fc60000400000 */
[----:B------:R-:W5:Y:S04]  /*55080*/  LDL.LU R192, [R1+0x510] ;  /* 0x0005100001c07983 */ /* 0x000f680000300800 */
[----:B------:R-:W5:Y:S01]  /*55090*/  LDL.LU R193, [R1+0x514] ;  /* 0x0005140001c17983 */ /* 0x000f620000300800 */
[----:B------:R-:W-:-:S03]  /*550a0*/  F2FP.F16.F32.PACK_AB R4, RZ, R4 ;  /* 0x00000004ff04723e */ /* 0x000fc600000000ff */
[----:B------:R-:W5:Y:S01]  /*550b0*/  LDL.LU R191, [R1+0x518] ;  /* 0x0005180001bf7983 */ /* 0x000f620000300800 */
[----:B------:R-:W-:-:S03]  /*550c0*/  FMUL R5, R226, R2 ;  /* 0x00000002e2057220 */ /* 0x000fc60000400000 */
[----:B------:R-:W5:Y:S04]  /*550d0*/  LDL.LU R190, [R1+0x51c] ;  /* 0x00051c0001be7983 */ /* 0x000f680000300800 */
[----:B------:R0:W-:Y:S04]  /*550e0*/  @P3 STG.E.U16 desc[UR46][R10.64+0x1e0], R6 ;  /* 0x0001e0060a003986 */ /* 0x0001e8000c10152e */
[----:B------:R-:W5:Y:S01]  /*550f0*/  LDL.LU R188, [R1+0x520] ;  /* 0x0005200001bc7983 */ /* 0x000f620000300800 */
[----:B------:R-:W-:-:S03]  /*55100*/  ISETP.GT.AND P3, PT, R0, 0xf1, P4 ;  /* 0x000000f10000780c */ /* 0x000fc60002764270 */
[----:B------:R-:W5:Y:S01]  /*55110*/  LDL.LU R189, [R1+0x524] ;  /* 0x0005240001bd7983 */ /* 0x000f620000300800 */
[----:B------:R-:W-:Y:S01]  /*55120*/  PRMT R7, R4, 0x7610, R7 ;  /* 0x0000761004077816 */ /* 0x000fe20000000007 */
[----:B0-----:R-:W-:Y:S02]  /*55130*/  FMUL R6, R225, R2 ;  /* 0x00000002e1067220 */ /* 0x001fe40000400000 */
[----:B------:R-:W5:Y:S01]  /*55140*/  LDL.LU R187, [R1+0x528] ;  /* 0x0005280001bb7983 */ /* 0x000f620000300800 */
[----:B------:R-:W-:-:S03]  /*55150*/  F2FP.F16.F32.PACK_AB R5, RZ, R5 ;  /* 0x00000005ff05723e */ /* 0x000fc600000000ff */
[----:B------:R-:W5:Y:S01]  /*55160*/  LDL.LU R186, [R1+0x52c] ;  /* 0x00052c0001ba7983 */ /* 0x000f620000300800 */
[----:B------:R-:W-:-:S03]  /*55170*/  F2FP.F16.F32.PACK_AB R4, RZ, R6 ;  /* 0x00000006ff04723e */ /* 0x000fc600000000ff */
[----:B------:R-:W5:Y:S04]  /*55180*/  LDL.LU R184, [R1+0x530] ;  /* 0x0005300001b87983 */ /* 0x000f680000300800 */
[----:B------:R-:W5:Y:S04]  /*55190*/  LDL.LU R185, [R1+0x534] ;  /* 0x0005340001b97983 */ /* 0x000f680000300800 */
[----:B------:R-:W5:Y:S01]  /*551a0*/  LDL.LU R183, [R1+0x538] ;  /* 0x0005380001b77983 */ /* 0x000f620000300800 */
[----:B------:R-:W-:-:S03]  /*551b0*/  PRMT R6, R5, 0x7610, R6 ;  /* 0x0000761005067816 */ /* 0x000fc60000000006 */
[----:B------:R-:W5:Y:S01]  /*551c0*/  LDL.LU R182, [R1+0x53c] ;  /* 0x00053c0001b67983 */ /* 0x000f620000300800 */
[----:B------:R-:W-:-:S03]  /*551d0*/  @P6 MOV R5, R9 ;  /* 0x0000000900056202 */ /* 0x000fc60000000f00 */
[----:B------:R-:W5:Y:S04]  /*551e0*/  LDL.LU R180, [R1+0x540] ;  /* 0x0005400001b47983 */ /* 0x000f680000300800 */
[----:B------:R0:W-:Y:S04]  /*551f0*/  @P2 STG.E.U16 desc[UR46][R10.64+0x1e2], R7 ;  /* 0x0001e2070a002986 */ /* 0x0001e8000c10152e */
[----:B------:R-:W5:Y:S04]  /*55200*/  LDL.LU R181, [R1+0x544] ;  /* 0x0005440001b57983 */ /* 0x000f680000300800 */
[----:B------:R-:W5:Y:S01]  /*55210*/  LDL.LU R179, [R1+0x548] ;  /* 0x0005480001b37983 */ /* 0x000f620000300800 */
[----:B0-----:R-:W-:Y:S01]  /*55220*/  PRMT R7, R4, 0x7610, R7 ;  /* 0x0000761004077816 */ /* 0x001fe20000000007 */
[----:B------:R-:W-:-:S02]  /*55230*/  @P6 IMAD.MOV.U32 R4, RZ, RZ, R8 ;  /* 0x000000ffff046224 */ /* 0x000fc400078e0008 */
[----:B------:R-:W5:Y:S04]  /*55240*/  LDL.LU R178, [R1+0x54c] ;  /* 0x00054c0001b27983 */ /* 0x000f680000300800 */
[----:B------:R-:W5:Y:S04]  /*55250*/  LDL.LU R176, [R1+0x550] ;  /* 0x0005500001b07983 */ /* 0x000f680000300800 */
[----:B------:R-:W5:Y:S04]  /*55260*/  LDL.LU R177, [R1+0x554] ;  /* 0x0005540001b17983 */ /* 0x000f680000300800 */
[----:B------:R-:W5:Y:S04]  /*55270*/  LDL.LU R175, [R1+0x558] ;  /* 0x0005580001af7983 */ /* 0x000f680000300800 */
[----:B------:R-:W5:Y:S04]  /*55280*/  LDL.LU R174, [R1+0x55c] ;  /* 0x00055c0001ae7983 */ /* 0x000f680000300800 */
[----:B------:R0:W-:Y:S04]  /*55290*/  @P6 STG.E.U16 desc[UR46][R4.64+0x1e0], R6 ;  /* 0x0001e00604006986 */ /* 0x0001e8000c10152e */
[----:B------:R-:W5:Y:S04]  /*552a0*/  LDL.LU R172, [R1+0x560] ;  /* 0x0005600001ac7983 */ /* 0x000f680000300800 */
[----:B------:R-:W5:Y:S01]  /*552b0*/  LDL.LU R173, [R1+0x564] ;  /* 0x0005640001ad7983 */ /* 0x000f620000300800 */
[----:B0-----:R-:W-:-:S03]  /*552c0*/  @P3 IMAD.MOV.U32 R4, RZ, RZ, R8 ;  /* 0x000000ffff043224 */ /* 0x001fc600078e0008 */
[----:B------:R-:W5:Y:S01]  /*552d0*/  LDL.LU R171, [R1+0x568] ;  /* 0x0005680001ab7983 */ /* 0x000f620000300800 */
[----:B------:R-:W-:Y:S02]  /*552e0*/  @P3 IMAD.MOV.U32 R5, RZ, RZ, R9 ;  /* 0x000000ffff053224 */ /* 0x000fe400078e0009 */
[----:B------:R-:W-:Y:S01]  /*552f0*/  FMUL R6, R224, R2 ;  /* 0x00000002e0067220 */ /* 0x000fe20000400000 */
[----:B------:R-:W5:Y:S01]  /*55300*/  LDL.LU R170, [R1+0x56c] ;  /* 0x00056c0001aa7983 */ /* 0x000f620000300800 */
[----:B------:R-:W-:-:S03]  /*55310*/  ISETP.GT.AND P2, PT, R0, 0xf8, P1 ;  /* 0x000000f80000780c */ /* 0x000fc60000f44270 */
[----:B------:R-:W5:Y:S01]  /*55320*/  LDL.LU R168, [R1+0x570] ;  /* 0x0005700001a87983 */ /* 0x000f620000300800 */
[----:B------:R-:W-:-:S03]  /*55330*/  ISETP.GT.AND P6, PT, R0, 0xf8, P4 ;  /* 0x000000f80000780c */ /* 0x000fc600027c4270 */
[----:B------:R-:W5:Y:S04]  /*55340*/  LDL.LU R169, [R1+0x574] ;  /* 0x0005740001a97983 */ /* 0x000f680000300800 */
[----:B------:R0:W-:Y:S01]  /*55350*/  @P3 STG.E.U16 desc[UR46][R4.64+0x1e2], R7 ;  /* 0x0001e20704003986 */ /* 0x0001e2000c10152e */
[----:B------:R-:W-:-:S03]  /*55360*/  ISETP.GT.AND P3, PT, R0, 0xf9, P1 ;  /* 0x000000f90000780c */ /* 0x000fc60000f64270 */
[----:B------:R-:W5:Y:S04]  /*55370*/  LDL.LU R167, [R1+0x578] ;  /* 0x0005780001a77983 */ /* 0x000f680000300800 */
[----:B------:R-:W5:Y:S04]  /*55380*/  LDL.LU R166, [R1+0x57c] ;  /* 0x00057c0001a67983 */ /* 0x000f680000300800 */
[----:B------:R-:W5:Y:S01]  /*55390*/  LDL.LU R164, [R1+0x580] ;  /* 0x0005800001a47983 */ /* 0x000f620000300800 */
[----:B0-----:R-:W-:Y:S01]  /*553a0*/  FMUL R5, R223, R2 ;  /* 0x00000002df057220 */ /* 0x001fe20000400000 */
[----:B------:R-:W-:-:S02]  /*553b0*/  F2FP.F16.F32.PACK_AB R4, RZ, R6 ;  /* 0x00000006ff04723e */ /* 0x000fc400000000ff */
[----:B------:R-:W5:Y:S01]  /*553c0*/  LDL.LU R165, [R1+0x584] ;  /* 0x0005840001a57983 */ /* 0x000f620000300800 */
[----:B------:R-:W-:-:S03]  /*553d0*/  FMUL R7, R222, R2 ;  /* 0x00000002de077220 */ /* 0x000fc60000400000 */
[----:B------:R-:W5:Y:S01]  /*553e0*/  LDL.LU R163, [R1+0x588] ;  /* 0x0005880001a37983 */ /* 0x000f620000300800 */
[----:B------:R-:W-:-:S03]  /*553f0*/  PRMT R17, R4, 0x7610, R17 ;  /* 0x0000761004117816 */ /* 0x000fc60000000011 */
[----:B------:R-:W5:Y:S01]  /*55400*/  LDL.LU R162, [R1+0x58c] ;  /* 0x00058c0001a27983 */ /* 0x000f620000300800 */
[----:B------:R-:W-:-:S03]  /*55410*/  F2FP.F16.F32.PACK_AB R5, RZ, R5 ;  /* 0x00000005ff05723e */ /* 0x000fc600000000ff */
[----:B------:R-:W5:Y:S01]  /*55420*/  LDL.LU R160, [R1+0x590] ;  /* 0x0005900001a07983 */ /* 0x000f620000300800 */
[----:B------:R-:W-:-:S03]  /*55430*/  F2FP.F16.F32.PACK_AB R4, RZ, R7 ;  /* 0x00000007ff04723e */ /* 0x000fc600000000ff */
[----:B------:R-:W5:Y:S04]  /*55440*/  LDL.LU R161, [R1+0x594] ;  /* 0x0005940001a17983 */ /* 0x000f680000300800 */
[----:B------:R-:W5:Y:S01]  /*55450*/  LDL.LU R159, [R1+0x598] ;  /* 0x00059800019f7983 */ /* 0x000f620000300800 */
[----:B------:R-:W-:-:S03]  /*55460*/  USHF.L.U32 UR11, UR8, 0x9, URZ ;  /* 0x00000009080b7899 */ /* 0x000fc6000800063f */
[----:B------:R-:W5:Y:S04]  /*55470*/  LDL.LU R158, [R1+0x59c] ;  /* 0x00059c00019e7983 */ /* 0x000f680000300800 */
[----:B------:R-:W5:Y:S04]  /*55480*/  LDL.LU R156, [R1+0x5a0] ;  /* 0x0005a000019c7983 */ /* 0x000f680000300800 */
[----:B------:R-:W5:Y:S04]  /*55490*/  LDL.LU R157, [R1+0x5a4] ;  /* 0x0005a400019d7983 */ /* 0x000f680000300800 */
[----:B------:R-:W5:Y:S01]  /*554a0*/  LDL.LU R155, [R1+0x5a8] ;  /* 0x0005a800019b7983 */ /* 0x000f620000300800 */
[----:B------:R-:W-:-:S03]  /*554b0*/  FMUL R6, R221, R2 ;  /* 0x00000002dd067220 */ /* 0x000fc60000400000 */
[----:B------:R-:W5:Y:S01]  /*554c0*/  LDL.LU R154, [R1+0x5ac] ;  /* 0x0005ac00019a7983 */ /* 0x000f620000300800 */
[----:B------:R-:W-:-:S03]  /*554d0*/  USHF.L.U64.HI UR10, UR8, 0x9, UR9 ;  /* 0x00000009080a7899 */ /* 0x000fc60008010209 */
[----:B------:R0:W-:Y:S01]  /*554e0*/  @P2 STG.E.U16 desc[UR46][R10.64+0x1f0], R17 ;  /* 0x0001f0110a002986 */ /* 0x0001e2000c10152e */
[----:B------:R-:W-:-:S03]  /*554f0*/  ISETP.GT.AND P2, PT, R0, 0xf9, P4 ;  /* 0x000000f90000780c */ /* 0x000fc60002744270 */
[----:B------:R-:W5:Y:S04]  /*55500*/  LDL.LU R152, [R1+0x5b0] ;  /* 0x0005b00001987983 */ /* 0x000f680000300800 */
[----:B------:R1:W-:Y:S01]  /*55510*/  @P3 STG.E.U16 desc[UR46][R10.64+0x1f2], R5 ;  /* 0x0001f2050a003986 */ /* 0x0003e2000c10152e */
[----:B0-----:R-:W-:-:S03]  /*55520*/  PRMT R17, R4, 0x7610, R17 ;  /* 0x0000761004117816 */ /* 0x001fc60000000011 */
[----:B------:R-:W5:Y:S01]  /*55530*/  LDL.LU R153, [R1+0x5b4] ;  /* 0x0005b40001997983 */ /* 0x000f620000300800 */
[----:B------:R-:W-:Y:S01]  /*55540*/  @P6 IMAD.MOV.U32 R4, RZ, RZ, R8 ;  /* 0x000000ffff046224 */ /* 0x000fe200078e0008 */
[----:B------:R-:W-:Y:S02]  /*55550*/  MOV R7, UR11 ;  /* 0x0000000b00077c02 */ /* 0x000fe40008000f00 */
[----:B------:R-:W5:Y:S01]  /*55560*/  LDL.LU R23, [R1+0x5b8] ;  /* 0x0005b80001177983 */ /* 0x000f620000300800 */
[----:B-1----:R-:W-:-:S03]  /*55570*/  @P6 IMAD.MOV.U32 R5, RZ, RZ, R9 ;  /* 0x000000ffff056224 */ /* 0x002fc600078e0009 */
[----:B------:R-:W5:Y:S04]  /*55580*/  LDL.LU R219, [R1+0x5bc] ;  /* 0x0005bc0001db7983 */ /* 0x000f680000300800 */
[----:B------:R-:W5:Y:S04]  /*55590*/  LDL.LU R220, [R1+0x5c0] ;  /* 0x0005c00001dc7983 */ /* 0x000f680000300800 */
[----:B------:R-:W5:Y:S04]  /*555a0*/  LDL.LU R235, [R1+0x5c4] ;  /* 0x0005c40001eb7983 */ /* 0x000f680000300800 */
[----:B------:R-:W5:Y:S04]  /*555b0*/  LDL.LU R234, [R1+0x5c8] ;  /* 0x0005c80001ea7983 */ /* 0x000f680000300800 */
[----:B------:R0:W-:Y:S04]  /*555c0*/  @P6 STG.E.U16 desc[UR46][R4.64+0x1f0], R17 ;  /* 0x0001f01104006986 */ /* 0x0001e8000c10152e */
[----:B------:R-:W5:Y:S04]  /*555d0*/  LDL.LU R233, [R1+0x5cc] ;  /* 0x0005cc0001e97983 */ /* 0x000f680000300800 */
[----:B------:R-:W5:Y:S01]  /*555e0*/  LDL.LU R232, [R1+0x5d0] ;  /* 0x0005d00001e87983 */ /* 0x000f620000300800 */
[----:B0-----:R-:W-:-:S03]  /*555f0*/  F2FP.F16.F32.PACK_AB R5, RZ, R6 ;  /* 0x00000006ff05723e */ /* 0x001fc600000000ff */
[----:B------:R-:W5:Y:S01]  /*55600*/  LDL.LU R231, [R1+0x5d4] ;  /* 0x0005d40001e77983 */ /* 0x000f620000300800 */
[----:B------:R-:W-:Y:S02]  /*55610*/  MOV R6, UR10 ;  /* 0x0000000a00067c02 */ /* 0x000fe40008000f00 */
[----:B------:R-:W-:Y:S01]  /*55620*/  IADD3 R4, P3, P6, R12, UR5, R7 ;  /* 0x000000050c047c10 */ /* 0x000fe2000fe7e007 */
[----:B------:R-:W5:Y:S01]  /*55630*/  LDL.LU R230, [R1+0x5d8] ;  /* 0x0005d80001e67983 */ /* 0x000f620000300800 */
[----:B------:R-:W-:Y:S01]  /*55640*/  PRMT R17, R5, 0x7610, R17 ;  /* 0x0000761005117816 */ /* 0x000fe20000000011 */
[----:B------:R-:W-:Y:S01]  /*55650*/  @P2 IMAD.MOV.U32 R7, RZ, RZ, R9 ;  /* 0x000000ffff072224 */ /* 0x000fe200078e0009 */
[----:B------:R-:W-:Y:S01]  /*55660*/  IADD3.X R5, R13, UR4, R6, P3, P6 ;  /* 0x000000040d057c10 */ /* 0x000fe20009fec406 */
[----:B------:R-:W5:Y:S01]  /*55670*/  LDL.LU R229, [R1+0x5dc] ;  /* 0x0005dc0001e57983 */ /* 0x000f620000300800 */
[----:B------:R-:W-:-:S03]  /*55680*/  @P2 IMAD.MOV.U32 R6, RZ, RZ, R8 ;  /* 0x000000ffff062224 */ /* 0x000fc600078e0008 */
[----:B------:R-:W5:Y:S04]  /*55690*/  LDL.LU R228, [R1+0x5e0] ;  /* 0x0005e00001e47983 */ /* 0x000f680000300800 */
[----:B------:R-:W5:Y:S04]  /*556a0*/  LDL.LU R227, [R1+0x5e4] ;  /* 0x0005e40001e37983 */ /* 0x000f680000300800 */
[----:B------:R-:W5:Y:S04]  /*556b0*/  LDL.LU R226, [R1+0x5e8] ;  /* 0x0005e80001e27983 */ /* 0x000f680000300800 */
[----:B------:R-:W5:Y:S04]  /*556c0*/  LDL.LU R225, [R1+0x5ec] ;  /* 0x0005ec0001e17983 */ /* 0x000f680000300800 */
[----:B------:R-:W5:Y:S04]  /*556d0*/  LDL.LU R224, [R1+0x5f0] ;  /* 0x0005f00001e07983 */ /* 0x000f680000300800 */
[----:B------:R-:W5:Y:S04]  /*556e0*/  LDL.LU R223, [R1+0x5f4] ;  /* 0x0005f40001df7983 */ /* 0x000f680000300800 */
[----:B------:R-:W5:Y:S04]  /*556f0*/  LDL.LU R222, [R1+0x5f8] ;  /* 0x0005f80001de7983 */ /* 0x000f680000300800 */
[----:B------:R2:W-:Y:S04]  /*55700*/  @P2 STG.E.U16 desc[UR46][R6.64+0x1f2], R17 ;  /* 0x0001f21106002986 */ /* 0x0005e8000c10152e */
[----:B------:R-:W5:Y:S01]  /*55710*/  LDL.LU R221, [R1+0x5fc] ;  /* 0x0005fc0001dd7983 */ /* 0x000f620000300800 */
[----:B--2---:R-:W-:-:S03]  /*55720*/  FMUL R17, R19, R2 ;  /* 0x0000000213117220 */ /* 0x004fc60000400000 */
[----:B------:R-:W2:Y:S01]  /*55730*/  LDL.LU R19, [R1+0x408] ;  /* 0x0004080001137983 */ /* 0x000ea20000300800 */
[----:B------:R-:W-:Y:S01]  /*55740*/  ISETP.GT.AND P3, PT, R3, 0x100, PT ;  /* 0x000001000300780c */ /* 0x000fe20003f64270 */
[----:B---3--:R-:W-:-:S03]  /*55750*/  FMUL R18, R18, R2 ;  /* 0x0000000212127220 */ /* 0x008fc60000400000 */
[----:B------:R-:W-:Y:S02]  /*55760*/  ISETP.GT.AND P2, PT, R0, RZ, P3 ;  /* 0x000000ff0000720c */ /* 0x000fe40001f44270 */
[----:B------:R-:W-:Y:S02]  /*55770*/  IADD3 R6, P6, R12, UR11, RZ ;  /* 0x0000000b0c067c10 */ /* 0x000fe4000ffde0ff */
[----:B------:R-:W-:Y:S02]  /*55780*/  F2FP.F16.F32.PACK_AB R18, RZ, R18 ;  /* 0x00000012ff12723e */ /* 0x000fe400000000ff */
[----:B------:R-:W-:Y:S02]  /*55790*/  IADD3.X R7, R13, UR10, RZ, P6, !PT ;  /* 0x0000000a0d077c10 */ /* 0x000fe4000b7fe4ff */
[----:B------:R-:W-:-:S05]  /*557a0*/  ISETP.GT.AND P6, PT, R0, 0x1, P3 ;  /* 0x000000010000780c */ /* 0x000fca0001fc4270 */
[----:B------:R-:W-:Y:S01]  /*557b0*/  @P2 STG.E.U16 desc[UR46][R6.64], R18 ;  /* 0x0000001206002986 */ /* 0x000fe2000c10152e */
[----:B------:R-:W-:Y:S02]  /*557c0*/  ISETP.GT.AND P2, PT, R3, 0x108, PT ;  /* 0x000001080300780c */ /* 0x000fe40003f44270 */
[----:B------:R-:W-:-:S05]  /*557d0*/  F2FP.F16.F32.PACK_AB R17, RZ, R17 ;  /* 0x00000011ff11723e */ /* 0x000fca00000000ff */
[----:B------:R0:W-:Y:S01]  /*557e0*/  @P6 STG.E.U16 desc[UR46][R6.64+0x2], R17 ;  /* 0x0000021106006986 */ /* 0x0001e2000c10152e */
[----:B--2---:R-:W-:-:S05]  /*557f0*/  FMUL R3, R19, R2 ;  /* 0x0000000213037220 */ /* 0x004fca0000400000 */
[----:B------:R-:W-:-:S04]  /*55800*/  F2FP.F16.F32.PACK_AB R3, RZ, R3 ;  /* 0x00000003ff03723e */ /* 0x000fc800000000ff */
[----:B0-----:R-:W-:Y:S02]  /*55810*/  PRMT R17, R3, 0x7610, R17 ;  /* 0x0000761003117816 */ /* 0x001fe40000000011 */
[----:B------:R-:W2:Y:S01]  /*55820*/  LDL.LU R3, [R1+0x40c] ;  /* 0x00040c0001037983 */ /* 0x000ea20000300800 */
[----:B------:R-:W-:-:S04]  /*55830*/  IADD3 R18, P6, R6, UR5, RZ ;  /* 0x0000000506127c10 */ /* 0x000fc8000ffde0ff */
[----:B------:R-:W-:Y:S02]  /*55840*/  IADD3.X R19, R7, UR4, RZ, P6, !PT ;  /* 0x0000000407137c10 */ /* 0x000fe4000b7fe4ff */
[----:B------:R-:W-:-:S13]  /*55850*/  ISETP.GT.AND P6, PT, R0, RZ, P2 ;  /* 0x000000ff0000720c */ /* 0x000fda00017c4270 */
[----:B------:R0:W-:Y:S01]  /*55860*/  @P6 STG.E.U16 desc[UR46][R18.64], R17 ;  /* 0x0000001112006986 */ /* 0x0001e2000c10152e */
[----:B------:R-:W-:Y:S01]  /*55870*/  ISETP.GT.AND P6, PT, R0, 0x1, P2 ;  /* 0x000000010000780c */ /* 0x000fe200017c4270 */
[----:B--2---:R-:W-:-:S05]  /*55880*/  FMUL R3, R3, R2 ;  /* 0x0000000203037220 */ /* 0x004fca0000400000 */
[----:B------:R-:W-:-:S04]  /*55890*/  F2FP.F16.F32.PACK_AB R3, RZ, R3 ;  /* 0x00000003ff03723e */ /* 0x000fc800000000ff */
[----:B0-----:R-:W-:Y:S02]  /*558a0*/  PRMT R17, R3, 0x7610, R17 ;  /* 0x0000761003117816 */ /* 0x001fe40000000011 */
[----:B------:R-:W2:Y:S04]  /*558b0*/  LDL.LU R3, [R1+0x410] ;  /* 0x0004100001037983 */ /* 0x000ea80000300800 */
[----:B------:R0:W-:Y:S04]  /*558c0*/  @P6 STG.E.U16 desc[UR46][R18.64+0x2], R17 ;  /* 0x0000021112006986 */ /* 0x0001e8000c10152e */
[----:B0-----:R-:W3:Y:S01]  /*558d0*/  LDL.LU R19, [R1+0x414] ;  /* 0x0004140001137983 */ /* 0x001ee20000300800 */
[----:B------:R-:W-:Y:S01]  /*558e0*/  ISETP.GT.AND P6, PT, R0, 0x8, P3 ;  /* 0x000000080000780c */ /* 0x000fe20001fc4270 */
[----:B--2---:R-:W-:-:S05]  /*558f0*/  FMUL R3, R3, R2 ;  /* 0x0000000203037220 */ /* 0x004fca0000400000 */
[----:B------:R-:W-:-:S04]  /*55900*/  F2FP.F16.F32.PACK_AB R3, RZ, R3 ;  /* 0x00000003ff03723e */ /* 0x000fc800000000ff */
[----:B------:R-:W-:-:S05]  /*55910*/  PRMT R17, R3, 0x7610, R17 ;  /* 0x0000761003117816 */ /* 0x000fca0000000011 */
[----:B------:R-:W-:Y:S01]  /*55920*/  @P6 STG.E.U16 desc[UR46][R6.64+0x10], R17 ;  /* 0x0000101106006986 */ /* 0x000fe2000c10152e */
[----:B------:R-:W-:Y:S01]  /*55930*/  ISETP.GT.AND P6, PT, R0, 0x9, P3 ;  /* 0x000000090000780c */ /* 0x000fe20001fc4270 */
[----:B---3--:R-:W-:-:S05]  /*55940*/  FMUL R3, R19, R2 ;  /* 0x0000000213037220 */ /* 0x008fca0000400000 */
[----:B------:R-:W-:-:S07]  /*55950*/  F2FP.F16.F32.PACK_AB R3, RZ, R3 ;  /* 0x00000003ff03723e */ /* 0x000fce00000000ff */
[----:B------:R0:W-:Y:S04]  /*55960*/  @P6 STG.E.U16 desc[UR46][R6.64+0x12], R3 ;  /* 0x0000120306006986 */ /* 0x0001e8000c10152e */
[----:B0-----:R-:W2:Y:S02]  /*55970*/  LDL.LU R3, [R1+0x418] ;  /* 0x0004180001037983 */ /* 0x001ea40000300800 */
[----:B--2---:R-:W-:-:S05]  /*55980*/  FMUL R3, R3, R2 ;  /* 0x0000000203037220 */ /* 0x004fca0000400000 */
[----:B------:R-:W-:-:S04]  /*55990*/  F2FP.F16.F32.PACK_AB R3, RZ, R3 ;  /* 0x00000003ff03723e */ /* 0x000fc800000000ff */
[----:B------:R-:W-:Y:S02]  /*559a0*/  PRMT R17, R3, 0x7610, R17 ;  /* 0x0000761003117816 */ /* 0x000fe40000000011 */
[----:B------:R-:W2:Y:S01]  /*559b0*/  LDL.LU R3, [R1+0x41c] ;  /* 0x00041c0001037983 */ /* 0x000ea20000300800 */
[----:B------:R-:W-:-:S04]  /*559c0*/  IADD3 R18, P6, R6, UR5, RZ ;  /* 0x0000000506127c10 */ /* 0x000fc8000ffde0ff */
[----:B------:R-:W-:Y:S02]  /*559d0*/  IADD3.X R19, R7, UR4, RZ, P6, !PT ;  /* 0x0000000407137c10 */ /* 0x000fe4000b7fe4ff */
[----:B------:R-:W-:-:S13]  /*559e0*/  ISETP.GT.AND P6, PT, R0, 0x8, P2 ;  /* 0x000000080000780c */ /* 0x000fda00017c4270 */
[----:B------:R0:W-:Y:S01]  /*559f0*/  @P6 STG.E.U16 desc[UR46][R18.64+0x10], R17 ;  /* 0x0000101112006986 */ /* 0x0001e2000c10152e */
[----:B--2---:R-:W-:-:S05]  /*55a00*/  FMUL R3, R3, R2 ;  /* 0x0000000203037220 */ /* 0x004fca0000400000 */
[----:B------:R-:W-:-:S04]  /*55a10*/  F2FP.F16.F32.PACK_AB R3, RZ, R3 ;  /* 0x00000003ff03723e */ /* 0x000fc800000000ff */
[----:B0-----:R-:W-:Y:S02]  /*55a20*/  PRMT R17, R3, 0x7610, R17 ;  /* 0x0000761003117816 */ /* 0x001fe40000000011 */
[----:B------:R-:W2:Y:S01]  /*55a30*/  LDL.LU R3, [R1+0x420] ;  /* 0x0004200001037983 */ /* 0x000ea20000300800 */
        /* <DEDUP_REMOVED lines=206> */
[----:B------:R-:W-:Y:S01]  /*56720*/  ISETP.GT.AND P6, PT, R0, 0x50, P2 ;  /* 0x000000500000780c */ /* 0x000fe200017c4270 */
[----:B--2---:R-:W-:-:S05]  /*56730*/  FMUL R3, R3, R2 ;  /* 0x0000000203037220 */ /* 0x004fca0000400000 */
[----:B------:R-:W-:-:S04]  /*56740*/  F2FP.F16.F32.PACK_AB R3, RZ, R3 ;  /* 0x00000003ff03723e */ /* 0x000fc800000000ff */
[----:B0-----:R-:W-:Y:S01]  /*56750*/  PRMT R17, R3, 0x7610, R17 ;  /* 0x0000761003117816 */ /* 0x001fe20000000011 */
[----:B----4-:R-:W-:Y:S02]  /*56760*/  FMUL R3, R218, R2 ;  /* 0x00000002da037220 */ /* 0x010fe40000400000 */
[----:B------:R-:W2:Y:S04]  /*56770*/  LDL.LU R218, [R1+0x2ac] ;  /* 0x0002ac0001da7983 */ /* 0x000ea80000300800 */
[----:B------:R0:W-:Y:S01]  /*56780*/  @P6 STG.E.U16 desc[UR46][R4.64+0xa0], R17 ;  /* 0x0000a01104006986 */ /* 0x0001e2000c10152e */
[----:B------:R-:W-:Y:S02]  /*56790*/  ISETP.GT.AND P6, PT, R0, 0x51, P2 ;  /* 0x000000510000780c */ /* 0x000fe400017c4270 */
[----:B------:R-:W-:-:S04]  /*567a0*/  F2FP.F16.F32.PACK_AB R3, RZ, R3 ;  /* 0x00000003ff03723e */ /* 0x000fc800000000ff */
[----:B0-----:R-:W-:Y:S01]  /*567b0*/  PRMT R17, R3, 0x7610, R17 ;  /* 0x0000761003117816 */ /* 0x001fe20000000011 */
[----:B-----5:R-:W-:Y:S02]  /*567c0*/  FMUL R3, R216, R2 ;  /* 0x00000002d8037220 */ /* 0x020fe40000400000 */
[----:B------:R-:W3:Y:S04]  /*567d0*/  LDL.LU R216, [R1+0x2b0] ;  /* 0x0002b00001d87983 */ /* 0x000ee80000300800 */
[----:B------:R0:W-:Y:S01]  /*567e0*/  @P6 STG.E.U16 desc[UR46][R4.64+0xa2], R17 ;  /* 0x0000a21104006986 */ /* 0x0001e2000c10152e */
[----:B------:R-:W-:Y:S02]  /*567f0*/  ISETP.GT.AND P6, PT, R0, 0x58, P3 ;  /* 0x000000580000780c */ /* 0x000fe40001fc4270 */
[----:B------:R-:W-:-:S04]  /*56800*/  F2FP.F16.F32.PACK_AB R3, RZ, R3 ;  /* 0x00000003ff03723e */ /* 0x000fc800000000ff */
[----:B0-----:R-:W-:Y:S01]  /*56810*/  PRMT R17, R3, 0x7610, R17 ;  /* 0x0000761003117816 */ /* 0x001fe20000000011 */
[----:B------:R-:W-:Y:S02]  /*56820*/  FMUL R3, R217, R2 ;  /* 0x00000002d9037220 */ /* 0x000fe40000400000 */
[----:B------:R-:W4:Y:S04]  /*56830*/  LDL.LU R217, [R1+0x2b4] ;  /* 0x0002b40001d97983 */ /* 0x000f280000300800 */
[----:B------:R0:W-:Y:S01]  /*56840*/  @P6 STG.E.U16 desc[UR46][R6.64+0xb0], R17 ;  /* 0x0000b01106006986 */ /* 0x0001e2000c10152e */
[----:B------:R-:W-:Y:S02]  /*56850*/  ISETP.GT.AND P6, PT, R0, 0x59, P3 ;  /* 0x000000590000780c */ /* 0x000fe40001fc4270 */
[----:B------:R-:W-:-:S04]  /*56860*/  F2FP.F16.F32.PACK_AB R3, RZ, R3 ;  /* 0x00000003ff03723e */ /* 0x000fc800000000ff */
[----:B0-----:R-:W-:Y:S01]  /*56870*/  PRMT R17, R3, 0x7610, R17 ;  /* 0x0000761003117816 */ /* 0x001fe20000000011 */
[----:B------:R-:W-:Y:S02]  /*56880*/  FMUL R3, R215, R2 ;  /* 0x00000002d7037220 */ /* 0x000fe40000400000 */
[----:B------:R-:W5:Y:S04]  /*56890*/  LDL.LU R215, [R1+0x2b8] ;  /* 0x0002b80001d77983 */ /* 0x000f680000300800 */
        /* <DEDUP_REMOVED lines=478> */
[-C--:B------:R-:W-:Y:S02]  /*58680*/  FMUL R3, R222, R2.reuse ;  /* 0x00000002de037220 */ /* 0x080fe40000400000 */
[----:B------:R-:W5:Y:S03]  /*58690*/  LDL.LU R222, [R1+0x3f8] ;  /* 0x0003f80001de7983 */ /* 0x000f660000300800 */
[----:B------:R-:W-:Y:S01]  /*586a0*/  F2FP.F16.F32.PACK_AB R3, RZ, R3 ;  /* 0x00000003ff03723e */ /* 0x000fe200000000ff */
[----:B------:R0:W-:Y:S01]  /*586b0*/  @P6 STG.E.U16 desc[UR46][R6.64+0x1f2], R17 ;  /* 0x0001f21106006986 */ /* 0x0001e2000c10152e */
[----:B------:R-:W-:Y:S02]  /*586c0*/  ISETP.GT.AND P6, PT, R0, 0xf8, P2 ;  /* 0x000000f80000780c */ /* 0x000fe400017c4270 */
[----:B0-----:R-:W-:Y:S01]  /*586d0*/  PRMT R17, R3, 0x7610, R17 ;  /* 0x0000761003117816 */ /* 0x001fe20000000011 */
[----:B------:R-:W-:-:S02]  /*586e0*/  FMUL R3, R221, R2 ;  /* 0x00000002dd037220 */ /* 0x000fc40000400000 */
[----:B------:R-:W5:Y:S03]  /*586f0*/  LDL.LU R221, [R1+0x3fc] ;  /* 0x0003fc0001dd7983 */ /* 0x000f660000300800 */
[----:B------:R-:W-:-:S05]  /*58700*/  F2FP.F16.F32.PACK_AB R3, RZ, R3 ;  /* 0x00000003ff03723e */ /* 0x000fca00000000ff */
[----:B------:R0:W-:Y:S02]  /*58710*/  @P6 STG.E.U16 desc[UR46][R4.64+0x1f0], R17 ;  /* 0x0001f01104006986 */ /* 0x0001e4000c10152e */
        /* <DEDUP_REMOVED lines=260> */
[----:B------:R-:W-:Y:S02]  /*59760*/  FMUL R3, R218, R2 ;  /* 0x00000002da037220 */ /* 0x000fe40000400000 */
[----:B------:R-:W2:Y:S04]  /*59770*/  LDL.LU R218, [R1+0xac] ;  /* 0x0000ac0001da7983 */ /* 0x000ea80000300800 */
[----:B------:R0:W-:Y:S01]  /*59780*/  @P6 STG.E.U16 desc[UR46][R14.64+0x2a0], R17 ;  /* 0x0002a0110e006986 */ /* 0x0001e2000c10152e */
[----:B------:R-:W-:Y:S02]  /*59790*/  ISETP.GT.AND P6, PT, R0, 0x151, P5 ;  /* 0x000001510000780c */ /* 0x000fe40002fc4270 */
[----:B------:R-:W-:-:S04]  /*597a0*/  F2FP.F16.F32.PACK_AB R3, RZ, R3 ;  /* 0x00000003ff03723e */ /* 0x000fc800000000ff */
[----:B0-----:R-:W-:Y:S01]  /*597b0*/  PRMT R17, R3, 0x7610, R17 ;  /* 0x0000761003117816 */ /* 0x001fe20000000011 */
[----:B---3--:R-:W-:Y:S02]  /*597c0*/  FMUL R3, R216, R2 ;  /* 0x00000002d8037220 */ /* 0x008fe40000400000 */
[----:B------:R-:W3:Y:S04]  /*597d0*/  LDL.LU R216, [R1+0xb0] ;  /* 0x0000b00001d87983 */ /* 0x000ee80000300800 */
[----:B------:R0:W-:Y:S01]  /*597e0*/  @P6 STG.E.U16 desc[UR46][R14.64+0x2a2], R17 ;  /* 0x0002a2110e006986 */ /* 0x0001e2000c10152e */
[----:B------:R-:W-:Y:S02]  /*597f0*/  ISETP.GT.AND P6, PT, R0, 0x158, P0 ;  /* 0x000001580000780c */ /* 0x000fe400007c4270 */
[----:B------:R-:W-:-:S04]  /*59800*/  F2FP.F16.F32.PACK_AB R3, RZ, R3 ;  /* 0x00000003ff03723e */ /* 0x000fc800000000ff */
[----:B0-----:R-:W-:Y:S01]  /*59810*/  PRMT R17, R3, 0x7610, R17 ;  /* 0x0000761003117816 */ /* 0x001fe20000000011 */
[----:B----4-:R-:W-:Y:S02]  /*59820*/  FMUL R3, R217, R2 ;  /* 0x00000002d9037220 */ /* 0x010fe40000400000 */
[----:B------:R-:W4:Y:S04]  /*59830*/  LDL.LU R217, [R1+0xb4] ;  /* 0x0000b40001d97983 */ /* 0x000f280000300800 */
[----:B------:R0:W-:Y:S01]  /*59840*/  @P6 STG.E.U16 desc[UR46][R12.64+0x2b0], R17 ;  /* 0x0002b0110c006986 */ /* 0x0001e2000c10152e */
[----:B------:R-:W-:Y:S02]  /*59850*/  ISETP.GT.AND P6, PT, R0, 0x159, P0 ;  /* 0x000001590000780c */ /* 0x000fe400007c4270 */
[----:B------:R-:W-:-:S04]  /*59860*/  F2FP.F16.F32.PACK_AB R3, RZ, R3 ;  /* 0x00000003ff03723e */ /* 0x000fc800000000ff */
[----:B0-----:R-:W-:Y:S01]  /*59870*/  PRMT R17, R3, 0x7610, R17 ;  /* 0x0000761003117816 */ /* 0x001fe20000000011 */
[----:B-----5:R-:W-:Y:S02]  /*59880*/  FMUL R3, R215, R2 ;  /* 0x00000002d7037220 */ /* 0x020fe40000400000 */
        /* <DEDUP_REMOVED lines=471> */
[----:B------:R-:W-:-:S02]  /*5b600*/  F2FP.F16.F32.PACK_AB R3, RZ, R3 ;  /* 0x00000003ff03723e */ /* 0x000fc400000000ff */
[----:B------:R-:W-:Y:S01]  /*5b610*/  ISETP.GT.AND P0, PT, R0, 0x1f9, P0 ;  /* 0x000001f90000780c */ /* 0x000fe20000704270 */
[----:B0-----:R-:W-:-:S08]  /*5b620*/  FMUL R17, R223, R2 ;  /* 0x00000002df117220 */ /* 0x001fd00000400000 */
[----:B------:R0:W-:Y:S01]  /*5b630*/  @P6 STG.E.U16 desc[UR46][R12.64+0x3f0], R3 ;  /* 0x0003f0030c006986 */ /* 0x0001e2000c10152e */
[----:B------:R-:W-:Y:S02]  /*5b640*/  ISETP.GT.AND P6, PT, R0, 0x1f8, P5 ;  /* 0x000001f80000780c */ /* 0x000fe40002fc4270 */
[----:B------:R-:W-:Y:S01]  /*5b650*/  F2FP.F16.F32.PACK_AB R17, RZ, R17 ;  /* 0x00000011ff11723e */ /* 0x000fe200000000ff */
[----:B------:R-:W5:Y:S03]  /*5b660*/  LDL.LU R223, [R1+0x1f4] ;  /* 0x0001f40001df7983 */ /* 0x000f660000300800 */
[----:B------:R-:W-:Y:S01]  /*5b670*/  PRMT R18, R17, 0x7610, R18 ;  /* 0x0000761011127816 */ /* 0x000fe20000000012 */
[----:B0-----:R-:W-:-:S04]  /*5b680*/  FMUL R3, R222, R2 ;  /* 0x00000002de037220 */ /* 0x001fc80000400000 */
[----:B------:R0:W-:Y:S01]  /*5b690*/  @P0 STG.E.U16 desc[UR46][R12.64+0x3f2], R18 ;  /* 0x0003f2120c000986 */ /* 0x0001e2000c10152e */
[----:B------:R-:W-:Y:S01]  /*5b6a0*/  F2FP.F16.F32.PACK_AB R3, RZ, R3 ;  /* 0x00000003ff03723e */ /* 0x000fe200000000ff */
[----:B------:R-:W-:Y:S02]  /*5b6b0*/  FMUL R17, R221, R2 ;  /* 0x00000002dd117220 */ /* 0x000fe40000400000 */
[----:B------:R-:W5:Y:S01]  /*5b6c0*/  LDL.LU R222, [R1+0x1f8] ;  /* 0x0001f80001de7983 */ /* 0x000f620000300800 */
[----:B------:R-:W-:-:S03]  /*5b6d0*/  PRMT R19, R3, 0x7610, R19 ;  /* 0x0000761003137816 */ /* 0x000fc60000000013 */
[----:B------:R-:W5:Y:S01]  /*5b6e0*/  LDL.LU R221, [R1+0x1fc] ;  /* 0x0001fc0001dd7983 */ /* 0x000f620000300800 */
[----:B0-----:R-:W-:Y:S01]  /*5b6f0*/  @P6 MOV R12, R14 ;  /* 0x0000000e000c6202 */ /* 0x001fe20000000f00 */
[----:B------:R-:W-:-:S05]  /*5b700*/  @P6 IMAD.MOV.U32 R13, RZ, RZ, R15 ;  /* 0x000000ffff0d6224 */ /* 0x000fca00078e000f */
[----:B------:R0:W-:Y:S04]  /*5b710*/  @P6 STG.E.U16 desc[UR46][R12.64+0x3f0], R19 ;  /* 0x0003f0130c006986 */ /* 0x0001e8000c10152e */
[----:B0-----:R-:W2:Y:S04]  /*5b720*/  LDL.LU R12, [R1] ;  /* 0x00000000010c7983 */ /* 0x001ea80000300800 */
[----:B------:R-:W3:Y:S01]  /*5b730*/  LDL.LU R13, [R1+0x4] ;  /* 0x00000400010d7983 */ /* 0x000ee20000300800 */
[C---:B------:R-:W-:Y:S02]  /*5b740*/  ISETP.GT.AND P5, PT, R0.reuse, 0x1f9, P5 ;  /* 0x000001f90000780c */ /* 0x040fe40002fa4270 */
[----:B------:R-:W-:Y:S01]  /*5b750*/  F2FP.F16.F32.PACK_AB R3, RZ, R17 ;  /* 0x00000011ff03723e */ /* 0x000fe200000000ff */
[----:B------:R-:W4:Y:S01]  /*5b760*/  LDL.LU R19, [R1+0xa8] ;  /* 0x0000a80001137983 */ /* 0x000f220000300800 */
[----:B------:R-:W-:-:S02]  /*5b770*/  ISETP.GT.AND P6, PT, R0, 0x100, P1 ;  /* 0x000001000000780c */ /* 0x000fc40000fc4270 */
[----:B------:R-:W-:Y:S02]  /*5b780*/  ISETP.GT.AND P0, PT, R0, 0x101, P1 ;  /* 0x000001010000780c */ /* 0x000fe40000f04270 */
[----:B------:R-:W-:-:S05]  /*5b790*/  PRMT R17, R3, 0x7610, R17 ;  /* 0x0000761003117816 */ /* 0x000fca0000000011 */
[----:B------:R-:W-:Y:S01]  /*5b7a0*/  @P5 STG.E.U16 desc[UR46][R14.64+0x3f2], R17 ;  /* 0x0003f2110e005986 */ /* 0x000fe2000c10152e */
[-C--:B--2---:R-:W-:Y:S01]  /*5b7b0*/  FMUL R12, R12, R2.reuse ;  /* 0x000000020c0c7220 */ /* 0x084fe20000400000 */
[----:B---3--:R-:W-:-:S04]  /*5b7c0*/  FMUL R13, R13, R2 ;  /* 0x000000020d0d7220 */ /* 0x008fc80000400000 */
[----:B------:R-:W-:Y:S02]  /*5b7d0*/  F2FP.F16.F32.PACK_AB R12, RZ, R12 ;  /* 0x0000000cff0c723e */ /* 0x000fe400000000ff */
[----:B------:R-:W-:Y:S02]  /*5b7e0*/  F2FP.F16.F32.PACK_AB R3, RZ, R13 ;  /* 0x0000000dff03723e */ /* 0x000fe400000000ff */
[----:B------:R-:W-:Y:S02]  /*5b7f0*/  PRMT R13, R12, 0x7610, R13 ;  /* 0x000076100c0d7816 */ /* 0x000fe4000000000d */
[----:B------:R-:W-:Y:S02]  /*5b800*/  PRMT R12, R3, 0x7610, R12 ;  /* 0x00007610030c7816 */ /* 0x000fe4000000000c */
[----:B------:R-:W2:Y:S04]  /*5b810*/  LDL.LU R3, [R1+0x8] ;  /* 0x0000080001037983 */ /* 0x000ea80000300800 */
[----:B------:R0:W-:Y:S04]  /*5b820*/  @P6 STG.E.U16 desc[UR46][R10.64+0x200], R13 ;  /* 0x0002000d0a006986 */ /* 0x0001e8000c10152e */
[----:B------:R1:W-:Y:S04]  /*5b830*/  @P0 STG.E.U16 desc[UR46][R10.64+0x202], R12 ;  /* 0x0002020c0a000986 */ /* 0x0003e8000c10152e */
[----:B0-----:R-:W3:Y:S04]  /*5b840*/  LDL.LU R13, [R1+0x10] ;  /* 0x00001000010d7983 */ /* 0x001ee80000300800 */
[----:B-1----:R-:W5:Y:S01]  /*5b850*/  LDL.LU R12, [R1+0xc] ;  /* 0x00000c00010c7983 */ /* 0x002f620000300800 */
[----:B------:R-:W-:Y:S01]  /*5b860*/  ISETP.GT.AND P5, PT, R0, 0x100, P4 ;  /* 0x000001000000780c */ /* 0x000fe200027a4270 */
[----:B--2---:R-:W-:-:S05]  /*5b870*/  FMUL R3, R3, R2 ;  /* 0x0000000203037220 */ /* 0x004fca0000400000 */
[----:B------:R-:W-:-:S04]  /*5b880*/  F2FP.F16.F32.PACK_AB R3, RZ, R3 ;  /* 0x00000003ff03723e */ /* 0x000fc800000000ff */
[----:B------:R-:W-:Y:S01]  /*5b890*/  PRMT R14, R3, 0x7610, R14 ;  /* 0x00007610030e7816 */ /* 0x000fe2000000000e */
[----:B-----5:R-:W-:-:S04]  /*5b8a0*/  FMUL R12, R12, R2 ;  /* 0x000000020c0c7220 */ /* 0x020fc80000400000 */
[----:B------:R0:W-:Y:S01]  /*5b8b0*/  @P5 STG.E.U16 desc[UR46][R8.64+0x200], R14 ;  /* 0x0002000e08005986 */ /* 0x0001e2000c10152e */
[----:B------:R-:W-:-:S04]  /*5b8c0*/  F2FP.F16.F32.PACK_AB R12, RZ, R12 ;  /* 0x0000000cff0c723e */ /* 0x000fc800000000ff */
[----:B0-----:R-:W-:Y:S02]  /*5b8d0*/  PRMT R14, R12, 0x7610, R14 ;  /* 0x000076100c0e7816 */ /* 0x001fe4000000000e */
[----:B------:R-:W2:Y:S01]  /*5b8e0*/  LDL.LU R12, [R1+0x14] ;  /* 0x00001400010c7983 */ /* 0x000ea20000300800 */
[C---:B------:R-:W-:Y:S01]  /*5b8f0*/  ISETP.GT.AND P6, PT, R0.reuse, 0x101, P4 ;  /* 0x000001010000780c */ /* 0x040fe200027c4270 */
[----:B---3--:R-:W-:Y:S01]  /*5b900*/  FMUL R13, R13, R2 ;  /* 0x000000020d0d7220 */ /* 0x008fe20000400000 */
[----:B------:R-:W-:-:S04]  /*5b910*/  ISETP.GT.AND P0, PT, R0, 0x108, P1 ;  /* 0x000001080000780c */ /* 0x000fc80000f04270 */
[----:B------:R-:W-:-:S04]  /*5b920*/  F2FP.F16.F32.PACK_AB R3, RZ, R13 ;  /* 0x0000000dff03723e */ /* 0x000fc800000000ff */
[----:B------:R-:W-:-:S03]  /*5b930*/  PRMT R13, R3, 0x7610, R13 ;  /* 0x00007610030d7816 */ /* 0x000fc6000000000d */
[----:B------:R-:W-:Y:S04]  /*5b940*/  @P6 STG.E.U16 desc[UR46][R8.64+0x202], R14 ;  /* 0x0002020e08006986 */ /* 0x000fe8000c10152e */
[----:B------:R0:W-:Y:S01]  /*5b950*/  @P0 STG.E.U16 desc[UR46][R10.64+0x210], R13 ;  /* 0x0002100d0a000986 */ /* 0x0001e2000c10152e */
[----:B--2---:R-:W-:-:S05]  /*5b960*/  FMUL R12, R12, R2 ;  /* 0x000000020c0c7220 */ /* 0x004fca0000400000 */
[----:B------:R-:W-:Y:S02]  /*5b970*/  F2FP.F16.F32.PACK_AB R3, RZ, R12 ;  /* 0x0000000cff03723e */ /* 0x000fe400000000ff */
[----:B------:R-:W2:Y:S04]  /*5b980*/  LDL.LU R12, [R1+0x18] ;  /* 0x00001800010c7983 */ /* 0x000ea80000300800 */
[----:B0-----:R-:W3:Y:S01]  /*5b990*/  LDL.LU R13, [R1+0x1c] ;  /* 0x00001c00010d7983 */ /* 0x001ee20000300800 */
[----:B------:R-:W-:-:S13]  /*5b9a0*/  ISETP.GT.AND P5, PT, R0, 0x109, P1 ;  /* 0x000001090000780c */ /* 0x000fda0000fa4270 */
[----:B------:R0:W-:Y:S01]  /*5b9b0*/  @P5 STG.E.U16 desc[UR46][R10.64+0x212], R3 ;  /* 0x000212030a005986 */ /* 0x0001e2000c10152e */
[-C--:B--2---:R-:W-:Y:S01]  /*5b9c0*/  FMUL R12, R12, R2.reuse ;  /* 0x000000020c0c7220 */ /* 0x084fe20000400000 */
[----:B---3--:R-:W-:-:S04]  /*5b9d0*/  FMUL R13, R13, R2 ;  /* 0x000000020d0d7220 */ /* 0x008fc80000400000 */
[----:B------:R-:W-:Y:S02]  /*5b9e0*/  F2FP.F16.F32.PACK_AB R12, RZ, R12 ;  /* 0x0000000cff0c723e */ /* 0x000fe400000000ff */
[----:B0-----:R-:W-:Y:S02]  /*5b9f0*/  F2FP.F16.F32.PACK_AB R3, RZ, R13 ;  /* 0x0000000dff03723e */ /* 0x001fe400000000ff */
[----:B------:R-:W-:Y:S02]  /*5ba00*/  PRMT R13, R12, 0x7610, R13 ;  /* 0x000076100c0d7816 */ /* 0x000fe4000000000d */
[----:B------:R-:W2:Y:S01]  /*5ba10*/  LDL.LU R12, [R1+0x20] ;  /* 0x00002000010c7983 */ /* 0x000ea20000300800 */
[C---:B------:R-:W-:Y:S02]  /*5ba20*/  ISETP.GT.AND P6, PT, R0.reuse, 0x108, P4 ;  /* 0x000001080000780c */ /* 0x040fe400027c4270 */
[C---:B------:R-:W-:Y:S02]  /*5ba30*/  ISETP.GT.AND P0, PT, R0.reuse, 0x109, P4 ;  /* 0x000001090000780c */ /* 0x040fe40002704270 */
[----:B------:R-:W-:-:S02]  /*5ba40*/  ISETP.GT.AND P5, PT, R0, 0x110, P1 ;  /* 0x000001100000780c */ /* 0x000fc40000fa4270 */
[----:B------:R-:W-:-:S07]  /*5ba50*/  PRMT R14, R3, 0x7610, R14 ;  /* 0x00007610030e7816 */ /* 0x000fce000000000e */
[----:B------:R0:W-:Y:S04]  /*5ba60*/  @P6 STG.E.U16 desc[UR46][R8.64+0x210], R13 ;  /* 0x0002100d08006986 */ /* 0x0001e8000c10152e */
[----:B------:R-:W-:Y:S01]  /*5ba70*/  @P0 STG.E.U16 desc[UR46][R8.64+0x212], R14 ;  /* 0x0002120e08000986 */ /* 0x000fe2000c10152e */
[----:B--2---:R-:W-:-:S05]  /*5ba80*/  FMUL R12, R12, R2 ;  /* 0x000000020c0c7220 */ /* 0x004fca0000400000 */
[----:B------:R-:W-:Y:S02]  /*5ba90*/  F2FP.F16.F32.PACK_AB R3, RZ, R12 ;  /* 0x0000000cff03723e */ /* 0x000fe400000000ff */
[----:B------:R-:W2:Y:S02]  /*5baa0*/  LDL.LU R12, [R1+0x24] ;  /* 0x00002400010c7983 */ /* 0x000ea40000300800 */
[----:B0-----:R-:W-:Y:S02]  /*5bab0*/  PRMT R13, R3, 0x7610, R13 ;  /* 0x00007610030d7816 */ /* 0x001fe4000000000d */
[----:B------:R-:W3:Y:S04]  /*5bac0*/  LDL.LU R3, [R1+0x28] ;  /* 0x0000280001037983 */ /* 0x000ee80000300800 */
[----:B------:R0:W-:Y:S04]  /*5bad0*/  @P5 STG.E.U16 desc[UR46][R10.64+0x220], R13 ;  /* 0x0002200d0a005986 */ /* 0x0001e8000c10152e */
[----:B0-----:R-:W5:Y:S01]  /*5bae0*/  LDL.LU R13, [R1+0x2c] ;  /* 0x00002c00010d7983 */ /* 0x001f620000300800 */
[----:B------:R-:W-:-:S02]  /*5baf0*/  ISETP.GT.AND P6, PT, R0, 0x111, P1 ;  /* 0x000001110000780c */ /* 0x000fc40000fc4270 */
[C---:B------:R-:W-:Y:S02]  /*5bb00*/  ISETP.GT.AND P0, PT, R0.reuse, 0x110, P4 ;  /* 0x000001100000780c */ /* 0x040fe40002704270 */
[----:B------:R-:W-:Y:S01]  /*5bb10*/  ISETP.GT.AND P5, PT, R0, 0x111, P4 ;  /* 0x000001110000780c */ /* 0x000fe200027a4270 */
[-C--:B--2---:R-:W-:Y:S01]  /*5bb20*/  FMUL R12, R12, R2.reuse ;  /* 0x000000020c0c7220 */ /* 0x084fe20000400000 */
[----:B---3--:R-:W-:-:S04]  /*5bb30*/  FMUL R3, R3, R2 ;  /* 0x0000000203037220 */ /* 0x008fc80000400000 */
[----:B------:R-:W-:Y:S02]  /*5bb40*/  F2FP.F16.F32.PACK_AB R12, RZ, R12 ;  /* 0x0000000cff0c723e */ /* 0x000fe400000000ff */
[----:B------:R-:W-:-:S04]  /*5bb50*/  F2FP.F16.F32.PACK_AB R3, RZ, R3 ;  /* 0x00000003ff03723e */ /* 0x000fc800000000ff */
[----:B------:R-:W-:Y:S01]  /*5bb60*/  PRMT R14, R3, 0x7610, R14 ;  /* 0x00007610030e7816 */ /* 0x000fe2000000000e */
[----:B-----5:R-:W-:Y:S01]  /*5bb70*/  FMUL R13, R13, R2 ;  /* 0x000000020d0d7220 */ /* 0x020fe20000400000 */
[----:B------:R0:W-:Y:S04]  /*5bb80*/  @P6 STG.E.U16 desc[UR46][R10.64+0x222], R12 ;  /* 0x0002220c0a006986 */ /* 0x0001e8000c10152e */
[----:B------:R-:W-:-:S04]  /*5bb90*/  F2FP.F16.F32.PACK_AB R3, RZ, R13 ;  /* 0x0000000dff03723e */ /* 0x000fc800000000ff */
[----:B------:R-:W-:Y:S01]  /*5bba0*/  PRMT R13, R3, 0x7610, R13 ;  /* 0x00007610030d7816 */ /* 0x000fe2000000000d */
[----:B0-----:R-:W2:Y:S04]  /*5bbb0*/  LDL.LU R12, [R1+0x30] ;  /* 0x00003000010c7983 */ /* 0x001ea80000300800 */
[----:B------:R-:W3:Y:S04]  /*5bbc0*/  LDL.LU R3, [R1+0x34] ;  /* 0x0000340001037983 */ /* 0x000ee80000300800 */
[----:B------:R-:W-:Y:S04]  /*5bbd0*/  @P0 STG.E.U16 desc[UR46][R8.64+0x220], R14 ;  /* 0x0002200e08000986 */ /* 0x000fe8000c10152e */
        /* <DEDUP_REMOVED lines=8> */
[----:B------:R-:W-:Y:S02]  /*5bc60*/  F2FP.F16.F32.PACK_AB R3, RZ, R3 ;  /* 0x00000003ff03723e */ /* 0x000fe400000000ff */
[----:B------:R-:W-:Y:S02]  /*5bc70*/  PRMT R14, R12, 0x7610, R14 ;  /* 0x000076100c0e7816 */ /* 0x000fe4000000000e */
[----:B------:R-:W-:Y:S01]  /*5bc80*/  PRMT R12, R3, 0x7610, R12 ;  /* 0x00007610030c7816 */ /* 0x000fe2000000000c */
[----:B-----5:R-:W-:-:S04]  /*5bc90*/  FMUL R13, R13, R2 ;  /* 0x000000020d0d7220 */ /* 0x020fc80000400000 */
[----:B------:R0:W-:Y:S01]  /*5bca0*/  @P0 STG.E.U16 desc[UR46][R10.64+0x232], R12 ;  /* 0x0002320c0a000986 */ /* 0x0001e2000c10152e */
[----:B------:R-:W-:-:S04]  /*5bcb0*/  F2FP.F16.F32.PACK_AB R3, RZ, R13 ;  /* 0x0000000dff03723e */ /* 0x000fc800000000ff */
[----:B------:R-:W-:Y:S01]  /*5bcc0*/  PRMT R13, R3, 0x7610, R13 ;  /* 0x00007610030d7816 */ /* 0x000fe2000000000d */
[----:B------:R-:W-:Y:S04]  /*5bcd0*/  @P6 STG.E.U16 desc[UR46][R10.64+0x230], R14 ;  /* 0x0002300e0a006986 */ /* 0x000fe8000c10152e */
[----:B0-----:R-:W2:Y:S04]  /*5bce0*/  LDL.LU R12, [R1+0x3c] ;  /* 0x00003c00010c7983 */ /* 0x001ea80000300800 */
[----:B------:R-:W3:Y:S04]  /*5bcf0*/  LDL.LU R3, [R1+0x40] ;  /* 0x0000400001037983 */ /* 0x000ee80000300800 */
[----:B------:R0:W-:Y:S04]  /*5bd00*/  @P5 STG.E.U16 desc[UR46][R8.64+0x230], R13 ;  /* 0x0002300d08005986 */ /* 0x0001e8000c10152e */
[----:B0-----:R-:W5:Y:S01]  /*5bd10*/  LDL.LU R13, [R1+0x44] ;  /* 0x00004400010d7983 */ /* 0x001f620000300800 */
[----:B--2---:R-:W-:-:S05]  /*5bd20*/  FMUL R12, R12, R2 ;  /* 0x000000020c0c7220 */ /* 0x004fca0000400000 */
[----:B------:R-:W-:-:S04]  /*5bd30*/  F2FP.F16.F32.PACK_AB R12, RZ, R12 ;  /* 0x0000000cff0c723e */ /* 0x000fc800000000ff */
[----:B------:R-:W-:Y:S01]  /*5bd40*/  PRMT R14, R12, 0x7610, R14 ;  /* 0x000076100c0e7816 */ /* 0x000fe2000000000e */
[----:B-----5:R-:W-:-:S05]  /*5bd50*/  FMUL R13, R13, R2 ;  /* 0x000000020d0d7220 */ /* 0x020fca0000400000 */
[----:B------:R-:W-:Y:S02]  /*5bd60*/  F2FP.F16.F32.PACK_AB R12, RZ, R13 ;  /* 0x0000000dff0c723e */ /* 0x000fe400000000ff */
[----:B------:R-:W2:Y:S01]  /*5bd70*/  LDL.LU R13, [R1+0x48] ;  /* 0x00004800010d7983 */ /* 0x000ea20000300800 */
[C---:B------:R-:W-:Y:S02]  /*5bd80*/  ISETP.GT.AND P0, PT, R0.reuse, 0x119, P4 ;  /* 0x000001190000780c */ /* 0x040fe40002704270 */
[C---:B------:R-:W-:Y:S02]  /*5bd90*/  ISETP.GT.AND P6, PT, R0.reuse, 0x120, P1 ;  /* 0x000001200000780c */ /* 0x040fe40000fc4270 */
[----:B------:R-:W-:Y:S01]  /*5bda0*/  ISETP.GT.AND P5, PT, R0, 0x121, P1 ;  /* 0x000001210000780c */ /* 0x000fe20000fa4270 */
[----:B---3--:R-:W-:-:S05]  /*5bdb0*/  FMUL R3, R3, R2 ;  /* 0x0000000203037220 */ /* 0x008fca0000400000 */
[----:B------:R-:W-:-:S03]  /*5bdc0*/  F2FP.F16.F32.PACK_AB R3, RZ, R3 ;  /* 0x00000003ff03723e */ /* 0x000fc600000000ff */
[----:B------:R-:W-:Y:S04]  /*5bdd0*/  @P0 STG.E.U16 desc[UR46][R8.64+0x232], R14 ;  /* 0x0002320e08000986 */ /* 0x000fe8000c10152e */
[----:B------:R0:W-:Y:S04]  /*5bde0*/  @P6 STG.E.U16 desc[UR46][R10.64+0x240], R3 ;  /* 0x000240030a006986 */ /* 0x0001e8000c10152e */
[----:B------:R1:W-:Y:S04]  /*5bdf0*/  @P5 STG.E.U16 desc[UR46][R10.64+0x242], R12 ;  /* 0x0002420c0a005986 */ /* 0x0003e8000c10152e */
[----:B0-----:R-:W3:Y:S01]  /*5be00*/  LDL.LU R3, [R1+0x4c] ;  /* 0x00004c0001037983 */ /* 0x001ee20000300800 */
[----:B--2---:R-:W-:-:S05]  /*5be10*/  FMUL R13, R13, R2 ;  /* 0x000000020d0d7220 */ /* 0x004fca0000400000 */
[----:B-1----:R-:W-:Y:S02]  /*5be20*/  F2FP.F16.F32.PACK_AB R12, RZ, R13 ;  /* 0x0000000dff0c723e */ /* 0x002fe400000000ff */
[----:B------:R-:W2:Y:S02]  /*5be30*/  LDL.LU R13, [R1+0x50] ;  /* 0x00005000010d7983 */ /* 0x000ea40000300800 */
[----:B------:R-:W-:Y:S02]  /*5be40*/  PRMT R14, R12, 0x7610, R14 ;  /* 0x000076100c0e7816 */ /* 0x000fe4000000000e */
[----:B------:R-:W-:Y:S01]  /*5be50*/  ISETP.GT.AND P0, PT, R0, 0x120, P4 ;  /* 0x000001200000780c */ /* 0x000fe20002704270 */
[----:B--2---:R-:W-:-:S05]  /*5be60*/  FMUL R13, R13, R2 ;  /* 0x000000020d0d7220 */ /* 0x004fca0000400000 */
[----:B------:R-:W-:-:S04]  /*5be70*/  F2FP.F16.F32.PACK_AB R12, RZ, R13 ;  /* 0x0000000dff0c723e */ /* 0x000fc800000000ff */
[----:B------:R-:W-:Y:S02]  /*5be80*/  PRMT R13, R12, 0x7610, R13 ;  /* 0x000076100c0d7816 */ /* 0x000fe4000000000d */
[----:B------:R-:W2:Y:S01]  /*5be90*/  LDL.LU R12, [R1+0x58] ;  /* 0x00005800010c7983 */ /* 0x000ea20000300800 */
[C---:B------:R-:W-:Y:S01]  /*5bea0*/  ISETP.GT.AND P6, PT, R0.reuse, 0x121, P4 ;  /* 0x000001210000780c */ /* 0x040fe200027c4270 */
[----:B---3--:R-:W-:Y:S01]  /*5beb0*/  FMUL R3, R3, R2 ;  /* 0x0000000203037220 */ /* 0x008fe20000400000 */
[----:B------:R-:W-:-:S04]  /*5bec0*/  ISETP.GT.AND P5, PT, R0, 0x128, P1 ;  /* 0x000001280000780c */ /* 0x000fc80000fa4270 */
[----:B------:R-:W-:Y:S01]  /*5bed0*/  F2FP.F16.F32.PACK_AB R3, RZ, R3 ;  /* 0x00000003ff03723e */ /* 0x000fe200000000ff */
[----:B------:R-:W-:Y:S06]  /*5bee0*/  @P0 STG.E.U16 desc[UR46][R8.64+0x240], R14 ;  /* 0x0002400e08000986 */ /* 0x000fec000c10152e */
[----:B------:R0:W-:Y:S04]  /*5bef0*/  @P6 STG.E.U16 desc[UR46][R8.64+0x242], R3 ;  /* 0x0002420308006986 */ /* 0x0001e8000c10152e */
[----:B------:R1:W-:Y:S04]  /*5bf00*/  @P5 STG.E.U16 desc[UR46][R10.64+0x250], R13 ;  /* 0x0002500d0a005986 */ /* 0x0003e8000c10152e */
[----:B0-----:R-:W3:Y:S04]  /*5bf10*/  LDL.LU R3, [R1+0x54] ;  /* 0x0000540001037983 */ /* 0x001ee80000300800 */
[----:B-1----:R-:W5:Y:S01]  /*5bf20*/  LDL.LU R13, [R1+0x5c] ;  /* 0x00005c00010d7983 */ /* 0x002f620000300800 */
[----:B--2---:R-:W-:-:S05]  /*5bf30*/  FMUL R12, R12, R2 ;  /* 0x000000020c0c7220 */ /* 0x004fca0000400000 */
[----:B------:R-:W-:-:S04]  /*5bf40*/  F2FP.F16.F32.PACK_AB R12, RZ, R12 ;  /* 0x0000000cff0c723e */ /* 0x000fc800000000ff */
[----:B------:R-:W-:Y:S02]  /*5bf50*/  PRMT R15, R12, 0x7610, R15 ;  /* 0x000076100c0f7816 */ /* 0x000fe4000000000f */
[----:B------:R-:W2:Y:S01]  /*5bf60*/  LDL.LU R12, [R1+0x60] ;  /* 0x00006000010c7983 */ /* 0x000ea20000300800 */
[C---:B------:R-:W-:Y:S02]  /*5bf70*/  ISETP.GT.AND P6, PT, R0.reuse, 0x129, P1 ;  /* 0x000001290000780c */ /* 0x040fe40000fc4270 */
[C---:B------:R-:W-:Y:S02]  /*5bf80*/  ISETP.GT.AND P0, PT, R0.reuse, 0x128, P4 ;  /* 0x000001280000780c */ /* 0x040fe40002704270 */
[----:B------:R-:W-:Y:S01]  /*5bf90*/  ISETP.GT.AND P5, PT, R0, 0x129, P4 ;  /* 0x000001290000780c */ /* 0x000fe200027a4270 */
[-C--:B---3--:R-:W-:Y:S01]  /*5bfa0*/  FMUL R3, R3, R2.reuse ;  /* 0x0000000203037220 */ /* 0x088fe20000400000 */
[----:B-----5:R-:W-:-:S04]  /*5bfb0*/  FMUL R13, R13, R2 ;  /* 0x000000020d0d7220 */ /* 0x020fc80000400000 */
[----:B------:R-:W-:-:S04]  /*5bfc0*/  F2FP.F16.F32.PACK_AB R3, RZ, R3 ;  /* 0x00000003ff03723e */ /* 0x000fc800000000ff */
[----:B------:R-:W-:Y:S02]  /*5bfd0*/  PRMT R14, R3, 0x7610, R14 ;  /* 0x00007610030e7816 */ /* 0x000fe4000000000e */
[----:B------:R-:W-:-:S03]  /*5bfe0*/  F2FP.F16.F32.PACK_AB R3, RZ, R13 ;  /* 0x0000000dff03723e */ /* 0x000fc600000000ff */
[----:B------:R-:W-:Y:S01]  /*5bff0*/  @P6 STG.E.U16 desc[UR46][R10.64+0x252], R14 ;  /* 0x0002520e0a006986 */ /* 0x000fe2000c10152e */
[----:B------:R-:W-:-:S03]  /*5c000*/  PRMT R13, R3, 0x7610, R13 ;  /* 0x00007610030d7816 */ /* 0x000fc6000000000d */
[----:B------:R0:W-:Y:S04]  /*5c010*/  @P0 STG.E.U16 desc[UR46][R8.64+0x250], R15 ;  /* 0x0002500f08000986 */ /* 0x0001e8000c10152e */
[----:B------:R1:W-:Y:S04]  /*5c020*/  @P5 STG.E.U16 desc[UR46][R8.64+0x252], R13 ;  /* 0x0002520d08005986 */ /* 0x0003e8000c10152e */
[----:B0-----:R-:W3:Y:S01]  /*5c030*/  LDL.LU R15, [R1+0x98] ;  /* 0x00009800010f7983 */ /* 0x001ee20000300800 */
[----:B--2---:R-:W-:-:S05]  /*5c040*/  FMUL R12, R12, R2 ;  /* 0x000000020c0c7220 */ /* 0x004fca0000400000 */
[----:B------:R-:W-:Y:S02]  /*5c050*/  F2FP.F16.F32.PACK_AB R3, RZ, R12 ;  /* 0x0000000cff03723e */ /* 0x000fe400000000ff */
[----:B------:R-:W2:Y:S04]  /*5c060*/  LDL.LU R12, [R1+0x64] ;  /* 0x00006400010c7983 */ /* 0x000ea80000300800 */
[----:B-1----:R-:W5:Y:S01]  /*5c070*/  LDL.LU R13, [R1+0x68] ;  /* 0x00006800010d7983 */ /* 0x002f620000300800 */
[----:B------:R-:W-:Y:S01]  /*5c080*/  PRMT R14, R3, 0x7610, R14 ;  /* 0x00007610030e7816 */ /* 0x000fe2000000000e */
[-C--:B--2---:R-:W-:Y:S01]  /*5c090*/  FMUL R12, R12, R2.reuse ;  /* 0x000000020c0c7220 */ /* 0x084fe20000400000 */
[----:B-----5:R-:W-:-:S04]  /*5c0a0*/  FMUL R13, R13, R2 ;  /* 0x000000020d0d7220 */ /* 0x020fc80000400000 */
[----:B------:R-:W-:Y:S02]  /*5c0b0*/  F2FP.F16.F32.PACK_AB R12, RZ, R12 ;  /* 0x0000000cff0c723e */ /* 0x000fe400000000ff */
[----:B------:R-:W-:Y:S02]  /*5c0c0*/  F2FP.F16.F32.PACK_AB R3, RZ, R13 ;  /* 0x0000000dff03723e */ /* 0x000fe400000000ff */
[----:B------:R-:W-:Y:S02]  /*5c0d0*/  PRMT R13, R12, 0x7610, R13 ;  /* 0x000076100c0d7816 */ /* 0x000fe4000000000d */
[----:B------:R-:W2:Y:S01]  /*5c0e0*/  LDL.LU R12, [R1+0x6c] ;  /* 0x00006c00010c7983 */ /* 0x000ea20000300800 */
[C---:B------:R-:W-:Y:S02]  /*5c0f0*/  ISETP.GT.AND P0, PT, R0.reuse, 0x130, P1 ;  /* 0x000001300000780c */ /* 0x040fe40000f04270 */
[----:B------:R-:W-:-:S11]  /*5c100*/  ISETP.GT.AND P6, PT, R0, 0x131, P1 ;  /* 0x000001310000780c */ /* 0x000fd60000fc4270 */
[----:B------:R0:W-:Y:S04]  /*5c110*/  @P0 STG.E.U16 desc[UR46][R10.64+0x260], R14 ;  /* 0x0002600e0a000986 */ /* 0x0001e8000c10152e */
[----:B------:R1:W-:Y:S01]  /*5c120*/  @P6 STG.E.U16 desc[UR46][R10.64+0x262], R13 ;  /* 0x0002620d0a006986 */ /* 0x0003e2000c10152e */
[----:B0-----:R-:W-:-:S03]  /*5c130*/  PRMT R14, R3, 0x7610, R14 ;  /* 0x00007610030e7816 */ /* 0x001fc6000000000e */
[----:B-1----:R-:W5:Y:S01]  /*5c140*/  LDL.LU R13, [R1+0x74] ;  /* 0x00007400010d7983 */ /* 0x002f620000300800 */
[----:B--2---:R-:W-:-:S05]  /*5c150*/  FMUL R12, R12, R2 ;  /* 0x000000020c0c7220 */ /* 0x004fca0000400000 */
[----:B------:R-:W-:Y:S02]  /*5c160*/  F2FP.F16.F32.PACK_AB R3, RZ, R12 ;  /* 0x0000000cff03723e */ /* 0x000fe400000000ff */
[----:B------:R-:W2:Y:S01]  /*5c170*/  LDL.LU R12, [R1+0x70] ;  /* 0x00007000010c7983 */ /* 0x000ea20000300800 */
[C---:B------:R-:W-:Y:S02]  /*5c180*/  ISETP.GT.AND P5, PT, R0.reuse, 0x130, P4 ;  /* 0x000001300000780c */ /* 0x040fe400027a4270 */
[C---:B------:R-:W-:Y:S02]  /*5c190*/  ISETP.GT.AND P0, PT, R0.reuse, 0x131, P4 ;  /* 0x000001310000780c */ /* 0x040fe40002704270 */
[----:B------:R-:W-:-:S09]  /*5c1a0*/  ISETP.GT.AND P6, PT, R0, 0x138, P1 ;  /* 0x000001380000780c */ /* 0x000fd20000fc4270 */
[----:B------:R0:W-:Y:S01]  /*5c1b0*/  @P5 STG.E.U16 desc[UR46][R8.64+0x260], R14 ;  /* 0x0002600e08005986 */ /* 0x0001e2000c10152e */
[----:B------:R-:W-:Y:S01]  /*5c1c0*/  ISETP.GT.AND P5, PT, R0, 0x139, P1 ;  /* 0x000001390000780c */ /* 0x000fe20000fa4270 */
[----:B-----5:R-:W-:Y:S01]  /*5c1d0*/  FMUL R13, R13, R2 ;  /* 0x000000020d0d7220 */ /* 0x020fe20000400000 */
[----:B0-----:R-:W-:-:S04]  /*5c1e0*/  PRMT R14, R3, 0x7610, R14 ;  /* 0x00007610030e7816 */ /* 0x001fc8000000000e */
[----:B------:R-:W-:Y:S01]  /*5c1f0*/  F2FP.F16.F32.PACK_AB R3, RZ, R13 ;  /* 0x0000000dff03723e */ /* 0x000fe200000000ff */
[----:B------:R-:W-:Y:S01]  /*5c200*/  @P0 STG.E.U16 desc[UR46][R8.64+0x262], R14 ;  /* 0x0002620e08000986 */ /* 0x000fe2000c10152e */
[----:B--2---:R-:W-:-:S05]  /*5c210*/  FMUL R12, R12, R2 ;  /* 0x000000020c0c7220 */ /* 0x004fca0000400000 */
[----:B------:R-:W-:-:S04]  /*5c220*/  F2FP.F16.F32.PACK_AB R12, RZ, R12 ;  /* 0x0000000cff0c723e */ /* 0x000fc800000000ff */
[----:B------:R-:W-:Y:S02]  /*5c230*/  PRMT R13, R12, 0x7610, R13 ;  /* 0x000076100c0d7816 */ /* 0x000fe4000000000d */
[----:B------:R-:W-:Y:S02]  /*5c240*/  PRMT R12, R3, 0x7610, R12 ;  /* 0x00007610030c7816 */ /* 0x000fe4000000000c */
[----:B------:R-:W2:Y:S04]  /*5c250*/  LDL.LU R3, [R1+0x78] ;  /* 0x0000780001037983 */ /* 0x000ea80000300800 */
[----:B------:R0:W-:Y:S04]  /*5c260*/  @P6 STG.E.U16 desc[UR46][R10.64+0x270], R13 ;  /* 0x0002700d0a006986 */ /* 0x0001e8000c10152e */
[----:B------:R1:W-:Y:S04]  /*5c270*/  @P5 STG.E.U16 desc[UR46][R10.64+0x272], R12 ;  /* 0x0002720c0a005986 */ /* 0x0003e8000c10152e */
[----:B0-----:R-:W5:Y:S04]  /*5c280*/  LDL.LU R13, [R1+0x80] ;  /* 0x00008000010d7983 */ /* 0x001f680000300800 */
[----:B-1----:R-:W4:Y:S01]  /*5c290*/  LDL.LU R12, [R1+0x7c] ;  /* 0x00007c00010c7983 */ /* 0x002f220000300800 */
[----:B------:R-:W-:-:S02]  /*5c2a0*/  ISETP.GT.AND P0, PT, R0, 0x138, P4 ;  /* 0x000001380000780c */ /* 0x000fc40002704270 */
[C---:B------:R-:W-:Y:S02]  /*5c2b0*/  ISETP.GT.AND P6, PT, R0.reuse, 0x139, P4 ;  /* 0x000001390000780c */ /* 0x040fe400027c4270 */
[----:B------:R-:W-:Y:S01]  /*5c2c0*/  ISETP.GT.AND P5, PT, R0, 0x140, P1 ;  /* 0x000001400000780c */ /* 0x000fe20000fa4270 */
[----:B--2---:R-:W-:-:S05]  /*5c2d0*/  FMUL R3, R3, R2 ;  /* 0x0000000203037220 */ /* 0x004fca0000400000 */
[----:B------:R-:W-:-:S04]  /*5c2e0*/  F2FP.F16.F32.PACK_AB R3, RZ, R3 ;  /* 0x00000003ff03723e */ /* 0x000fc800000000ff */
[----:B------:R-:W-:Y:S01]  /*5c2f0*/  PRMT R14, R3, 0x7610, R14 ;  /* 0x00007610030e7816 */ /* 0x000fe2000000000e */
[-C--:B-----5:R-:W-:Y:S01]  /*5c300*/  FMUL R13, R13, R2.reuse ;  /* 0x000000020d0d7220 */ /* 0x0a0fe20000400000 */
[----:B----4-:R-:W-:-:S04]  /*5c310*/  FMUL R12, R12, R2 ;  /* 0x000000020c0c7220 */ /* 0x010fc80000400000 */
[----:B------:R-:W-:Y:S02]  /*5c320*/  F2FP.F16.F32.PACK_AB R3, RZ, R13 ;  /* 0x0000000dff03723e */ /* 0x000fe400000000ff */
[----:B------:R-:W-:-:S04]  /*5c330*/  F2FP.F16.F32.PACK_AB R12, RZ, R12 ;  /* 0x0000000cff0c723e */ /* 0x000fc800000000ff */
[----:B------:R-:W-:Y:S01]  /*5c340*/  PRMT R13, R12, 0x7610, R13 ;  /* 0x000076100c0d7816 */ /* 0x000fe2000000000d */
[----:B------:R-:W-:Y:S04]  /*5c350*/  @P0 STG.E.U16 desc[UR46][R8.64+0x270], R14 ;  /* 0x0002700e08000986 */ /* 0x000fe8000c10152e */
[----:B------:R-:W2:Y:S04]  /*5c360*/  LDL.LU R12, [R1+0x84] ;  /* 0x00008400010c7983 */ /* 0x000ea80000300800 */
[----:B------:R0:W-:Y:S04]  /*5c370*/  @P6 STG.E.U16 desc[UR46][R8.64+0x272], R13 ;  /* 0x0002720d08006986 */ /* 0x0001e8000c10152e */
[----:B------:R1:W-:Y:S04]  /*5c380*/  @P5 STG.E.U16 desc[UR46][R10.64+0x280], R3 ;  /* 0x000280030a005986 */ /* 0x0003e8000c10152e */
[----:B0-----:R-:W4:Y:S04]  /*5c390*/  LDL.LU R13, [R1+0x8c] ;  /* 0x00008c00010d7983 */ /* 0x001f280000300800 */
[----:B-1----:R-:W5:Y:S01]  /*5c3a0*/  LDL.LU R3, [R1+0x88] ;  /* 0x0000880001037983 */ /* 0x002f620000300800 */
[----:B------:R-:W-:-:S02]  /*5c3b0*/  ISETP.GT.AND P0, PT, R0, 0x141, P1 ;  /* 0x000001410000780c */ /* 0x000fc40000f04270 */
[----:B------:R-:W-:Y:S01]  /*5c3c0*/  ISETP.GT.AND P6, PT, R0, 0x140, P4 ;  /* 0x000001400000780c */ /* 0x000fe200027c4270 */
[----:B--2---:R-:W-:-:S05]  /*5c3d0*/  FMUL R12, R12, R2 ;  /* 0x000000020c0c7220 */ /* 0x004fca0000400000 */
[----:B------:R-:W-:Y:S01]  /*5c3e0*/  F2FP.F16.F32.PACK_AB R12, RZ, R12 ;  /* 0x0000000cff0c723e */ /* 0x000fe200000000ff */
[-C--:B----4-:R-:W-:Y:S01]  /*5c3f0*/  FMUL R13, R13, R2.reuse ;  /* 0x000000020d0d7220 */ /* 0x090fe20000400000 */
[----:B-----5:R-:W-:-:S04]  /*5c400*/  FMUL R3, R3, R2 ;  /* 0x0000000203037220 */ /* 0x020fc80000400000 */
[----:B------:R-:W-:Y:S01]  /*5c410*/  F2FP.F16.F32.PACK_AB R14, RZ, R13 ;  /* 0x0000000dff0e723e */ /* 0x000fe200000000ff */
[----:B------:R0:W-:Y:S01]  /*5c420*/  @P0 STG.E.U16 desc[UR46][R10.64+0x282], R12 ;  /* 0x0002820c0a000986 */ /* 0x0001e2000c10152e */
[----:B------:R-:W-:-:S03]  /*5c430*/  F2FP.F16.F32.PACK_AB R3, RZ, R3 ;  /* 0x00000003ff03723e */ /* 0x000fc600000000ff */
[----:B------:R-:W2:Y:S01]  /*5c440*/  LDL.LU R13, [R1+0x90] ;  /* 0x00009000010d7983 */ /* 0x000ea20000300800 */
[----:B0-----:R-:W-:Y:S02]  /*5c450*/  PRMT R12, R3, 0x7610, R12 ;  /* 0x00007610030c7816 */ /* 0x001fe4000000000c */
[----:B------:R-:W-:Y:S02]  /*5c460*/  PRMT R3, R14, 0x7610, R3 ;  /* 0x000076100e037816 */ /* 0x000fe40000000003 */
[----:B------:R-:W4:Y:S04]  /*5c470*/  LDL.LU R14, [R1+0x94] ;  /* 0x00009400010e7983 */ /* 0x000f280000300800 */
[----:B------:R0:W-:Y:S04]  /*5c480*/  @P6 STG.E.U16 desc[UR46][R8.64+0x280], R12 ;  /* 0x0002800c08006986 */ /* 0x0001e8000c10152e */
[----:B0-----:R-:W5:Y:S01]  /*5c490*/  LDL.LU R12, [R1+0x9c] ;  /* 0x00009c00010c7983 */ /* 0x001f620000300800 */
[----:B------:R-:W-:-:S02]  /*5c4a0*/  ISETP.GT.AND P5, PT, R0, 0x141, P4 ;  /* 0x000001410000780c */ /* 0x000fc400027a4270 */
[----:B------:R-:W-:-:S11]  /*5c4b0*/  ISETP.GT.AND P0, PT, R0, 0x148, P1 ;  /* 0x000001480000780c */ /* 0x000fd60000f04270 */
[----:B------:R-:W-:Y:S01]  /*5c4c0*/  @P5 STG.E.U16 desc[UR46][R8.64+0x282], R3 ;  /* 0x0002820308005986 */ /* 0x000fe2000c10152e */
[----:B--2---:R-:W-:-:S05]  /*5c4d0*/  FMUL R13, R13, R2 ;  /* 0x000000020d0d7220 */ /* 0x004fca0000400000 */
[----:B------:R-:W-:Y:S01]  /*5c4e0*/  F2FP.F16.F32.PACK_AB R13, RZ, R13 ;  /* 0x0000000dff0d723e */ /* 0x000fe200000000ff */
[----:B----4-:R-:W-:-:S04]  /*5c4f0*/  FMUL R14, R14, R2 ;  /* 0x000000020e0e7220 */ /* 0x010fc80000400000 */
[----:B------:R0:W-:Y:S01]  /*5c500*/  @P0 STG.E.U16 desc[UR46][R10.64+0x290], R13 ;  /* 0x0002900d0a000986 */ /* 0x0001e2000c10152e */
[----:B------:R-:W-:-:S04]  /*5c510*/  F2FP.F16.F32.PACK_AB R14, RZ, R14 ;  /* 0x0000000eff0e723e */ /* 0x000fc800000000ff */
[----:B------:R-:W-:Y:S01]  /*5c520*/  PRMT R17, R14, 0x7610, R17 ;  /* 0x000076100e117816 */ /* 0x000fe20000000011 */
[----:B0-----:R-:W2:Y:S01]  /*5c530*/  LDL.LU R13, [R1+0xa4] ;  /* 0x0000a400010d7983 */ /* 0x001ea20000300800 */
[----:B-----5:R-:W-:-:S05]  /*5c540*/  FMUL R12, R12, R2 ;  /* 0x000000020c0c7220 */ /* 0x020fca0000400000 */
[----:B------:R-:W-:Y:S02]  /*5c550*/  F2FP.F16.F32.PACK_AB R14, RZ, R12 ;  /* 0x0000000cff0e723e */ /* 0x000fe400000000ff */
[----:B------:R-:W4:Y:S01]  /*5c560*/  LDL.LU R12, [R1+0xa0] ;  /* 0x0000a000010c7983 */ /* 0x000f220000300800 */
[C---:B------:R-:W-:Y:S01]  /*5c570*/  ISETP.GT.AND P6, PT, R0.reuse, 0x149, P1 ;  /* 0x000001490000780c */ /* 0x040fe20000fc4270 */
[----:B---3--:R-:W-:Y:S01]  /*5c580*/  FMUL R15, R15, R2 ;  /* 0x000000020f0f7220 */ /* 0x008fe20000400000 */
[----:B------:R-:W-:-:S04]  /*5c590*/  ISETP.GT.AND P5, PT, R0, 0x148, P4 ;  /* 0x000001480000780c */ /* 0x000fc800027a4270 */
[----:B------:R-:W-:-:S04]  /*5c5a0*/  F2FP.F16.F32.PACK_AB R15, RZ, R15 ;  /* 0x0000000fff0f723e */ /* 0x000fc800000000ff */
[----:B------:R-:W-:Y:S02]  /*5c5b0*/  PRMT R3, R15, 0x7610, R3 ;  /* 0x000076100f037816 */ /* 0x000fe40000000003 */
[C---:B------:R-:W-:Y:S01]  /*5c5c0*/  ISETP.GT.AND P0, PT, R0.reuse, 0x149, P4 ;  /* 0x000001490000780c */ /* 0x040fe20002704270 */
[----:B------:R-:W-:Y:S01]  /*5c5d0*/  @P6 STG.E.U16 desc[UR46][R10.64+0x292], R17 ;  /* 0x000292110a006986 */ /* 0x000fe2000c10152e */
[----:B------:R-:W-:-:S03]  /*5c5e0*/  ISETP.GT.AND P6, PT, R0, 0x150, P1 ;  /* 0x000001500000780c */ /* 0x000fc60000fc4270 */
[----:B------:R0:W-:Y:S01]  /*5c5f0*/  @P5 STG.E.U16 desc[UR46][R8.64+0x290], R3 ;  /* 0x0002900308005986 */ /* 0x0001e2000c10152e */
[----:B------:R-:W-:Y:S02]  /*5c600*/  ISETP.GT.AND P5, PT, R0, 0x151, P1 ;  /* 0x000001510000780c */ /* 0x000fe40000fa4270 */
[----:B------:R-:W-:Y:S01]  /*5c610*/  PRMT R15, R14, 0x7610, R15 ;  /* 0x000076100e0f7816 */ /* 0x000fe2000000000f */
[----:B0-----:R-:W-:-:S04]  /*5c620*/  FMUL R3, R218, R2 ;  /* 0x00000002da037220 */ /* 0x001fc80000400000 */
[----:B------:R-:W-:Y:S01]  /*5c630*/  @P0 STG.E.U16 desc[UR46][R8.64+0x292], R15 ;  /* 0x0002920f08000986 */ /* 0x000fe2000c10152e */
[----:B------:R-:W-:Y:S01]  /*5c640*/  ISETP.GT.AND P0, PT, R0, 0x150, P4 ;  /* 0x000001500000780c */ /* 0x000fe20002704270 */
[----:B--2---:R-:W-:-:S05]  /*5c650*/  FMUL R13, R13, R2 ;  /* 0x000000020d0d7220 */ /* 0x004fca0000400000 */
[----:B------:R-:W-:Y:S01]  /*5c660*/  F2FP.F16.F32.PACK_AB R13, RZ, R13 ;  /* 0x0000000dff0d723e */ /* 0x000fe200000000ff */
[----:B----4-:R-:W-:-:S03]  /*5c670*/  FMUL R12, R12, R2 ;  /* 0x000000020c0c7220 */ /* 0x010fc60000400000 */
[----:B------:R-:W-:Y:S02]  /*5c680*/  PRMT R17, R13, 0x7610, R17 ;  /* 0x000076100d117816 */ /* 0x000fe40000000011 */
[----:B------:R-:W-:Y:S01]  /*5c690*/  F2FP.F16.F32.PACK_AB R14, RZ, R12 ;  /* 0x0000000cff0e723e */ /* 0x000fe200000000ff */
[-C--:B------:R-:W-:Y:S01]  /*5c6a0*/  FMUL R12, R19, R2.reuse ;  /* 0x00000002130c7220 */ /* 0x080fe20000400000 */
[----:B------:R-:W-:Y:S01]  /*5c6b0*/  F2FP.F16.F32.PACK_AB R13, RZ, R3 ;  /* 0x00000003ff0d723e */ /* 0x000fe200000000ff */
[----:B------:R-:W-:Y:S01]  /*5c6c0*/  FMUL R3, R217, R2 ;  /* 0x00000002d9037220 */ /* 0x000fe20000400000 */
[----:B------:R-:W-:Y:S02]  /*5c6d0*/  @P5 STG.E.U16 desc[UR46][R10.64+0x2a2], R17 ;  /* 0x0002a2110a005986 */ /* 0x000fe4000c10152e */
[----:B------:R-:W-:Y:S02]  /*5c6e0*/  F2FP.F16.F32.PACK_AB R12, RZ, R12 ;  /* 0x0000000cff0c723e */ /* 0x000fe400000000ff */
[----:B------:R0:W-:Y:S01]  /*5c6f0*/  @P6 STG.E.U16 desc[UR46][R10.64+0x2a0], R14 ;  /* 0x0002a00e0a006986 */ /* 0x0001e2000c10152e */
[----:B------:R-:W-:-:S02]  /*5c700*/  ISETP.GT.AND P5, PT, R0, 0x151, P4 ;  /* 0x000001510000780c */ /* 0x000fc400027a4270 */
[----:B------:R-:W-:Y:S01]  /*5c710*/  PRMT R18, R12, 0x7610, R18 ;  /* 0x000076100c127816 */ /* 0x000fe20000000012 */
[-C--:B------:R-:W-:Y:S01]  /*5c720*/  FMUL R12, R216, R2.reuse ;  /* 0x00000002d80c7220 */ /* 0x080fe20000400000 */
[----:B------:R-:W-:Y:S02]  /*5c730*/  ISETP.GT.AND P6, PT, R0, 0x158, P1 ;  /* 0x000001580000780c */ /* 0x000fe40000fc4270 */
[----:B0-----:R-:W-:Y:S02]  /*5c740*/  PRMT R14, R13, 0x7610, R14 ;  /* 0x000076100d0e7816 */ /* 0x001fe4000000000e */
[----:B------:R-:W-:Y:S01]  /*5c750*/  F2FP.F16.F32.PACK_AB R13, RZ, R3 ;  /* 0x00000003ff0d723e */ /* 0x000fe200000000ff */
[----:B------:R-:W-:Y:S01]  /*5c760*/  FMUL R3, R215, R2 ;  /* 0x00000002d7037220 */ /* 0x000fe20000400000 */
[----:B------:R-:W-:Y:S02]  /*5c770*/  F2FP.F16.F32.PACK_AB R12, RZ, R12 ;  /* 0x0000000cff0c723e */ /* 0x000fe400000000ff */
[----:B------:R-:W-:-:S02]  /*5c780*/  PRMT R17, R13, 0x7610, R17 ;  /* 0x000076100d117816 */ /* 0x000fc40000000011 */
[----:B------:R-:W-:Y:S01]  /*5c790*/  F2FP.F16.F32.PACK_AB R13, RZ, R3 ;  /* 0x00000003ff0d723e */ /* 0x000fe200000000ff */
[-C--:B------:R-:W-:Y:S01]  /*5c7a0*/  FMUL R3, R212, R2.reuse ;  /* 0x00000002d4037220 */ /* 0x080fe20000400000 */
[----:B------:R-:W-:Y:S01]  /*5c7b0*/  PRMT R15, R12, 0x7610, R15 ;  /* 0x000076100c0f7816 */ /* 0x000fe2000000000f */
[----:B------:R-:W-:Y:S01]  /*5c7c0*/  @P0 STG.E.U16 desc[UR46][R8.64+0x2a0], R18 ;  /* 0x0002a01208000986 */ /* 0x000fe2000c10152e */
[C---:B------:R-:W-:Y:S02]  /*5c7d0*/  ISETP.GT.AND P0, PT, R0.reuse, 0x159, P1 ;  /* 0x000001590000780c */ /* 0x040fe40000f04270 */
[----:B------:R-:W-:Y:S01]  /*5c7e0*/  F2FP.F16.F32.PACK_AB R3, RZ, R3 ;  /* 0x00000003ff03723e */ /* 0x000fe200000000ff */
[----:B------:R-:W-:Y:S01]  /*5c7f0*/  @P5 STG.E.U16 desc[UR46][R8.64+0x2a2], R14 ;  /* 0x0002a20e08005986 */ /* 0x000fe2000c10152e */
[----:B------:R-:W-:Y:S01]  /*5c800*/  ISETP.GT.AND P5, PT, R0, 0x158, P4 ;  /* 0x000001580000780c */ /* 0x000fe200027a4270 */
[----:B------:R-:W-:Y:S02]  /*5c810*/  FMUL R12, R214, R2 ;  /* 0x00000002d60c7220 */ /* 0x000fe40000400000 */
[----:B------:R0:W-:Y:S01]  /*5c820*/  @P6 STG.E.U16 desc[UR46][R10.64+0x2b0], R15 ;  /* 0x0002b00f0a006986 */ /* 0x0001e2000c10152e */
[----:B------:R-:W-:-:S02]  /*5c830*/  ISETP.GT.AND P6, PT, R0, 0x159, P4 ;  /* 0x000001590000780c */ /* 0x000fc400027c4270 */
[----:B------:R-:W-:Y:S02]  /*5c840*/  F2FP.F16.F32.PACK_AB R12, RZ, R12 ;  /* 0x0000000cff0c723e */ /* 0x000fe400000000ff */
[----:B0-----:R-:W-:Y:S01]  /*5c850*/  PRMT R15, R3, 0x7610, R15 ;  /* 0x00007610030f7816 */ /* 0x001fe2000000000f */
[-C--:B------:R-:W-:Y:S01]  /*5c860*/  FMUL R3, R213, R2.reuse ;  /* 0x00000002d5037220 */ /* 0x080fe20000400000 */
[----:B------:R-:W-:Y:S01]  /*5c870*/  PRMT R14, R13, 0x7610, R14 ;  /* 0x000076100d0e7816 */ /* 0x000fe2000000000e */
[----:B------:R-:W-:Y:S03]  /*5c880*/  @P0 STG.E.U16 desc[UR46][R10.64+0x2b2], R17 ;  /* 0x0002b2110a000986 */ /* 0x000fe6000c10152e */
[----:B------:R-:W-:Y:S01]  /*5c890*/  F2FP.F16.F32.PACK_AB R13, RZ, R3 ;  /* 0x00000003ff0d723e */ /* 0x000fe200000000ff */
[-C--:B------:R-:W-:Y:S01]  /*5c8a0*/  FMUL R3, R210, R2.reuse ;  /* 0x00000002d2037220 */ /* 0x080fe20000400000 */
[----:B------:R-:W-:Y:S01]  /*5c8b0*/  ISETP.GT.AND P0, PT, R0, 0x160, P1 ;  /* 0x000001600000780c */ /* 0x000fe20000f04270 */
[----:B------:R0:W-:Y:S01]  /*5c8c0*/  @P5 STG.E.U16 desc[UR46][R8.64+0x2b0], R14 ;  /* 0x0002b00e08005986 */ /* 0x0001e2000c10152e */
[----:B------:R-:W-:Y:S01]  /*5c8d0*/  PRMT R18, R12, 0x7610, R18 ;  /* 0x000076100c127816 */ /* 0x000fe20000000012 */
[----:B------:R-:W-:Y:S01]  /*5c8e0*/  FMUL R12, R211, R2 ;  /* 0x00000002d30c7220 */ /* 0x000fe20000400000 */
[----:B------:R-:W-:-:S03]  /*5c8f0*/  ISETP.GT.AND P5, PT, R0, 0x160, P4 ;  /* 0x000001600000780c */ /* 0x000fc600027a4270 */
[----:B------:R1:W-:Y:S01]  /*5c900*/  @P6 STG.E.U16 desc[UR46][R8.64+0x2b2], R18 ;  /* 0x0002b21208006986 */ /* 0x0003e2000c10152e */
[----:B------:R-:W-:Y:S02]  /*5c910*/  ISETP.GT.AND P6, PT, R0, 0x161, P1 ;  /* 0x000001610000780c */ /* 0x000fe40000fc4270 */
[----:B0-----:R-:W-:Y:S02]  /*5c920*/  PRMT R14, R13, 0x7610, R14 ;  /* 0x000076100d0e7816 */ /* 0x001fe4000000000e */
[----:B------:R-:W-:Y:S01]  /*5c930*/  F2FP.F16.F32.PACK_AB R13, RZ, R3 ;  /* 0x00000003ff0d723e */ /* 0x000fe200000000ff */
[----:B------:R-:W-:-:S03]  /*5c940*/  FMUL R3, R208, R2 ;  /* 0x00000002d0037220 */ /* 0x000fc60000400000 */
[----:B-1----:R-:W-:Y:S02]  /*5c950*/  PRMT R18, R13, 0x7610, R18 ;  /* 0x000076100d127816 */ /* 0x002fe40000000012 */
[----:B------:R-:W-:Y:S01]  /*5c960*/  F2FP.F16.F32.PACK_AB R13, RZ, R3 ;  /* 0x00000003ff0d723e */ /* 0x000fe200000000ff */
[----:B------:R-:W-:Y:S01]  /*5c970*/  FMUL R3, R209, R2 ;  /* 0x00000002d1037220 */ /* 0x000fe20000400000 */
[----:B------:R-:W-:Y:S01]  /*5c980*/  F2FP.F16.F32.PACK_AB R12, RZ, R12 ;  /* 0x0000000cff0c723e */ /* 0x000fe200000000ff */
[----:B------:R0:W-:Y:S01]  /*5c990*/  @P0 STG.E.U16 desc[UR46][R10.64+0x2c0], R15 ;  /* 0x0002c00f0a000986 */ /* 0x0001e2000c10152e */
[----:B------:R-:W-:Y:S02]  /*5c9a0*/  ISETP.GT.AND P0, PT, R0, 0x161, P4 ;  /* 0x000001610000780c */ /* 0x000fe40002704270 */
[----:B------:R-:W-:Y:S02]  /*5c9b0*/  F2FP.F16.F32.PACK_AB R3, RZ, R3 ;  /* 0x00000003ff03723e */ /* 0x000fe400000000ff */
[----:B------:R-:W-:Y:S01]  /*5c9c0*/  PRMT R17, R12, 0x7610, R17 ;  /* 0x000076100c117816 */ /* 0x000fe20000000011 */
[----:B------:R1:W-:Y:S01]  /*5c9d0*/  @P6 STG.E.U16 desc[UR46][R10.64+0x2c2], R14 ;  /* 0x0002c20e0a006986 */ /* 0x0003e2000c10152e */
[----:B------:R-:W-:-:S03]  /*5c9e0*/  ISETP.GT.AND P6, PT, R0, 0x169, P1 ;  /* 0x000001690000780c */ /* 0x000fc60000fc4270 */
[----:B------:R2:W-:Y:S01]  /*5c9f0*/  @P5 STG.E.U16 desc[UR46][R8.64+0x2c0], R17 ;  /* 0x0002c01108005986 */ /* 0x0005e2000c10152e */
[----:B0-----:R-:W-:Y:S01]  /*5ca00*/  PRMT R15, R3, 0x7610, R15 ;  /* 0x00007610030f7816 */ /* 0x001fe2000000000f */
[-C--:B------:R-:W-:Y:S01]  /*5ca10*/  FMUL R3, R206, R2.reuse ;  /* 0x00000002ce037220 */ /* 0x080fe20000400000 */
[----:B------:R-:W-:Y:S02]  /*5ca20*/  ISETP.GT.AND P5, PT, R0, 0x168, P1 ;  /* 0x000001680000780c */ /* 0x000fe40000fa4270 */
[----:B-1----:R-:W-:Y:S02]  /*5ca30*/  PRMT R14, R13, 0x7610, R14 ;  /* 0x000076100d0e7816 */ /* 0x002fe4000000000e */
[----:B------:R-:W-:Y:S01]  /*5ca40*/  F2FP.F16.F32.PACK_AB R13, RZ, R3 ;  /* 0x00000003ff0d723e */ /* 0x000fe200000000ff */
[-C--:B------:R-:W-:Y:S01]  /*5ca50*/  FMUL R3, R204, R2.reuse ;  /* 0x00000002cc037220 */ /* 0x080fe20000400000 */
[----:B------:R-:W-:Y:S01]  /*5ca60*/  @P0 STG.E.U16 desc[UR46][R8.64+0x2c2], R18 ;  /* 0x0002c21208000986 */ /* 0x000fe2000c10152e */
[----:B------:R-:W-:Y:S01]  /*5ca70*/  FMUL R12, R207, R2 ;  /* 0x00000002cf0c7220 */ /* 0x000fe20000400000 */
[----:B------:R-:W-:-:S02]  /*5ca80*/  ISETP.GT.AND P0, PT, R0, 0x168, P4 ;  /* 0x000001680000780c */ /* 0x000fc40002704270 */
[----:B------:R-:W-:Y:S01]  /*5ca90*/  F2FP.F16.F32.PACK_AB R3, RZ, R3 ;  /* 0x00000003ff03723e */ /* 0x000fe200000000ff */
[----:B------:R0:W-:Y:S01]  /*5caa0*/  @P6 STG.E.U16 desc[UR46][R10.64+0x2d2], R15 ;  /* 0x0002d20f0a006986 */ /* 0x0001e2000c10152e */
[----:B------:R-:W-:-:S03]  /*5cab0*/  F2FP.F16.F32.PACK_AB R12, RZ, R12 ;  /* 0x0000000cff0c723e */ /* 0x000fc600000000ff */
[----:B------:R1:W-:Y:S01]  /*5cac0*/  @P5 STG.E.U16 desc[UR46][R10.64+0x2d0], R14 ;  /* 0x0002d00e0a005986 */ /* 0x0003e2000c10152e */
[----:B------:R-:W-:Y:S02]  /*5cad0*/  ISETP.GT.AND P5, PT, R0, 0x169, P4 ;  /* 0x000001690000780c */ /* 0x000fe400027a4270 */
[----:B--2---:R-:W-:Y:S02]  /*5cae0*/  PRMT R17, R12, 0x7610, R17 ;  /* 0x000076100c117816 */ /* 0x004fe40000000011 */
[----:B------:R-:W-:Y:S02]  /*5caf0*/  ISETP.GT.AND P6, PT, R0, 0x170, P1 ;  /* 0x000001700000780c */ /* 0x000fe40000fc4270 */
[----:B0-----:R-:W-:Y:S01]  /*5cb00*/  PRMT R15, R3, 0x7610, R15 ;  /* 0x00007610030f7816 */ /* 0x001fe2000000000f */
[-C--:B------:R-:W-:Y:S01]  /*5cb10*/  FMUL R3, R203, R2.reuse ;  /* 0x00000002cb037220 */ /* 0x080fe20000400000 */
[----:B------:R0:W-:Y:S01]  /*5cb20*/  @P0 STG.E.U16 desc[UR46][R8.64+0x2d0], R17 ;  /* 0x0002d01108000986 */ /* 0x0001e2000c10152e */
[----:B-1----:R-:W-:Y:S01]  /*5cb30*/  PRMT R14, R13, 0x7610, R14 ;  /* 0x000076100d0e7816 */ /* 0x002fe2000000000e */
[----:B------:R-:W-:-:S02]  /*5cb40*/  FMUL R12, R205, R2 ;  /* 0x00000002cd0c7220 */ /* 0x000fc40000400000 */
[----:B------:R-:W-:Y:S01]  /*5cb50*/  F2FP.F16.F32.PACK_AB R13, RZ, R3 ;  /* 0x00000003ff0d723e */ /* 0x000fe200000000ff */
[----:B------:R-:W-:Y:S01]  /*5cb60*/  FMUL R3, R202, R2 ;  /* 0x00000002ca037220 */ /* 0x000fe20000400000 */
[----:B------:R-:W-:Y:S02]  /*5cb70*/  ISETP.GT.AND P0, PT, R0, 0x171, P1 ;  /* 0x000001710000780c */ /* 0x000fe40000f04270 */
[----:B------:R-:W-:Y:S02]  /*5cb80*/  F2FP.F16.F32.PACK_AB R12, RZ, R12 ;  /* 0x0000000cff0c723e */ /* 0x000fe400000000ff */
[----:B------:R-:W-:Y:S01]  /*5cb90*/  F2FP.F16.F32.PACK_AB R3, RZ, R3 ;  /* 0x00000003ff03723e */ /* 0x000fe200000000ff */
[----:B------:R-:W-:Y:S01]  /*5cba0*/  @P5 STG.E.U16 desc[UR46][R8.64+0x2d2], R14 ;  /* 0x0002d20e08005986 */ /* 0x000fe2000c10152e */
[----:B0-----:R-:W-:Y:S02]  /*5cbb0*/  PRMT R17, R12, 0x7610, R17 ;  /* 0x000076100c117816 */ /* 0x001fe40000000011 */
[C---:B------:R-:W-:Y:S01]  /*5cbc0*/  ISETP.GT.AND P5, PT, R0.reuse, 0x170, P4 ;  /* 0x000001700000780c */ /* 0x040fe200027a4270 */
[----:B------:R0:W-:Y:S01]  /*5cbd0*/  @P6 STG.E.U16 desc[UR46][R10.64+0x2e0], R15 ;  /* 0x0002e00f0a006986 */ /* 0x0001e2000c10152e */
[----:B------:R-:W-:Y:S01]  /*5cbe0*/  ISETP.GT.AND P6, PT, R0, 0x171, P4 ;  /* 0x000001710000780c */ /* 0x000fe200027c4270 */
[----:B------:R-:W-:-:S02]  /*5cbf0*/  FMUL R12, R200, R2 ;  /* 0x00000002c80c7220 */ /* 0x000fc40000400000 */
[----:B------:R1:W-:Y:S01]  /*5cc00*/  @P0 STG.E.U16 desc[UR46][R10.64+0x2e2], R17 ;  /* 0x0002e2110a000986 */ /* 0x0003e2000c10152e */
[----:B------:R-:W-:Y:S02]  /*5cc10*/  ISETP.GT.AND P0, PT, R0, 0x178, P1 ;  /* 0x000001780000780c */ /* 0x000fe40000f04270 */
[----:B0-----:R-:W-:Y:S01]  /*5cc20*/  PRMT R15, R3, 0x7610, R15 ;  /* 0x00007610030f7816 */ /* 0x001fe2000000000f */
[----:B------:R-:W-:Y:S01]  /*5cc30*/  FMUL R3, R201, R2 ;  /* 0x00000002c9037220 */ /* 0x000fe20000400000 */
[----:B------:R-:W-:Y:S02]  /*5cc40*/  PRMT R14, R13, 0x7610, R14 ;  /* 0x000076100d0e7816 */ /* 0x000fe4000000000e */
[----:B------:R-:W-:Y:S02]  /*5cc50*/  F2FP.F16.F32.PACK_AB R12, RZ, R12 ;  /* 0x0000000cff0c723e */ /* 0x000fe400000000ff */
[----:B------:R-:W-:Y:S01]  /*5cc60*/  F2FP.F16.F32.PACK_AB R13, RZ, R3 ;  /* 0x00000003ff0d723e */ /* 0x000fe200000000ff */
[-C--:B------:R-:W-:Y:S01]  /*5cc70*/  FMUL R3, R199, R2.reuse ;  /* 0x00000002c7037220 */ /* 0x080fe20000400000 */
[----:B-1----:R-:W-:Y:S01]  /*5cc80*/  PRMT R17, R12, 0x7610, R17 ;  /* 0x000076100c117816 */ /* 0x002fe20000000011 */
[----:B------:R-:W-:Y:S01]  /*5cc90*/  FMUL R12, R198, R2 ;  /* 0x00000002c60c7220 */ /* 0x000fe20000400000 */
[----:B------:R0:W-:Y:S02]  /*5cca0*/  @P5 STG.E.U16 desc[UR46][R8.64+0x2e0], R14 ;  /* 0x0002e00e08005986 */ /* 0x0001e4000c10152e */
[----:B------:R-:W-:-:S02]  /*5ccb0*/  F2FP.F16.F32.PACK_AB R3, RZ, R3 ;  /* 0x00000003ff03723e */ /* 0x000fc400000000ff */
[C---:B------:R-:W-:Y:S01]  /*5ccc0*/  ISETP.GT.AND P5, PT, R0.reuse, 0x179, P1 ;  /* 0x000001790000780c */ /* 0x040fe20000fa4270 */
[----:B------:R1:W-:Y:S01]  /*5ccd0*/  @P6 STG.E.U16 desc[UR46][R8.64+0x2e2], R15 ;  /* 0x0002e20f08006986 */ /* 0x0003e2000c10152e */
[----:B------:R-:W-:Y:S02]  /*5cce0*/  ISETP.GT.AND P6, PT, R0, 0x178, P4 ;  /* 0x000001780000780c */ /* 0x000fe400027c4270 */
[----:B------:R-:W-:Y:S01]  /*5ccf0*/  F2FP.F16.F32.PACK_AB R12, RZ, R12 ;  /* 0x0000000cff0c723e */ /* 0x000fe200000000ff */
[----:B------:R2:W-:Y:S01]  /*5cd00*/  @P0 STG.E.U16 desc[UR46][R10.64+0x2f0], R17 ;  /* 0x0002f0110a000986 */ /* 0x0005e2000c10152e */
[----:B0-----:R-:W-:Y:S01]  /*5cd10*/  PRMT R14, R3, 0x7610, R14 ;  /* 0x00007610030e7816 */ /* 0x001fe2000000000e */
[----:B------:R-:W-:Y:S01]  /*5cd20*/  FMUL R3, R196, R2 ;  /* 0x00000002c4037220 */ /* 0x000fe20000400000 */
[----:B------:R-:W-:Y:S02]  /*5cd30*/  ISETP.GT.AND P0, PT, R0, 0x179, P4 ;  /* 0x000001790000780c */ /* 0x000fe40002704270 */
[----:B-1----:R-:W-:-:S02]  /*5cd40*/  PRMT R15, R12, 0x7610, R15 ;  /* 0x000076100c0f7816 */ /* 0x002fc4000000000f */
[----:B------:R-:W-:Y:S01]  /*5cd50*/  F2FP.F16.F32.PACK_AB R12, RZ, R3 ;  /* 0x00000003ff0c723e */ /* 0x000fe200000000ff */
[-C--:B------:R-:W-:Y:S01]  /*5cd60*/  FMUL R3, R197, R2.reuse ;  /* 0x00000002c5037220 */ /* 0x080fe20000400000 */
[----:B------:R0:W-:Y:S02]  /*5cd70*/  @P5 STG.E.U16 desc[UR46][R10.64+0x2f2], R13 ;  /* 0x0002f20d0a005986 */ /* 0x0001e4000c10152e */
[----:B--2---:R-:W-:Y:S01]  /*5cd80*/  PRMT R17, R12, 0x7610, R17 ;  /* 0x000076100c117816 */ /* 0x004fe20000000011 */
[----:B------:R-:W-:Y:S01]  /*5cd90*/  FMUL R12, R195, R2 ;  /* 0x00000002c30c7220 */ /* 0x000fe20000400000 */
[----:B------:R1:W-:Y:S01]  /*5cda0*/  @P6 STG.E.U16 desc[UR46][R8.64+0x2f0], R14 ;  /* 0x0002f00e08006986 */ /* 0x0003e2000c10152e */
[C---:B------:R-:W-:Y:S02]  /*5cdb0*/  ISETP.GT.AND P6, PT, R0.reuse, 0x181, P1 ;  /* 0x000001810000780c */ /* 0x040fe40000fc4270 */
[----:B------:R-:W-:Y:S01]  /*5cdc0*/  ISETP.GT.AND P5, PT, R0, 0x180, P1 ;  /* 0x000001800000780c */ /* 0x000fe20000fa4270 */
[----:B------:R2:W-:Y:S01]  /*5cdd0*/  @P0 STG.E.U16 desc[UR46][R8.64+0x2f2], R15 ;  /* 0x0002f20f08000986 */ /* 0x0005e2000c10152e */
[----:B------:R-:W-:-:S02]  /*5cde0*/  F2FP.F16.F32.PACK_AB R12, RZ, R12 ;  /* 0x0000000cff0c723e */ /* 0x000fc400000000ff */
[----:B0-----:R-:W-:Y:S01]  /*5cdf0*/  F2FP.F16.F32.PACK_AB R13, RZ, R3 ;  /* 0x00000003ff0d723e */ /* 0x001fe200000000ff */
[-C--:B------:R-:W-:Y:S01]  /*5ce00*/  FMUL R3, R194, R2.reuse ;  /* 0x00000002c2037220 */ /* 0x080fe20000400000 */
[----:B------:R-:W-:Y:S02]  /*5ce10*/  ISETP.GT.AND P0, PT, R0, 0x180, P4 ;  /* 0x000001800000780c */ /* 0x000fe40002704270 */
[----:B-1----:R-:W-:Y:S02]  /*5ce20*/  PRMT R14, R12, 0x7610, R14 ;  /* 0x000076100c0e7816 */ /* 0x002fe4000000000e */
[----:B------:R-:W-:Y:S01]  /*5ce30*/  F2FP.F16.F32.PACK_AB R12, RZ, R3 ;  /* 0x00000003ff0c723e */ /* 0x000fe200000000ff */
[-C--:B------:R-:W-:Y:S01]  /*5ce40*/  FMUL R3, R192, R2.reuse ;  /* 0x00000002c0037220 */ /* 0x080fe20000400000 */
[----:B------:R0:W-:Y:S02]  /*5ce50*/  @P6 STG.E.U16 desc[UR46][R10.64+0x302], R13 ;  /* 0x0003020d0a006986 */ /* 0x0001e4000c10152e */
[----:B--2---:R-:W-:Y:S01]  /*5ce60*/  PRMT R15, R12, 0x7610, R15 ;  /* 0x000076100c0f7816 */ /* 0x004fe2000000000f */
[----:B------:R-:W-:Y:S01]  /*5ce70*/  FMUL R12, R193, R2 ;  /* 0x00000002c10c7220 */ /* 0x000fe20000400000 */
[----:B------:R1:W-:Y:S01]  /*5ce80*/  @P5 STG.E.U16 desc[UR46][R10.64+0x300], R17 ;  /* 0x000300110a005986 */ /* 0x0003e2000c10152e */
[----:B------:R-:W-:-:S03]  /*5ce90*/  ISETP.GT.AND P5, PT, R0, 0x181, P4 ;  /* 0x000001810000780c */ /* 0x000fc600027a4270 */
[----:B------:R2:W-:Y:S01]  /*5cea0*/  @P0 STG.E.U16 desc[UR46][R8.64+0x300], R14 ;  /* 0x0003000e08000986 */ /* 0x0005e2000c10152e */
[----:B0-----:R-:W-:Y:S01]  /*5ceb0*/  F2FP.F16.F32.PACK_AB R13, RZ, R3 ;  /* 0x00000003ff0d723e */ /* 0x001fe200000000ff */
[----:B------:R-:W-:Y:S01]  /*5cec0*/  FMUL R3, R191, R2 ;  /* 0x00000002bf037220 */ /* 0x000fe20000400000 */
[C---:B------:R-:W-:Y:S02]  /*5ced0*/  ISETP.GT.AND P0, PT, R0.reuse, 0x189, P1 ;  /* 0x000001890000780c */ /* 0x040fe40000f04270 */
[----:B------:R-:W-:Y:S02]  /*5cee0*/  ISETP.GT.AND P6, PT, R0, 0x188, P1 ;  /* 0x000001880000780c */ /* 0x000fe40000fc4270 */
[----:B------:R-:W-:Y:S02]  /*5cef0*/  F2FP.F16.F32.PACK_AB R3, RZ, R3 ;  /* 0x00000003ff03723e */ /* 0x000fe400000000ff */
[----:B------:R-:W-:Y:S02]  /*5cf00*/  F2FP.F16.F32.PACK_AB R12, RZ, R12 ;  /* 0x0000000cff0c723e */ /* 0x000fe400000000ff */
[----:B------:R-:W-:Y:S01]  /*5cf10*/  PRMT R18, R3, 0x7610, R18 ;  /* 0x0000761003127816 */ /* 0x000fe20000000012 */
[----:B------:R-:W-:Y:S01]  /*5cf20*/  FMUL R3, R190, R2 ;  /* 0x00000002be037220 */ /* 0x000fe20000400000 */
[----:B-1----:R-:W-:-:S02]  /*5cf30*/  PRMT R17, R12, 0x7610, R17 ;  /* 0x000076100c117816 */ /* 0x002fc40000000011 */
[----:B--2---:R-:W-:Y:S01]  /*5cf40*/  PRMT R14, R13, 0x7610, R14 ;  /* 0x000076100d0e7816 */ /* 0x004fe2000000000e */
[----:B------:R-:W-:Y:S01]  /*5cf50*/  @P5 STG.E.U16 desc[UR46][R8.64+0x302], R15 ;  /* 0x0003020f08005986 */ /* 0x000fe2000c10152e */
[----:B------:R-:W-:Y:S01]  /*5cf60*/  F2FP.F16.F32.PACK_AB R13, RZ, R3 ;  /* 0x00000003ff0d723e */ /* 0x000fe200000000ff */
[-C--:B------:R-:W-:Y:S01]  /*5cf70*/  FMUL R3, R189, R2.reuse ;  /* 0x00000002bd037220 */ /* 0x080fe20000400000 */
[C---:B------:R-:W-:Y:S01]  /*5cf80*/  ISETP.GT.AND P5, PT, R0.reuse, 0x188, P4 ;  /* 0x000001880000780c */ /* 0x040fe200027a4270 */
[----:B------:R-:W-:Y:S01]  /*5cf90*/  @P0 STG.E.U16 desc[UR46][R10.64+0x312], R17 ;  /* 0x000312110a000986 */ /* 0x000fe2000c10152e */
[----:B------:R-:W-:Y:S01]  /*5cfa0*/  ISETP.GT.AND P0, PT, R0, 0x189, P4 ;  /* 0x000001890000780c */ /* 0x000fe20002704270 */
[----:B------:R-:W-:Y:S02]  /*5cfb0*/  FMUL R12, R188, R2 ;  /* 0x00000002bc0c7220 */ /* 0x000fe40000400000 */
[----:B------:R0:W-:Y:S01]  /*5cfc0*/  @P6 STG.E.U16 desc[UR46][R10.64+0x310], R14 ;  /* 0x0003100e0a006986 */ /* 0x0001e2000c10152e */
[----:B------:R-:W-:-:S02]  /*5cfd0*/  ISETP.GT.AND P6, PT, R0, 0x190, P1 ;  /* 0x000001900000780c */ /* 0x000fc40000fc4270 */
[----:B------:R-:W-:Y:S02]  /*5cfe0*/  F2FP.F16.F32.PACK_AB R12, RZ, R12 ;  /* 0x0000000cff0c723e */ /* 0x000fe400000000ff */
[----:B0-----:R-:W-:Y:S02]  /*5cff0*/  PRMT R14, R13, 0x7610, R14 ;  /* 0x000076100d0e7816 */ /* 0x001fe4000000000e */
[----:B------:R-:W-:Y:S01]  /*5d000*/  F2FP.F16.F32.PACK_AB R13, RZ, R3 ;  /* 0x00000003ff0d723e */ /* 0x000fe200000000ff */
[-C--:B------:R-:W-:Y:S01]  /*5d010*/  FMUL R3, R187, R2.reuse ;  /* 0x00000002bb037220 */ /* 0x080fe20000400000 */
[----:B------:R-:W-:Y:S02]  /*5d020*/  PRMT R15, R12, 0x7610, R15 ;  /* 0x000076100c0f7816 */ /* 0x000fe4000000000f */
[----:B------:R-:W-:Y:S02]  /*5d030*/  PRMT R17, R13, 0x7610, R17 ;  /* 0x000076100d117816 */ /* 0x000fe40000000011 */
[----:B------:R-:W-:Y:S01]  /*5d040*/  F2FP.F16.F32.PACK_AB R13, RZ, R3 ;  /* 0x00000003ff0d723e */ /* 0x000fe200000000ff */
[-C--:B------:R-:W-:Y:S01]  /*5d050*/  FMUL R3, R184, R2.reuse ;  /* 0x00000002b8037220 */ /* 0x080fe20000400000 */
[----:B------:R0:W-:Y:S01]  /*5d060*/  @P5 STG.E.U16 desc[UR46][R8.64+0x310], R18 ;  /* 0x0003101208005986 */ /* 0x0001e2000c10152e */
[----:B------:R-:W-:Y:S01]  /*5d070*/  ISETP.GT.AND P5, PT, R0, 0x191, P1 ;  /* 0x000001910000780c */ /* 0x000fe20000fa4270 */
[----:B------:R-:W-:-:S02]  /*5d080*/  FMUL R12, R186, R2 ;  /* 0x00000002ba0c7220 */ /* 0x000fc40000400000 */
[----:B------:R1:W-:Y:S01]  /*5d090*/  @P0 STG.E.U16 desc[UR46][R8.64+0x312], R14 ;  /* 0x0003120e08000986 */ /* 0x0003e2000c10152e */
[C---:B------:R-:W-:Y:S02]  /*5d0a0*/  ISETP.GT.AND P0, PT, R0.reuse, 0x190, P4 ;  /* 0x000001900000780c */ /* 0x040fe40002704270 */
[----:B------:R-:W-:Y:S01]  /*5d0b0*/  F2FP.F16.F32.PACK_AB R3, RZ, R3 ;  /* 0x00000003ff03723e */ /* 0x000fe200000000ff */
[----:B------:R2:W-:Y:S01]  /*5d0c0*/  @P6 STG.E.U16 desc[UR46][R10.64+0x320], R15 ;  /* 0x0003200f0a006986 */ /* 0x0005e2000c10152e */
[----:B------:R-:W-:Y:S02]  /*5d0d0*/  ISETP.GT.AND P6, PT, R0, 0x191, P4 ;  /* 0x000001910000780c */ /* 0x000fe400027c4270 */
[----:B------:R-:W-:-:S04]  /*5d0e0*/  F2FP.F16.F32.PACK_AB R12, RZ, R12 ;  /* 0x0000000cff0c723e */ /* 0x000fc800000000ff */
[----:B0-----:R-:W-:Y:S02]  /*5d0f0*/  PRMT R18, R12, 0x7610, R18 ;  /* 0x000076100c127816 */ /* 0x001fe40000000012 */
[----:B-1----:R-:W-:Y:S02]  /*5d100*/  PRMT R14, R13, 0x7610, R14 ;  /* 0x000076100d0e7816 */ /* 0x002fe4000000000e */
[----:B--2---:R-:W-:Y:S01]  /*5d110*/  PRMT R15, R3, 0x7610, R15 ;  /* 0x00007610030f7816 */ /* 0x004fe2000000000f */
[----:B------:R-:W-:Y:S01]  /*5d120*/  FMUL R3, R185, R2 ;  /* 0x00000002b9037220 */ /* 0x000fe20000400000 */
[----:B------:R-:W-:Y:S01]  /*5d130*/  @P5 STG.E.U16 desc[UR46][R10.64+0x322], R17 ;  /* 0x000322110a005986 */ /* 0x000fe2000c10152e */
[----:B------:R-:W-:-:S03]  /*5d140*/  ISETP.GT.AND P5, PT, R0, 0x198, P1 ;  /* 0x000001980000780c */ /* 0x000fc60000fa4270 */
[----:B------:R-:W-:Y:S01]  /*5d150*/  F2FP.F16.F32.PACK_AB R13, RZ, R3 ;  /* 0x00000003ff0d723e */ /* 0x000fe200000000ff */
[-C--:B------:R-:W-:Y:S01]  /*5d160*/  FMUL R3, R182, R2.reuse ;  /* 0x00000002b6037220 */ /* 0x080fe20000400000 */
[----:B------:R0:W-:Y:S01]  /*5d170*/  @P0 STG.E.U16 desc[UR46][R8.64+0x320], R14 ;  /* 0x0003200e08000986 */ /* 0x0001e2000c10152e */
[----:B------:R-:W-:Y:S01]  /*5d180*/  FMUL R12, R183, R2 ;  /* 0x00000002b70c7220 */ /* 0x000fe20000400000 */
[C---:B------:R-:W-:Y:S02]  /*5d190*/  ISETP.GT.AND P0, PT, R0.reuse, 0x198, P4 ;  /* 0x000001980000780c */ /* 0x040fe40002704270 */
[----:B------:R1:W-:Y:S01]  /*5d1a0*/  @P6 STG.E.U16 desc[UR46][R8.64+0x322], R18 ;  /* 0x0003221208006986 */ /* 0x0003e2000c10152e */
[----:B------:R-:W-:Y:S02]  /*5d1b0*/  ISETP.GT.AND P6, PT, R0, 0x199, P1 ;  /* 0x000001990000780c */ /* 0x000fe40000fc4270 */
[----:B------:R-:W-:Y:S02]  /*5d1c0*/  F2FP.F16.F32.PACK_AB R12, RZ, R12 ;  /* 0x0000000cff0c723e */ /* 0x000fe400000000ff */
[----:B0-----:R-:W-:-:S02]  /*5d1d0*/  PRMT R14, R13, 0x7610, R14 ;  /* 0x000076100d0e7816 */ /* 0x001fc4000000000e */
[----:B------:R-:W-:Y:S01]  /*5d1e0*/  F2FP.F16.F32.PACK_AB R13, RZ, R3 ;  /* 0x00000003ff0d723e */ /* 0x000fe200000000ff */
[-C--:B------:R-:W-:Y:S01]  /*5d1f0*/  FMUL R3, R180, R2.reuse ;  /* 0x00000002b4037220 */ /* 0x080fe20000400000 */
[----:B------:R-:W-:Y:S02]  /*5d200*/  PRMT R17, R12, 0x7610, R17 ;  /* 0x000076100c117816 */ /* 0x000fe40000000011 */
[----:B-1----:R-:W-:Y:S02]  /*5d210*/  PRMT R18, R13, 0x7610, R18 ;  /* 0x000076100d127816 */ /* 0x002fe40000000012 */
[----:B------:R-:W-:Y:S01]  /*5d220*/  F2FP.F16.F32.PACK_AB R13, RZ, R3 ;  /* 0x00000003ff0d723e */ /* 0x000fe200000000ff */
[----:B------:R-:W-:Y:S01]  /*5d230*/  FMUL R3, R181, R2 ;  /* 0x00000002b5037220 */ /* 0x000fe20000400000 */
[----:B------:R0:W-:Y:S01]  /*5d240*/  @P5 STG.E.U16 desc[UR46][R10.64+0x330], R15 ;  /* 0x0003300f0a005986 */ /* 0x0001e2000c10152e */
[----:B------:R-:W-:-:S03]  /*5d250*/  ISETP.GT.AND P5, PT, R0, 0x199, P4 ;  /* 0x000001990000780c */ /* 0x000fc600027a4270 */
[----:B------:R1:W-:Y:S01]  /*5d260*/  @P6 STG.E.U16 desc[UR46][R10.64+0x332], R14 ;  /* 0x0003320e0a006986 */ /* 0x0003e2000c10152e */
[----:B------:R-:W-:-:S03]  /*5d270*/  F2FP.F16.F32.PACK_AB R3, RZ, R3 ;  /* 0x00000003ff03723e */ /* 0x000fc600000000ff */
[----:B------:R2:W-:Y:S01]  /*5d280*/  @P0 STG.E.U16 desc[UR46][R8.64+0x330], R17 ;  /* 0x0003301108000986 */ /* 0x0005e2000c10152e */
[----:B------:R-:W-:Y:S02]  /*5d290*/  ISETP.GT.AND P0, PT, R0, 0x1a0, P1 ;  /* 0x000001a00000780c */ /* 0x000fe40000f04270 */
[----:B0-----:R-:W-:Y:S01]  /*5d2a0*/  PRMT R15, R3, 0x7610, R15 ;  /* 0x00007610030f7816 */ /* 0x001fe2000000000f */
[-C--:B------:R-:W-:Y:S01]  /*5d2b0*/  FMUL R3, R178, R2.reuse ;  /* 0x00000002b2037220 */ /* 0x080fe20000400000 */
[----:B------:R-:W-:Y:S02]  /*5d2c0*/  ISETP.GT.AND P6, PT, R0, 0x1a1, P1 ;  /* 0x000001a10000780c */ /* 0x000fe40000fc4270 */
[----:B-1----:R-:W-:Y:S01]  /*5d2d0*/  PRMT R14, R13, 0x7610, R14 ;  /* 0x000076100d0e7816 */ /* 0x002fe2000000000e */
[----:B------:R-:W-:Y:S01]  /*5d2e0*/  @P5 STG.E.U16 desc[UR46][R8.64+0x332], R18 ;  /* 0x0003321208005986 */ /* 0x000fe2000c10152e */
[----:B------:R-:W-:Y:S01]  /*5d2f0*/  F2FP.F16.F32.PACK_AB R13, RZ, R3 ;  /* 0x00000003ff0d723e */ /* 0x000fe200000000ff */
[-C--:B------:R-:W-:Y:S01]  /*5d300*/  FMUL R12, R179, R2.reuse ;  /* 0x00000002b30c7220 */ /* 0x080fe20000400000 */
[----:B------:R-:W-:Y:S01]  /*5d310*/  FMUL R3, R176, R2 ;  /* 0x00000002b0037220 */ /* 0x000fe20000400000 */
[----:B------:R-:W-:-:S02]  /*5d320*/  ISETP.GT.AND P5, PT, R0, 0x1a0, P4 ;  /* 0x000001a00000780c */ /* 0x000fc400027a4270 */
[----:B------:R0:W-:Y:S01]  /*5d330*/  @P0 STG.E.U16 desc[UR46][R10.64+0x340], R14 ;  /* 0x0003400e0a000986 */ /* 0x0001e2000c10152e */
[----:B------:R-:W-:Y:S02]  /*5d340*/  ISETP.GT.AND P0, PT, R0, 0x1a1, P4 ;  /* 0x000001a10000780c */ /* 0x000fe40002704270 */
[----:B------:R-:W-:Y:S02]  /*5d350*/  F2FP.F16.F32.PACK_AB R12, RZ, R12 ;  /* 0x0000000cff0c723e */ /* 0x000fe400000000ff */
[----:B------:R-:W-:Y:S01]  /*5d360*/  F2FP.F16.F32.PACK_AB R3, RZ, R3 ;  /* 0x00000003ff03723e */ /* 0x000fe200000000ff */
[----:B------:R1:W-:Y:S01]  /*5d370*/  @P6 STG.E.U16 desc[UR46][R10.64+0x342], R15 ;  /* 0x0003420f0a006986 */ /* 0x0003e2000c10152e */
[----:B--2---:R-:W-:Y:S02]  /*5d380*/  PRMT R17, R12, 0x7610, R17 ;  /* 0x000076100c117816 */ /* 0x004fe40000000011 */
[C---:B------:R-:W-:Y:S01]  /*5d390*/  ISETP.GT.AND P6, PT, R0.reuse, 0x1a8, P1 ;  /* 0x000001a80000780c */ /* 0x040fe20000fc4270 */
[-C--:B------:R-:W-:Y:S01]  /*5d3a0*/  FMUL R12, R177, R2.reuse ;  /* 0x00000002b10c7220 */ /* 0x080fe20000400000 */
[----:B0-----:R-:W-:Y:S01]  /*5d3b0*/  PRMT R14, R13, 0x7610, R14 ;  /* 0x000076100d0e7816 */ /* 0x001fe2000000000e */
[----:B------:R0:W-:Y:S01]  /*5d3c0*/  @P5 STG.E.U16 desc[UR46][R8.64+0x340], R17 ;  /* 0x0003401108005986 */ /* 0x0001e2000c10152e */
[----:B-1----:R-:W-:Y:S01]  /*5d3d0*/  PRMT R15, R3, 0x7610, R15 ;  /* 0x00007610030f7816 */ /* 0x002fe2000000000f */
[-C--:B------:R-:W-:Y:S01]  /*5d3e0*/  FMUL R3, R175, R2.reuse ;  /* 0x00000002af037220 */ /* 0x080fe20000400000 */
[----:B------:R-:W-:Y:S01]  /*5d3f0*/  ISETP.GT.AND P5, PT, R0, 0x1a9, P1 ;  /* 0x000001a90000780c */ /* 0x000fe20000fa4270 */
[----:B------:R1:W-:Y:S03]  /*5d400*/  @P0 STG.E.U16 desc[UR46][R8.64+0x342], R14 ;  /* 0x0003420e08000986 */ /* 0x0003e6000c10152e */
[----:B------:R-:W-:Y:S01]  /*5d410*/  F2FP.F16.F32.PACK_AB R13, RZ, R3 ;  /* 0x00000003ff0d723e */ /* 0x000fe200000000ff */
[----:B------:R-:W-:Y:S01]  /*5d420*/  FMUL R3, R174, R2 ;  /* 0x00000002ae037220 */ /* 0x000fe20000400000 */
[----:B------:R-:W-:-:S02]  /*5d430*/  ISETP.GT.AND P0, PT, R0, 0x1a8, P4 ;  /* 0x000001a80000780c */ /* 0x000fc40002704270 */
[----:B------:R-:W-:Y:S02]  /*5d440*/  F2FP.F16.F32.PACK_AB R12, RZ, R12 ;  /* 0x0000000cff0c723e */ /* 0x000fe400000000ff */
[----:B------:R-:W-:Y:S01]  /*5d450*/  F2FP.F16.F32.PACK_AB R3, RZ, R3 ;  /* 0x00000003ff03723e */ /* 0x000fe200000000ff */
[----:B------:R2:W-:Y:S01]  /*5d460*/  @P6 STG.E.U16 desc[UR46][R10.64+0x350], R15 ;  /* 0x0003500f0a006986 */ /* 0x0005e2000c10152e */
[----:B0-----:R-:W-:Y:S01]  /*5d470*/  PRMT R17, R12, 0x7610, R17 ;  /* 0x000076100c117816 */ /* 0x001fe20000000011 */
[----:B------:R-:W-:Y:S01]  /*5d480*/  FMUL R12, R172, R2 ;  /* 0x00000002ac0c7220 */ /* 0x000fe20000400000 */
[C---:B------:R-:W-:Y:S02]  /*5d490*/  ISETP.GT.AND P6, PT, R0.reuse, 0x1a9, P4 ;  /* 0x000001a90000780c */ /* 0x040fe400027c4270 */
[----:B-1----:R-:W-:Y:S01]  /*5d4a0*/  PRMT R14, R13, 0x7610, R14 ;  /* 0x000076100d0e7816 */ /* 0x002fe2000000000e */
[----:B------:R0:W-:Y:S01]  /*5d4b0*/  @P5 STG.E.U16 desc[UR46][R10.64+0x352], R17 ;  /* 0x000352110a005986 */ /* 0x0001e2000c10152e */
[----:B------:R-:W-:-:S02]  /*5d4c0*/  ISETP.GT.AND P5, PT, R0, 0x1b0, P1 ;  /* 0x000001b00000780c */ /* 0x000fc40000fa4270 */
[----:B--2---:R-:W-:Y:S01]  /*5d4d0*/  PRMT R15, R3, 0x7610, R15 ;  /* 0x00007610030f7816 */ /* 0x004fe2000000000f */
[----:B------:R-:W-:Y:S01]  /*5d4e0*/  FMUL R3, R173, R2 ;  /* 0x00000002ad037220 */ /* 0x000fe20000400000 */
[----:B------:R1:W-:Y:S01]  /*5d4f0*/  @P0 STG.E.U16 desc[UR46][R8.64+0x350], R14 ;  /* 0x0003500e08000986 */ /* 0x0003e2000c10152e */
[----:B------:R-:W-:Y:S02]  /*5d500*/  F2FP.F16.F32.PACK_AB R12, RZ, R12 ;  /* 0x0000000cff0c723e */ /* 0x000fe400000000ff */
[----:B------:R-:W-:Y:S02]  /*5d510*/  ISETP.GT.AND P0, PT, R0, 0x1b1, P1 ;  /* 0x000001b10000780c */ /* 0x000fe40000f04270 */
[----:B------:R-:W-:Y:S01]  /*5d520*/  F2FP.F16.F32.PACK_AB R13, RZ, R3 ;  /* 0x00000003ff0d723e */ /* 0x000fe200000000ff */
[-C--:B------:R-:W-:Y:S01]  /*5d530*/  FMUL R3, R171, R2.reuse ;  /* 0x00000002ab037220 */ /* 0x080fe20000400000 */
[----:B0-----:R-:W-:Y:S01]  /*5d540*/  PRMT R17, R12, 0x7610, R17 ;  /* 0x000076100c117816 */ /* 0x001fe20000000011 */
[----:B------:R-:W-:Y:S01]  /*5d550*/  FMUL R12, R170, R2 ;  /* 0x00000002aa0c7220 */ /* 0x000fe20000400000 */
[----:B------:R0:W-:Y:S02]  /*5d560*/  @P6 STG.E.U16 desc[UR46][R8.64+0x352], R15 ;  /* 0x0003520f08006986 */ /* 0x0001e4000c10152e */
[----:B------:R-:W-:-:S02]  /*5d570*/  F2FP.F16.F32.PACK_AB R3, RZ, R3 ;  /* 0x00000003ff03723e */ /* 0x000fc400000000ff */
[----:B------:R-:W-:Y:S01]  /*5d580*/  ISETP.GT.AND P6, PT, R0, 0x1b0, P4 ;  /* 0x000001b00000780c */ /* 0x000fe200027c4270 */
[----:B------:R2:W-:Y:S01]  /*5d590*/  @P5 STG.E.U16 desc[UR46][R10.64+0x360], R17 ;  /* 0x000360110a005986 */ /* 0x0005e2000c10152e */
[----:B-1----:R-:W-:Y:S01]  /*5d5a0*/  PRMT R14, R3, 0x7610, R14 ;  /* 0x00007610030e7816 */ /* 0x002fe2000000000e */
[----:B------:R-:W-:Y:S01]  /*5d5b0*/  FMUL R3, R168, R2 ;  /* 0x00000002a8037220 */ /* 0x000fe20000400000 */
[----:B------:R-:W-:Y:S02]  /*5d5c0*/  F2FP.F16.F32.PACK_AB R12, RZ, R12 ;  /* 0x0000000cff0c723e */ /* 0x000fe400000000ff */
[C---:B------:R-:W-:Y:S01]  /*5d5d0*/  ISETP.GT.AND P5, PT, R0.reuse, 0x1b1, P4 ;  /* 0x000001b10000780c */ /* 0x040fe200027a4270 */
[----:B------:R1:W-:Y:S01]  /*5d5e0*/  @P0 STG.E.U16 desc[UR46][R10.64+0x362], R13 ;  /* 0x0003620d0a000986 */ /* 0x0003e2000c10152e */
[----:B------:R-:W-:Y:S02]  /*5d5f0*/  ISETP.GT.AND P0, PT, R0, 0x1b8, P1 ;  /* 0x000001b80000780c */ /* 0x000fe40000f04270 */
[----:B0-----:R-:W-:-:S02]  /*5d600*/  PRMT R15, R12, 0x7610, R15 ;  /* 0x000076100c0f7816 */ /* 0x001fc4000000000f */
[----:B------:R-:W-:Y:S01]  /*5d610*/  F2FP.F16.F32.PACK_AB R12, RZ, R3 ;  /* 0x00000003ff0c723e */ /* 0x000fe200000000ff */
[-C--:B------:R-:W-:Y:S01]  /*5d620*/  FMUL R3, R169, R2.reuse ;  /* 0x00000002a9037220 */ /* 0x080fe20000400000 */
[----:B------:R0:W-:Y:S02]  /*5d630*/  @P6 STG.E.U16 desc[UR46][R8.64+0x360], R14 ;  /* 0x0003600e08006986 */ /* 0x0001e4000c10152e */
[----:B--2---:R-:W-:Y:S01]  /*5d640*/  PRMT R17, R12, 0x7610, R17 ;  /* 0x000076100c117816 */ /* 0x004fe20000000011 */
[-C--:B------:R-:W-:Y:S01]  /*5d650*/  FMUL R12, R167, R2.reuse ;  /* 0x00000002a70c7220 */ /* 0x080fe20000400000 */
[----:B------:R-:W-:Y:S01]  /*5d660*/  ISETP.GT.AND P6, PT, R0, 0x1b9, P1 ;  /* 0x000001b90000780c */ /* 0x000fe20000fc4270 */
[----:B------:R2:W-:Y:S01]  /*5d670*/  @P5 STG.E.U16 desc[UR46][R8.64+0x362], R15 ;  /* 0x0003620f08005986 */ /* 0x0005e2000c10152e */
[----:B-1----:R-:W-:Y:S01]  /*5d680*/  F2FP.F16.F32.PACK_AB R13, RZ, R3 ;  /* 0x00000003ff0d723e */ /* 0x002fe200000000ff */
[----:B------:R-:W-:Y:S01]  /*5d690*/  FMUL R3, R166, R2 ;  /* 0x00000002a6037220 */ /* 0x000fe20000400000 */
[----:B------:R-:W-:-:S02]  /*5d6a0*/  ISETP.GT.AND P5, PT, R0, 0x1b8, P4 ;  /* 0x000001b80000780c */ /* 0x000fc400027a4270 */
[----:B------:R-:W-:Y:S01]  /*5d6b0*/  F2FP.F16.F32.PACK_AB R12, RZ, R12 ;  /* 0x0000000cff0c723e */ /* 0x000fe200000000ff */
[----:B------:R-:W-:Y:S01]  /*5d6c0*/  @P0 STG.E.U16 desc[UR46][R10.64+0x370], R17 ;  /* 0x000370110a000986 */ /* 0x000fe2000c10152e */
[----:B------:R-:W-:Y:S02]  /*5d6d0*/  ISETP.GT.AND P0, PT, R0, 0x1b9, P4 ;  /* 0x000001b90000780c */ /* 0x000fe40002704270 */
[----:B0-----:R-:W-:Y:S02]  /*5d6e0*/  PRMT R14, R12, 0x7610, R14 ;  /* 0x000076100c0e7816 */ /* 0x001fe4000000000e */
[----:B------:R-:W-:Y:S01]  /*5d6f0*/  F2FP.F16.F32.PACK_AB R12, RZ, R3 ;  /* 0x00000003ff0c723e */ /* 0x000fe200000000ff */
[-C--:B------:R-:W-:Y:S01]  /*5d700*/  FMUL R3, R164, R2.reuse ;  /* 0x00000002a4037220 */ /* 0x080fe20000400000 */
[----:B------:R0:W-:Y:S02]  /*5d710*/  @P6 STG.E.U16 desc[UR46][R10.64+0x372], R13 ;  /* 0x0003720d0a006986 */ /* 0x0001e4000c10152e */
[----:B--2---:R-:W-:Y:S01]  /*5d720*/  PRMT R15, R12, 0x7610, R15 ;  /* 0x000076100c0f7816 */ /* 0x004fe2000000000f */
[----:B------:R-:W-:Y:S01]  /*5d730*/  FMUL R12, R165, R2 ;  /* 0x00000002a50c7220 */ /* 0x000fe20000400000 */
[----:B------:R1:W-:Y:S01]  /*5d740*/  @P5 STG.E.U16 desc[UR46][R8.64+0x370], R14 ;  /* 0x0003700e08005986 */ /* 0x0003e2000c10152e */
[----:B------:R-:W-:-:S02]  /*5d750*/  ISETP.GT.AND P5, PT, R0, 0x1c1, P1 ;  /* 0x000001c10000780c */ /* 0x000fc40000fa4270 */
[C---:B------:R-:W-:Y:S02]  /*5d760*/  ISETP.GT.AND P6, PT, R0.reuse, 0x1c0, P1 ;  /* 0x000001c00000780c */ /* 0x040fe40000fc4270 */
[----:B0-----:R-:W-:Y:S01]  /*5d770*/  F2FP.F16.F32.PACK_AB R13, RZ, R3 ;  /* 0x00000003ff0d723e */ /* 0x001fe200000000ff */
[----:B------:R-:W-:Y:S01]  /*5d780*/  FMUL R3, R163, R2 ;  /* 0x00000002a3037220 */ /* 0x000fe20000400000 */
[----:B------:R-:W-:Y:S01]  /*5d790*/  @P0 STG.E.U16 desc[UR46][R8.64+0x372], R15 ;  /* 0x0003720f08000986 */ /* 0x000fe2000c10152e */
[----:B------:R-:W-:Y:S02]  /*5d7a0*/  ISETP.GT.AND P0, PT, R0, 0x1c0, P4 ;  /* 0x000001c00000780c */ /* 0x000fe40002704270 */
[----:B------:R-:W-:Y:S02]  /*5d7b0*/  F2FP.F16.F32.PACK_AB R12, RZ, R12 ;  /* 0x0000000cff0c723e */ /* 0x000fe400000000ff */
[----:B------:R-:W-:Y:S02]  /*5d7c0*/  F2FP.F16.F32.PACK_AB R3, RZ, R3 ;  /* 0x00000003ff03723e */ /* 0x000fe400000000ff */
[----:B------:R-:W-:-:S02]  /*5d7d0*/  PRMT R17, R12, 0x7610, R17 ;  /* 0x000076100c117816 */ /* 0x000fc40000000011 */
[----:B------:R-:W-:Y:S01]  /*5d7e0*/  PRMT R18, R3, 0x7610, R18 ;  /* 0x0000761003127816 */ /* 0x000fe20000000012 */
[-C--:B------:R-:W-:Y:S01]  /*5d7f0*/  FMUL R3, R162, R2.reuse ;  /* 0x00000002a2037220 */ /* 0x080fe20000400000 */
[----:B-1----:R-:W-:Y:S01]  /*5d800*/  PRMT R14, R13, 0x7610, R14 ;  /* 0x000076100d0e7816 */ /* 0x002fe2000000000e */
[----:B------:R-:W-:Y:S01]  /*5d810*/  @P5 STG.E.U16 desc[UR46][R10.64+0x382], R17 ;  /* 0x000382110a005986 */ /* 0x000fe2000c10152e */
[----:B------:R-:W-:Y:S01]  /*5d820*/  ISETP.GT.AND P5, PT, R0, 0x1c1, P4 ;  /* 0x000001c10000780c */ /* 0x000fe200027a4270 */
[-C--:B------:R-:W-:Y:S01]  /*5d830*/  FMUL R12, R160, R2.reuse ;  /* 0x00000002a00c7220 */ /* 0x080fe20000400000 */
[----:B------:R-:W-:Y:S01]  /*5d840*/  F2FP.F16.F32.PACK_AB R13, RZ, R3 ;  /* 0x00000003ff0d723e */ /* 0x000fe200000000ff */
[----:B------:R0:W-:Y:S01]  /*5d850*/  @P6 STG.E.U16 desc[UR46][R10.64+0x380], R14 ;  /* 0x0003800e0a006986 */ /* 0x0001e2000c10152e */
[----:B------:R-:W-:Y:S01]  /*5d860*/  FMUL R3, R161, R2 ;  /* 0x00000002a1037220 */ /* 0x000fe20000400000 */
[C---:B------:R-:W-:Y:S02]  /*5d870*/  ISETP.GT.AND P6, PT, R0.reuse, 0x1c8, P1 ;  /* 0x000001c80000780c */ /* 0x040fe40000fc4270 */
[----:B------:R-:W-:Y:S01]  /*5d880*/  @P0 STG.E.U16 desc[UR46][R8.64+0x380], R18 ;  /* 0x0003801208000986 */ /* 0x000fe2000c10152e */
        /* <DEDUP_REMOVED lines=15> */
[----:B------:R-:W-:Y:S01]  /*5d980*/  @P0 STG.E.U16 desc[UR46][R10.64+0x392], R17 ;  /* 0x000392110a000986 */ /* 0x000fe2000c10152e */
[----:B------:R-:W-:Y:S02]  /*5d990*/  ISETP.GT.AND P0, PT, R0, 0x1d0, P1 ;  /* 0x000001d00000780c */ /* 0x000fe40000f04270 */
[----:B------:R-:W-:Y:S02]  /*5d9a0*/  F2FP.F16.F32.PACK_AB R12, RZ, R12 ;  /* 0x0000000cff0c723e */ /* 0x000fe400000000ff */
[----:B0-----:R-:W-:Y:S02]  /*5d9b0*/  PRMT R14, R13, 0x7610, R14 ;  /* 0x000076100d0e7816 */ /* 0x001fe4000000000e */
[----:B-1----:R-:W-:Y:S01]  /*5d9c0*/  PRMT R15, R3, 0x7610, R15 ;  /* 0x00007610030f7816 */ /* 0x002fe2000000000f */
[-C--:B------:R-:W-:Y:S01]  /*5d9d0*/  FMUL R3, R157, R2.reuse ;  /* 0x000000029d037220 */ /* 0x080fe20000400000 */
[----:B------:R-:W-:Y:S01]  /*5d9e0*/  PRMT R18, R12, 0x7610, R18 ;  /* 0x000076100c127816 */ /* 0x000fe20000000012 */
[----:B------:R0:W-:Y:S01]  /*5d9f0*/  @P5 STG.E.U16 desc[UR46][R8.64+0x390], R14 ;  /* 0x0003900e08005986 */ /* 0x0001e2000c10152e */
[----:B------:R-:W-:-:S02]  /*5da00*/  FMUL R12, R155, R2 ;  /* 0x000000029b0c7220 */ /* 0x000fc40000400000 */
[----:B------:R-:W-:Y:S01]  /*5da10*/  F2FP.F16.F32.PACK_AB R13, RZ, R3 ;  /* 0x00000003ff0d723e */ /* 0x000fe200000000ff */
[----:B------:R1:W-:Y:S01]  /*5da20*/  @P6 STG.E.U16 desc[UR46][R8.64+0x392], R18 ;  /* 0x0003921208006986 */ /* 0x0003e2000c10152e */
[-C--:B------:R-:W-:Y:S01]  /*5da30*/  FMUL R3, R154, R2.reuse ;  /* 0x000000029a037220 */ /* 0x080fe20000400000 */
[C---:B------:R-:W-:Y:S02]  /*5da40*/  ISETP.GT.AND P6, PT, R0.reuse, 0x1d1, P1 ;  /* 0x000001d10000780c */ /* 0x040fe40000fc4270 */
[C---:B------:R-:W-:Y:S01]  /*5da50*/  ISETP.GT.AND P5, PT, R0.reuse, 0x1d0, P4 ;  /* 0x000001d00000780c */ /* 0x040fe200027a4270 */
[----:B------:R2:W-:Y:S01]  /*5da60*/  @P0 STG.E.U16 desc[UR46][R10.64+0x3a0], R15 ;  /* 0x0003a00f0a000986 */ /* 0x0005e2000c10152e */
[----:B------:R-:W-:Y:S02]  /*5da70*/  ISETP.GT.AND P0, PT, R0, 0x1d1, P4 ;  /* 0x000001d10000780c */ /* 0x000fe40002704270 */
[----:B0-----:R-:W-:Y:S02]  /*5da80*/  PRMT R14, R13, 0x7610, R14 ;  /* 0x000076100d0e7816 */ /* 0x001fe4000000000e */
[----:B------:R-:W-:Y:S01]  /*5da90*/  F2FP.F16.F32.PACK_AB R13, RZ, R3 ;  /* 0x00000003ff0d723e */ /* 0x000fe200000000ff */
[----:B------:R-:W-:Y:S01]  /*5daa0*/  FMUL R3, R152, R2 ;  /* 0x0000000298037220 */ /* 0x000fe20000400000 */
[----:B------:R-:W-:-:S02]  /*5dab0*/  F2FP.F16.F32.PACK_AB R12, RZ, R12 ;  /* 0x0000000cff0c723e */ /* 0x000fc400000000ff */
[----:B-1----:R-:W-:Y:S02]  /*5dac0*/  PRMT R18, R13, 0x7610, R18 ;  /* 0x000076100d127816 */ /* 0x002fe40000000012 */
[----:B------:R-:W-:Y:S02]  /*5dad0*/  PRMT R17, R12, 0x7610, R17 ;  /* 0x000076100c117816 */ /* 0x000fe40000000011 */
[----:B------:R-:W-:Y:S01]  /*5dae0*/  F2FP.F16.F32.PACK_AB R13, RZ, R3 ;  /* 0x00000003ff0d723e */ /* 0x000fe200000000ff */
[-C--:B------:R-:W-:Y:S01]  /*5daf0*/  FMUL R3, R153, R2.reuse ;  /* 0x0000000299037220 */ /* 0x080fe20000400000 */
[----:B------:R0:W-:Y:S01]  /*5db00*/  @P6 STG.E.U16 desc[UR46][R10.64+0x3a2], R14 ;  /* 0x0003a20e0a006986 */ /* 0x0001e2000c10152e */
[C---:B------:R-:W-:Y:S01]  /*5db10*/  ISETP.GT.AND P6, PT, R0.reuse, 0x1d9, P1 ;  /* 0x000001d90000780c */ /* 0x040fe20000fc4270 */
[----:B------:R-:W-:Y:S02]  /*5db20*/  FMUL R12, R23, R2 ;  /* 0x00000002170c7220 */ /* 0x000fe40000400000 */
[----:B------:R1:W-:Y:S01]  /*5db30*/  @P5 STG.E.U16 desc[UR46][R8.64+0x3a0], R17 ;  /* 0x0003a01108005986 */ /* 0x0003e2000c10152e */
[----:B------:R-:W-:-:S02]  /*5db40*/  ISETP.GT.AND P5, PT, R0, 0x1d8, P1 ;  /* 0x000001d80000780c */ /* 0x000fc40000fa4270 */
[----:B------:R-:W-:Y:S01]  /*5db50*/  F2FP.F16.F32.PACK_AB R3, RZ, R3 ;  /* 0x00000003ff03723e */ /* 0x000fe200000000ff */
[----:B------:R-:W-:Y:S01]  /*5db60*/  @P0 STG.E.U16 desc[UR46][R8.64+0x3a2], R18 ;  /* 0x0003a21208000986 */ /* 0x000fe2000c10152e */
[----:B------:R-:W-:Y:S02]  /*5db70*/  ISETP.GT.AND P0, PT, R0, 0x1d8, P4 ;  /* 0x000001d80000780c */ /* 0x000fe40002704270 */
[----:B------:R-:W-:Y:S02]  /*5db80*/  F2FP.F16.F32.PACK_AB R12, RZ, R12 ;  /* 0x0000000cff0c723e */ /* 0x000fe400000000ff */
[----:B--2---:R-:W-:Y:S01]  /*5db90*/  PRMT R15, R3, 0x7610, R15 ;  /* 0x00007610030f7816 */ /* 0x004fe2000000000f */
[----:B------:R-:W-:Y:S01]  /*5dba0*/  FMUL R3, R219, R2 ;  /* 0x00000002db037220 */ /* 0x000fe20000400000 */
[----:B0-----:R-:W-:Y:S02]  /*5dbb0*/  PRMT R14, R13, 0x7610, R14 ;  /* 0x000076100d0e7816 */ /* 0x001fe4000000000e */
[----:B-1----:R-:W-:-:S02]  /*5dbc0*/  PRMT R17, R12, 0x7610, R17 ;  /* 0x000076100c117816 */ /* 0x002fc40000000011 */
[----:B------:R-:W-:Y:S01]  /*5dbd0*/  F2FP.F16.F32.PACK_AB R13, RZ, R3 ;  /* 0x00000003ff0d723e */ /* 0x000fe200000000ff */
[-C--:B------:R-:W-:Y:S01]  /*5dbe0*/  FMUL R3, R220, R2.reuse ;  /* 0x00000002dc037220 */ /* 0x080fe20000400000 */
[----:B------:R0:W-:Y:S01]  /*5dbf0*/  @P5 STG.E.U16 desc[UR46][R10.64+0x3b0], R14 ;  /* 0x0003b00e0a005986 */ /* 0x0001e2000c10152e */
[----:B------:R-:W-:Y:S01]  /*5dc00*/  ISETP.GT.AND P5, PT, R0, 0x1d9, P4 ;  /* 0x000001d90000780c */ /* 0x000fe200027a4270 */
[----:B------:R-:W-:Y:S02]  /*5dc10*/  FMUL R12, R235, R2 ;  /* 0x00000002eb0c7220 */ /* 0x000fe40000400000 */
[----:B------:R1:W-:Y:S01]  /*5dc20*/  @P6 STG.E.U16 desc[UR46][R10.64+0x3b2], R15 ;  /* 0x0003b20f0a006986 */ /* 0x0003e2000c10152e */
[----:B------:R-:W-:-:S03]  /*5dc30*/  F2FP.F16.F32.PACK_AB R3, RZ, R3 ;  /* 0x00000003ff03723e */ /* 0x000fc600000000ff */
[----:B------:R2:W-:Y:S01]  /*5dc40*/  @P0 STG.E.U16 desc[UR46][R8.64+0x3b0], R17 ;  /* 0x0003b01108000986 */ /* 0x0005e2000c10152e */
[----:B------:R-:W-:Y:S02]  /*5dc50*/  ISETP.GT.AND P0, PT, R0, 0x1e1, P1 ;  /* 0x000001e10000780c */ /* 0x000fe40000f04270 */
[----:B------:R-:W-:Y:S02]  /*5dc60*/  F2FP.F16.F32.PACK_AB R12, RZ, R12 ;  /* 0x0000000cff0c723e */ /* 0x000fe400000000ff */
[----:B0-----:R-:W-:Y:S02]  /*5dc70*/  PRMT R14, R13, 0x7610, R14 ;  /* 0x000076100d0e7816 */ /* 0x001fe4000000000e */
[----:B-1----:R-:W-:Y:S01]  /*5dc80*/  PRMT R15, R3, 0x7610, R15 ;  /* 0x00007610030f7816 */ /* 0x002fe2000000000f */
[-C--:B------:R-:W-:Y:S01]  /*5dc90*/  FMUL R3, R234, R2.reuse ;  /* 0x00000002ea037220 */ /* 0x080fe20000400000 */
[----:B------:R-:W-:Y:S02]  /*5dca0*/  ISETP.GT.AND P6, PT, R0, 0x1e0, P1 ;  /* 0x000001e00000780c */ /* 0x000fe40000fc4270 */
[----:B--2---:R-:W-:Y:S01]  /*5dcb0*/  PRMT R17, R12, 0x7610, R17 ;  /* 0x000076100c117816 */ /* 0x004fe20000000011 */
[----:B------:R0:W-:Y:S01]  /*5dcc0*/  @P5 STG.E.U16 desc[UR46][R8.64+0x3b2], R14 ;  /* 0x0003b20e08005986 */ /* 0x0001e2000c10152e */
[----:B------:R-:W-:Y:S01]  /*5dcd0*/  F2FP.F16.F32.PACK_AB R13, RZ, R3 ;  /* 0x00000003ff0d723e */ /* 0x000fe200000000ff */
[-C--:B------:R-:W-:Y:S01]  /*5dce0*/  FMUL R3, R233, R2.reuse ;  /* 0x00000002e9037220 */ /* 0x080fe20000400000 */
[C---:B------:R-:W-:Y:S01]  /*5dcf0*/  ISETP.GT.AND P5, PT, R0.reuse, 0x1e0, P4 ;  /* 0x000001e00000780c */ /* 0x040fe200027a4270 */
[----:B------:R-:W-:Y:S01]  /*5dd00*/  @P0 STG.E.U16 desc[UR46][R10.64+0x3c2], R17 ;  /* 0x0003c2110a000986 */ /* 0x000fe2000c10152e */
[----:B------:R-:W-:Y:S01]  /*5dd10*/  ISETP.GT.AND P0, PT, R0, 0x1e1, P4 ;  /* 0x000001e10000780c */ /* 0x000fe20002704270 */
[----:B------:R-:W-:Y:S01]  /*5dd20*/  FMUL R12, R232, R2 ;  /* 0x00000002e80c7220 */ /* 0x000fe20000400000 */
[----:B0-----:R-:W-:-:S02]  /*5dd30*/  PRMT R14, R13, 0x7610, R14 ;  /* 0x000076100d0e7816 */ /* 0x001fc4000000000e */
[----:B------:R-:W-:Y:S01]  /*5dd40*/  F2FP.F16.F32.PACK_AB R13, RZ, R3 ;  /* 0x00000003ff0d723e */ /* 0x000fe200000000ff */
[----:B------:R0:W-:Y:S01]  /*5dd50*/  @P6 STG.E.U16 desc[UR46][R10.64+0x3c0], R15 ;  /* 0x0003c00f0a006986 */ /* 0x0001e2000c10152e */
[----:B------:R-:W-:Y:S01]  /*5dd60*/  ISETP.GT.AND P6, PT, R0, 0x1e8, P1 ;  /* 0x000001e80000780c */ /* 0x000fe20000fc4270 */
[----:B------:R-:W-:Y:S01]  /*5dd70*/  FMUL R3, R231, R2 ;  /* 0x00000002e7037220 */ /* 0x000fe20000400000 */
[----:B------:R-:W-:-:S03]  /*5dd80*/  F2FP.F16.F32.PACK_AB R12, RZ, R12 ;  /* 0x0000000cff0c723e */ /* 0x000fc600000000ff */
[----:B------:R-:W-:Y:S01]  /*5dd90*/  @P5 STG.E.U16 desc[UR46][R8.64+0x3c0], R14 ;  /* 0x0003c00e08005986 */ /* 0x000fe2000c10152e */
[----:B------:R-:W-:Y:S02]  /*5dda0*/  ISETP.GT.AND P5, PT, R0, 0x1e8, P4 ;  /* 0x000001e80000780c */ /* 0x000fe400027a4270 */
[----:B0-----:R-:W-:Y:S02]  /*5ddb0*/  PRMT R15, R13, 0x7610, R15 ;  /* 0x000076100d0f7816 */ /* 0x001fe4000000000f */
[----:B------:R-:W-:-:S03]  /*5ddc0*/  PRMT R22, R12, 0x7610, R22 ;  /* 0x000076100c167816 */ /* 0x000fc60000000016 */
[----:B------:R-:W-:Y:S01]  /*5ddd0*/  @P0 STG.E.U16 desc[UR46][R8.64+0x3c2], R15 ;  /* 0x0003c20f08000986 */ /* 0x000fe2000c10152e */
[----:B------:R-:W-:Y:S01]  /*5dde0*/  ISETP.GT.AND P0, PT, R0, 0x1e9, P1 ;  /* 0x000001e90000780c */ /* 0x000fe20000f04270 */
[----:B------:R-:W-:Y:S01]  /*5ddf0*/  FMUL R12, R230, R2 ;  /* 0x00000002e60c7220 */ /* 0x000fe20000400000 */
[----:B------:R-:W-:Y:S01]  /*5de00*/  F2FP.F16.F32.PACK_AB R3, RZ, R3 ;  /* 0x00000003ff03723e */ /* 0x000fe200000000ff */
[----:B------:R0:W-:Y:S03]  /*5de10*/  @P6 STG.E.U16 desc[UR46][R10.64+0x3d0], R22 ;  /* 0x0003d0160a006986 */ /* 0x0001e6000c10152e */
[----:B------:R-:W-:Y:S02]  /*5de20*/  F2FP.F16.F32.PACK_AB R20, RZ, R12 ;  /* 0x0000000cff14723e */ /* 0x000fe400000000ff */
[----:B------:R-:W-:Y:S02]  /*5de30*/  ISETP.GT.AND P6, PT, R0, 0x1e9, P4 ;  /* 0x000001e90000780c */ /* 0x000fe400027c4270 */
[----:B0-----:R-:W-:Y:S01]  /*5de40*/  PRMT R22, R3, 0x7610, R22 ;  /* 0x0000761003167816 */ /* 0x001fe20000000016 */
[----:B------:R-:W-:-:S04]  /*5de50*/  FMUL R13, R229, R2 ;  /* 0x00000002e50d7220 */ /* 0x000fc80000400000 */
[----:B------:R-:W-:Y:S01]  /*5de60*/  @P0 STG.E.U16 desc[UR46][R10.64+0x3d2], R22 ;  /* 0x0003d2160a000986 */ /* 0x000fe2000c10152e */
[----:B------:R-:W-:-:S03]  /*5de70*/  ISETP.GT.AND P0, PT, R0, 0x1f0, P1 ;  /* 0x000001f00000780c */ /* 0x000fc60000f04270 */
[----:B------:R-:W-:Y:S01]  /*5de80*/  @P5 STG.E.U16 desc[UR46][R8.64+0x3d0], R20 ;  /* 0x0003d01408005986 */ /* 0x000fe2000c10152e */
[----:B------:R-:W-:Y:S01]  /*5de90*/  ISETP.GT.AND P5, PT, R0, 0x1f1, P1 ;  /* 0x000001f10000780c */ /* 0x000fe20000fa4270 */
[-C--:B------:R-:W-:Y:S01]  /*5dea0*/  FMUL R18, R228, R2.reuse ;  /* 0x00000002e4127220 */ /* 0x080fe20000400000 */
[----:B------:R-:W-:Y:S01]  /*5deb0*/  FMUL R17, R227, R2 ;  /* 0x00000002e3117220 */ /* 0x000fe20000400000 */
[----:B------:R-:W-:-:S03]  /*5dec0*/  F2FP.F16.F32.PACK_AB R21, RZ, R13 ;  /* 0x0000000dff15723e */ /* 0x000fc600000000ff */
[----:B------:R-:W-:Y:S02]  /*5ded0*/  F2FP.F16.F32.PACK_AB R18, RZ, R18 ;  /* 0x00000012ff12723e */ /* 0x000fe400000000ff */
[----:B------:R-:W-:Y:S01]  /*5dee0*/  F2FP.F16.F32.PACK_AB R17, RZ, R17 ;  /* 0x00000011ff11723e */ /* 0x000fe200000000ff */
[----:B------:R-:W-:Y:S01]  /*5def0*/  @P6 STG.E.U16 desc[UR46][R8.64+0x3d2], R21 ;  /* 0x0003d21508006986 */ /* 0x000fe2000c10152e */
[----:B------:R-:W-:-:S03]  /*5df00*/  ISETP.GT.AND P6, PT, R0, 0x1f0, P4 ;  /* 0x000001f00000780c */ /* 0x000fc600027c4270 */
[----:B------:R-:W-:Y:S01]  /*5df10*/  @P0 STG.E.U16 desc[UR46][R10.64+0x3e0], R18 ;  /* 0x0003e0120a000986 */ /* 0x000fe2000c10152e */
[----:B------:R-:W-:-:S03]  /*5df20*/  ISETP.GT.AND P0, PT, R0, 0x1f8, P1 ;  /* 0x000001f80000780c */ /* 0x000fc60000f04270 */
[----:B------:R-:W-:Y:S01]  /*5df30*/  @P5 STG.E.U16 desc[UR46][R10.64+0x3e2], R17 ;  /* 0x0003e2110a005986 */ /* 0x000fe2000c10152e */
[----:B------:R-:W-:Y:S01]  /*5df40*/  ISETP.GT.AND P5, PT, R0, 0x1f1, P4 ;  /* 0x000001f10000780c */ /* 0x000fe200027a4270 */
[-C--:B------:R-:W-:Y:S01]  /*5df50*/  FMUL R19, R226, R2.reuse ;  /* 0x00000002e2137220 */ /* 0x080fe20000400000 */
[C---:B------:R-:W-:Y:S01]  /*5df60*/  ISETP.GT.AND P1, PT, R0.reuse, 0x1f9, P1 ;  /* 0x000001f90000780c */ /* 0x040fe20000f24270 */
[-C--:B------:R-:W-:Y:S01]  /*5df70*/  FMUL R12, R225, R2.reuse ;  /* 0x00000002e10c7220 */ /* 0x080fe20000400000 */
[----:B------:R-:W-:Y:S02]  /*5df80*/  FMUL R14, R223, R2 ;  /* 0x00000002df0e7220 */ /* 0x000fe40000400000 */
[----:B------:R-:W-:Y:S02]  /*5df90*/  F2FP.F16.F32.PACK_AB R19, RZ, R19 ;  /* 0x00000013ff13723e */ /* 0x000fe400000000ff */
[----:B------:R-:W-:Y:S02]  /*5dfa0*/  F2FP.F16.F32.PACK_AB R12, RZ, R12 ;  /* 0x0000000cff0c723e */ /* 0x000fe400000000ff */
[----:B------:R-:W-:Y:S01]  /*5dfb0*/  F2FP.F16.F32.PACK_AB R14, RZ, R14 ;  /* 0x0000000eff0e723e */ /* 0x000fe200000000ff */
[----:B------:R-:W-:Y:S01]  /*5dfc0*/  @P6 STG.E.U16 desc[UR46][R8.64+0x3e0], R19 ;  /* 0x0003e01308006986 */ /* 0x000fe2000c10152e */
[----:B------:R-:W-:Y:S01]  /*5dfd0*/  ISETP.GT.AND P6, PT, R0, 0x1f8, P4 ;  /* 0x000001f80000780c */ /* 0x000fe200027c4270 */
[-C--:B------:R-:W-:Y:S01]  /*5dfe0*/  FMUL R13, R224, R2.reuse ;  /* 0x00000002e00d7220 */ /* 0x080fe20000400000 */
[----:B------:R-:W-:Y:S01]  /*5dff0*/  ISETP.GT.AND P4, PT, R0, 0x1f9, P4 ;  /* 0x000001f90000780c */ /* 0x000fe20002784270 */
[----:B------:R-:W-:Y:S01]  /*5e000*/  @P5 STG.E.U16 desc[UR46][R8.64+0x3e2], R12 ;  /* 0x0003e20c08005986 */ /* 0x000fe2000c10152e */
[----:B------:R-:W-:-:S03]  /*5e010*/  FMUL R15, R222, R2 ;  /* 0x00000002de0f7220 */ /* 0x000fc60000400000 */
[----:B------:R-:W-:Y:S01]  /*5e020*/  @P1 STG.E.U16 desc[UR46][R10.64+0x3f2], R14 ;  /* 0x0003f20e0a001986 */ /* 0x000fe2000c10152e */
[----:B------:R-:W-:Y:S01]  /*5e030*/  ISETP.GT.AND P1, PT, R0, 0x100, P3 ;  /* 0x000001000000780c */ /* 0x000fe20001f24270 */
[-C--:B------:R-:W-:Y:S01]  /*5e040*/  FMUL R3, R221, R2.reuse ;  /* 0x00000002dd037220 */ /* 0x080fe20000400000 */
[----:B------:R-:W-:Y:S01]  /*5e050*/  FMUL R24, R24, R2 ;  /* 0x0000000218187220 */ /* 0x000fe20000400000 */
[----:B------:R-:W-:Y:S02]  /*5e060*/  F2FP.F16.F32.PACK_AB R13, RZ, R13 ;  /* 0x0000000dff0d723e */ /* 0x000fe400000000ff */
[----:B------:R-:W-:Y:S02]  /*5e070*/  F2FP.F16.F32.PACK_AB R15, RZ, R15 ;  /* 0x0000000fff0f723e */ /* 0x000fe400000000ff */
[----:B------:R-:W-:Y:S02]  /*5e080*/  F2FP.F16.F32.PACK_AB R3, RZ, R3 ;  /* 0x00000003ff03723e */ /* 0x000fe400000000ff */
[----:B------:R-:W-:Y:S01]  /*5e090*/  F2FP.F16.F32.PACK_AB R24, RZ, R24 ;  /* 0x00000018ff18723e */ /* 0x000fe200000000ff */
[----:B------:R-:W-:Y:S01]  /*5e0a0*/  @P0 STG.E.U16 desc[UR46][R10.64+0x3f0], R13 ;  /* 0x0003f00d0a000986 */ /* 0x000fe2000c10152e */
[----:B------:R-:W-:-:S02]  /*5e0b0*/  ISETP.GT.AND P5, PT, R0, 0x101, P3 ;  /* 0x000001010000780c */ /* 0x000fc40001fa4270 */
[----:B------:R-:W-:Y:S01]  /*5e0c0*/  ISETP.GT.AND P0, PT, R0, 0x100, P2 ;  /* 0x000001000000780c */ /* 0x000fe20001704270 */
[----:B------:R-:W-:Y:S01]  /*5e0d0*/  @P6 STG.E.U16 desc[UR46][R8.64+0x3f0], R15 ;  /* 0x0003f00f08006986 */ /* 0x000fe2000c10152e */
[----:B------:R-:W-:-:S03]  /*5e0e0*/  FMUL R25, R25, R2 ;  /* 0x0000000219197220 */ /* 0x000fc60000400000 */
[----:B------:R-:W-:Y:S01]  /*5e0f0*/  @P4 STG.E.U16 desc[UR46][R8.64+0x3f2], R3 ;  /* 0x0003f20308004986 */ /* 0x000fe2000c10152e */
[-C--:B------:R-:W-:Y:S01]  /*5e100*/  FMUL R26, R26, R2.reuse ;  /* 0x000000021a1a7220 */ /* 0x080fe20000400000 */
[C---:B------:R-:W-:Y:S02]  /*5e110*/  ISETP.GT.AND P4, PT, R0.reuse, 0x108, P3 ;  /* 0x000001080000780c */ /* 0x040fe40001f84270 */
[----:B------:R-:W-:Y:S01]  /*5e120*/  @P1 STG.E.U16 desc[UR46][R6.64+0x200], R24 ;  /* 0x0002001806001986 */ /* 0x000fe2000c10152e */
[----:B------:R-:W-:Y:S01]  /*5e130*/  ISETP.GT.AND P1, PT, R0, 0x101, P2 ;  /* 0x000001010000780c */ /* 0x000fe20001724270 */
[-C--:B------:R-:W-:Y:S01]  /*5e140*/  FMUL R27, R27, R2.reuse ;  /* 0x000000021b1b7220 */ /* 0x080fe20000400000 */
[----:B------:R-:W-:Y:S01]  /*5e150*/  FMUL R28, R28, R2 ;  /* 0x000000021c1c7220 */ /* 0x000fe20000400000 */
[----:B------:R-:W-:Y:S02]  /*5e160*/  F2FP.F16.F32.PACK_AB R25, RZ, R25 ;  /* 0x00000019ff19723e */ /* 0x000fe400000000ff */
[----:B------:R-:W-:-:S02]  /*5e170*/  F2FP.F16.F32.PACK_AB R26, RZ, R26 ;  /* 0x0000001aff1a723e */ /* 0x000fc400000000ff */
[----:B------:R-:W-:Y:S01]  /*5e180*/  F2FP.F16.F32.PACK_AB R27, RZ, R27 ;  /* 0x0000001bff1b723e */ /* 0x000fe200000000ff */
[----:B------:R-:W-:Y:S01]  /*5e190*/  @P5 STG.E.U16 desc[UR46][R6.64+0x202], R25 ;  /* 0x0002021906005986 */ /* 0x000fe2000c10152e */
[----:B------:R-:W-:Y:S02]  /*5e1a0*/  F2FP.F16.F32.PACK_AB R28, RZ, R28 ;  /* 0x0000001cff1c723e */ /* 0x000fe400000000ff */
[C---:B------:R-:W-:Y:S01]  /*5e1b0*/  ISETP.GT.AND P5, PT, R0.reuse, 0x109, P3 ;  /* 0x000001090000780c */ /* 0x040fe20001fa4270 */
[----:B------:R-:W-:Y:S01]  /*5e1c0*/  @P0 STG.E.U16 desc[UR46][R4.64+0x200], R26 ;  /* 0x0002001a04000986 */ /* 0x000fe2000c10152e */
[C---:B------:R-:W-:Y:S01]  /*5e1d0*/  ISETP.GT.AND P0, PT, R0.reuse, 0x108, P2 ;  /* 0x000001080000780c */ /* 0x040fe20001704270 */
[-C--:B------:R-:W-:Y:S02]  /*5e1e0*/  FMUL R29, R29, R2.reuse ;  /* 0x000000021d1d7220 */ /* 0x080fe40000400000 */
[----:B------:R-:W-:Y:S01]  /*5e1f0*/  @P1 STG.E.U16 desc[UR46][R4.64+0x202], R27 ;  /* 0x0002021b04001986 */ /* 0x000fe2000c10152e */
[----:B------:R-:W-:Y:S01]  /*5e200*/  ISETP.GT.AND P1, PT, R0, 0x109, P2 ;  /* 0x000001090000780c */ /* 0x000fe20001724270 */
[----:B------:R-:W-:-:S02]  /*5e210*/  FMUL R30, R30, R2 ;  /* 0x000000021e1e7220 */ /* 0x000fc40000400000 */
[----:B------:R-:W-:Y:S01]  /*5e220*/  @P4 STG.E.U16 desc[UR46][R6.64+0x210], R28 ;  /* 0x0002101c06004986 */ /* 0x000fe2000c10152e */
[----:B------:R-:W-:Y:S01]  /*5e230*/  ISETP.GT.AND P4, PT, R0, 0x110, P3 ;  /* 0x000001100000780c */ /* 0x000fe20001f84270 */
[-C--:B------:R-:W-:Y:S01]  /*5e240*/  FMUL R31, R31, R2.reuse ;  /* 0x000000021f1f7220 */ /* 0x080fe20000400000 */
[----:B------:R-:W-:Y:S01]  /*5e250*/  FMUL R32, R32, R2 ;  /* 0x0000000220207220 */ /* 0x000fe20000400000 */
[----:B------:R-:W-:Y:S02]  /*5e260*/  F2FP.F16.F32.PACK_AB R29, RZ, R29 ;  /* 0x0000001dff1d723e */ /* 0x000fe400000000ff */
[----:B------:R-:W-:Y:S02]  /*5e270*/  F2FP.F16.F32.PACK_AB R30, RZ, R30 ;  /* 0x0000001eff1e723e */ /* 0x000fe400000000ff */
[----:B------:R-:W-:Y:S01]  /*5e280*/  F2FP.F16.F32.PACK_AB R31, RZ, R31 ;  /* 0x0000001fff1f723e */ /* 0x000fe200000000ff */
[----:B------:R-:W-:Y:S01]  /*5e290*/  @P5 STG.E.U16 desc[UR46][R6.64+0x212], R29 ;  /* 0x0002121d06005986 */ /* 0x000fe2000c10152e */
[----:B------:R-:W-:-:S02]  /*5e2a0*/  F2FP.F16.F32.PACK_AB R32, RZ, R32 ;  /* 0x00000020ff20723e */ /* 0x000fc400000000ff */
[C---:B------:R-:W-:Y:S01]  /*5e2b0*/  ISETP.GT.AND P5, PT, R0.reuse, 0x111, P3 ;  /* 0x000001110000780c */ /* 0x040fe20001fa4270 */
[----:B------:R-:W-:Y:S01]  /*5e2c0*/  @P0 STG.E.U16 desc[UR46][R4.64+0x210], R30 ;  /* 0x0002101e04000986 */ /* 0x000fe2000c10152e */
[C---:B------:R-:W-:Y:S01]  /*5e2d0*/  ISETP.GT.AND P0, PT, R0.reuse, 0x110, P2 ;  /* 0x000001100000780c */ /* 0x040fe20001704270 */
[-C--:B------:R-:W-:Y:S02]  /*5e2e0*/  FMUL R33, R33, R2.reuse ;  /* 0x0000000221217220 */ /* 0x080fe40000400000 */
[----:B------:R-:W-:Y:S01]  /*5e2f0*/  @P1 STG.E.U16 desc[UR46][R4.64+0x212], R31 ;  /* 0x0002121f04001986 */ /* 0x000fe2000c10152e */
[----:B------:R-:W-:Y:S01]  /*5e300*/  ISETP.GT.AND P1, PT, R0, 0x111, P2 ;  /* 0x000001110000780c */ /* 0x000fe20001724270 */
[-C--:B------:R-:W-:Y:S02]  /*5e310*/  FMUL R34, R34, R2.reuse ;  /* 0x0000000222227220 */ /* 0x080fe40000400000 */
[----:B------:R-:W-:Y:S01]  /*5e320*/  @P4 STG.E.U16 desc[UR46][R6.64+0x220], R32 ;  /* 0x0002202006004986 */ /* 0x000fe2000c10152e */
[----:B------:R-:W-:Y:S01]  /*5e330*/  ISETP.GT.AND P4, PT, R0, 0x118, P3 ;  /* 0x000001180000780c */ /* 0x000fe20001f84270 */
[-C--:B------:R-:W-:Y:S01]  /*5e340*/  FMUL R35, R35, R2.reuse ;  /* 0x0000000223237220 */ /* 0x080fe20000400000 */
[----:B------:R-:W-:Y:S01]  /*5e350*/  FMUL R36, R36, R2 ;  /* 0x0000000224247220 */ /* 0x000fe20000400000 */
[----:B------:R-:W-:-:S02]  /*5e360*/  F2FP.F16.F32.PACK_AB R33, RZ, R33 ;  /* 0x00000021ff21723e */ /* 0x000fc400000000ff */
[----:B------:R-:W-:Y:S02]  /*5e370*/  F2FP.F16.F32.PACK_AB R34, RZ, R34 ;  /* 0x00000022ff22723e */ /* 0x000fe400000000ff */
        /* <DEDUP_REMOVED lines=389> */
[----:B------:R-:W-:Y:S01]  /*5fbd0*/  ISETP.GT.AND P0, PT, R0, 0x1d8, P2 ;  /* 0x000001d80000780c */ /* 0x000fe20001704270 */
[-C--:B------:R-:W-:Y:S02]  /*5fbe0*/  FMUL R133, R133, R2.reuse ;  /* 0x0000000285857220 */ /* 0x080fe40000400000 */
[----:B------:R-:W-:Y:S01]  /*5fbf0*/  @P1 STG.E.U16 desc[UR46][R4.64+0x3a2], R131 ;  /* 0x0003a28304001986 */ /* 0x000fe2000c10152e */
[----:B------:R-:W-:-:S03]  /*5fc00*/  FMUL R134, R134, R2 ;  /* 0x0000000286867220 */ /* 0x000fc60000400000 */
[----:B------:R-:W-:Y:S01]  /*5fc10*/  @P4 STG.E.U16 desc[UR46][R6.64+0x3b0], R132 ;  /* 0x0003b08406004986 */ /* 0x000fe2000c10152e */
[C---:B------:R-:W-:Y:S01]  /*5fc20*/  ISETP.GT.AND P4, PT, R0.reuse, 0x1d9, P2 ;  /* 0x000001d90000780c */ /* 0x040fe20001784270 */
[----:B------:R-:W-:Y:S01]  /*5fc30*/  FMUL R135, R135, R2 ;  /* 0x0000000287877220 */ /* 0x000fe20000400000 */
[----:B------:R-:W-:Y:S02]  /*5fc40*/  F2FP.F16.F32.PACK_AB R133, RZ, R133 ;  /* 0x00000085ff85723e */ /* 0x000fe400000000ff */
[----:B------:R-:W-:Y:S02]  /*5fc50*/  F2FP.F16.F32.PACK_AB R134, RZ, R134 ;  /* 0x00000086ff86723e */ /* 0x000fe400000000ff */
[----:B------:R-:W-:Y:S01]  /*5fc60*/  F2FP.F16.F32.PACK_AB R135, RZ, R135 ;  /* 0x00000087ff87723e */ /* 0x000fe200000000ff */
[----:B------:R-:W-:Y:S01]  /*5fc70*/  @P5 STG.E.U16 desc[UR46][R6.64+0x3b2], R133 ;  /* 0x0003b28506005986 */ /* 0x000fe2000c10152e */
[----:B------:R-:W-:-:S03]  /*5fc80*/  ISETP.GT.AND P5, PT, R0, 0x1e0, P3 ;  /* 0x000001e00000780c */ /* 0x000fc60001fa4270 */
[----:B------:R-:W-:Y:S01]  /*5fc90*/  @P0 STG.E.U16 desc[UR46][R4.64+0x3b0], R134 ;  /* 0x0003b08604000986 */ /* 0x000fe2000c10152e */
[----:B------:R-:W-:Y:S01]  /*5fca0*/  ISETP.GT.AND P0, PT, R0, 0x1e1, P3 ;  /* 0x000001e10000780c */ /* 0x000fe20001f04270 */
[-C--:B------:R-:W-:Y:S01]  /*5fcb0*/  FMUL R136, R136, R2.reuse ;  /* 0x0000000288887220 */ /* 0x080fe20000400000 */
[C---:B------:R-:W-:Y:S01]  /*5fcc0*/  ISETP.GT.AND P1, PT, R0.reuse, 0x1e0, P2 ;  /* 0x000001e00000780c */ /* 0x040fe20001724270 */
[----:B------:R-:W-:Y:S01]  /*5fcd0*/  @P4 STG.E.U16 desc[UR46][R4.64+0x3b2], R135 ;  /* 0x0003b28704004986 */ /* 0x000fe2000c10152e */
[-C--:B------:R-:W-:Y:S01]  /*5fce0*/  FMUL R137, R137, R2.reuse ;  /* 0x0000000289897220 */ /* 0x080fe20000400000 */
[----:B------:R-:W-:Y:S01]  /*5fcf0*/  ISETP.GT.AND P4, PT, R0, 0x1e1, P2 ;  /* 0x000001e10000780c */ /* 0x000fe20001784270 */
[-C--:B------:R-:W-:Y:S01]  /*5fd00*/  FMUL R138, R138, R2.reuse ;  /* 0x000000028a8a7220 */ /* 0x080fe20000400000 */
[----:B------:R-:W-:Y:S01]  /*5fd10*/  FMUL R139, R139, R2 ;  /* 0x000000028b8b7220 */ /* 0x000fe20000400000 */
[----:B------:R-:W-:Y:S02]  /*5fd20*/  F2FP.F16.F32.PACK_AB R136, RZ, R136 ;  /* 0x00000088ff88723e */ /* 0x000fe400000000ff */
[----:B------:R-:W-:-:S02]  /*5fd30*/  F2FP.F16.F32.PACK_AB R137, RZ, R137 ;  /* 0x00000089ff89723e */ /* 0x000fc400000000ff */
[----:B------:R-:W-:Y:S02]  /*5fd40*/  F2FP.F16.F32.PACK_AB R138, RZ, R138 ;  /* 0x0000008aff8a723e */ /* 0x000fe400000000ff */
[----:B------:R-:W-:Y:S01]  /*5fd50*/  F2FP.F16.F32.PACK_AB R139, RZ, R139 ;  /* 0x0000008bff8b723e */ /* 0x000fe200000000ff */
[----:B------:R-:W-:Y:S01]  /*5fd60*/  @P5 STG.E.U16 desc[UR46][R6.64+0x3c0], R136 ;  /* 0x0003c08806005986 */ /* 0x000fe2000c10152e */
[----:B------:R-:W-:-:S03]  /*5fd70*/  ISETP.GT.AND P5, PT, R0, 0x1e9, P3 ;  /* 0x000001e90000780c */ /* 0x000fc60001fa4270 */
[----:B------:R-:W-:Y:S01]  /*5fd80*/  @P0 STG.E.U16 desc[UR46][R6.64+0x3c2], R137 ;  /* 0x0003c28906000986 */ /* 0x000fe2000c10152e */
[C---:B------:R-:W-:Y:S02]  /*5fd90*/  ISETP.GT.AND P0, PT, R0.reuse, 0x1e8, P3 ;  /* 0x000001e80000780c */ /* 0x040fe40001f04270 */
[C---:B------:R-:W-:Y:S01]  /*5fda0*/  ISETP.GT.AND P6, PT, R0.reuse, 0x1e8, P2 ;  /* 0x000001e80000780c */ /* 0x040fe200017c4270 */
[----:B------:R-:W-:Y:S01]  /*5fdb0*/  @P1 STG.E.U16 desc[UR46][R4.64+0x3c0], R138 ;  /* 0x0003c08a04001986 */ /* 0x000fe2000c10152e */
[----:B------:R-:W-:Y:S01]  /*5fdc0*/  ISETP.GT.AND P1, PT, R0, 0x1e9, P2 ;  /* 0x000001e90000780c */ /* 0x000fe20001724270 */
[-C--:B------:R-:W-:Y:S01]  /*5fdd0*/  FMUL R140, R140, R2.reuse ;  /* 0x000000028c8c7220 */ /* 0x080fe20000400000 */
[-C--:B------:R-:W-:Y:S01]  /*5fde0*/  FMUL R141, R141, R2.reuse ;  /* 0x000000028d8d7220 */ /* 0x080fe20000400000 */
[----:B------:R-:W-:Y:S01]  /*5fdf0*/  @P4 STG.E.U16 desc[UR46][R4.64+0x3c2], R139 ;  /* 0x0003c28b04004986 */ /* 0x000fe2000c10152e */
[----:B------:R-:W-:Y:S01]  /*5fe00*/  ISETP.GT.AND P4, PT, R0, 0x1f0, P3 ;  /* 0x000001f00000780c */ /* 0x000fe20001f84270 */
[-C--:B------:R-:W-:Y:S01]  /*5fe10*/  FMUL R142, R142, R2.reuse ;  /* 0x000000028e8e7220 */ /* 0x080fe20000400000 */
[-C--:B------:R-:W-:Y:S01]  /*5fe20*/  FMUL R143, R143, R2.reuse ;  /* 0x000000028f8f7220 */ /* 0x080fe20000400000 */
[----:B------:R-:W-:Y:S01]  /*5fe30*/  FMUL R144, R144, R2 ;  /* 0x0000000290907220 */ /* 0x000fe20000400000 */
[----:B------:R-:W-:-:S02]  /*5fe40*/  F2FP.F16.F32.PACK_AB R140, RZ, R140 ;  /* 0x0000008cff8c723e */ /* 0x000fc400000000ff */
[----:B------:R-:W-:Y:S02]  /*5fe50*/  F2FP.F16.F32.PACK_AB R141, RZ, R141 ;  /* 0x0000008dff8d723e */ /* 0x000fe400000000ff */
[----:B------:R-:W-:Y:S02]  /*5fe60*/  F2FP.F16.F32.PACK_AB R142, RZ, R142 ;  /* 0x0000008eff8e723e */ /* 0x000fe400000000ff */
[----:B------:R-:W-:Y:S02]  /*5fe70*/  F2FP.F16.F32.PACK_AB R143, RZ, R143 ;  /* 0x0000008fff8f723e */ /* 0x000fe400000000ff */
[----:B------:R-:W-:Y:S01]  /*5fe80*/  F2FP.F16.F32.PACK_AB R144, RZ, R144 ;  /* 0x00000090ff90723e */ /* 0x000fe200000000ff */
[----:B------:R-:W-:Y:S01]  /*5fe90*/  @P0 STG.E.U16 desc[UR46][R6.64+0x3d0], R140 ;  /* 0x0003d08c06000986 */ /* 0x000fe2000c10152e */
[----:B------:R-:W-:-:S03]  /*5fea0*/  ISETP.GT.AND P0, PT, R0, 0x1f1, P3 ;  /* 0x000001f10000780c */ /* 0x000fc60001f04270 */
[----:B------:R-:W-:Y:S01]  /*5feb0*/  @P5 STG.E.U16 desc[UR46][R6.64+0x3d2], R141 ;  /* 0x0003d28d06005986 */ /* 0x000fe2000c10152e */
[----:B------:R-:W-:-:S03]  /*5fec0*/  ISETP.GT.AND P5, PT, R0, 0x1f0, P2 ;  /* 0x000001f00000780c */ /* 0x000fc600017a4270 */
[----:B------:R-:W-:Y:S01]  /*5fed0*/  @P6 STG.E.U16 desc[UR46][R4.64+0x3d0], R142 ;  /* 0x0003d08e04006986 */ /* 0x000fe2000c10152e */
[----:B------:R-:W-:-:S03]  /*5fee0*/  FMUL R145, R145, R2 ;  /* 0x0000000291917220 */ /* 0x000fc60000400000 */
[----:B------:R-:W-:Y:S01]  /*5fef0*/  @P1 STG.E.U16 desc[UR46][R4.64+0x3d2], R143 ;  /* 0x0003d28f04001986 */ /* 0x000fe2000c10152e */
[----:B------:R-:W-:-:S03]  /*5ff00*/  ISETP.GT.AND P1, PT, R0, 0x1f8, P3 ;  /* 0x000001f80000780c */ /* 0x000fc60001f24270 */
[----:B------:R-:W-:Y:S01]  /*5ff10*/  @P4 STG.E.U16 desc[UR46][R6.64+0x3e0], R144 ;  /* 0x0003e09006004986 */ /* 0x000fe2000c10152e */
[----:B------:R-:W-:Y:S01]  /*5ff20*/  ISETP.GT.AND P4, PT, R0, 0x1f1, P2 ;  /* 0x000001f10000780c */ /* 0x000fe20001784270 */
[-C--:B------:R-:W-:Y:S01]  /*5ff30*/  FMUL R146, R146, R2.reuse ;  /* 0x0000000292927220 */ /* 0x080fe20000400000 */
[C---:B------:R-:W-:Y:S02]  /*5ff40*/  ISETP.GT.AND P3, PT, R0.reuse, 0x1f9, P3 ;  /* 0x000001f90000780c */ /* 0x040fe40001f64270 */
[C---:B------:R-:W-:Y:S01]  /*5ff50*/  ISETP.GT.AND P6, PT, R0.reuse, 0x1f8, P2 ;  /* 0x000001f80000780c */ /* 0x040fe200017c4270 */
[-C--:B------:R-:W-:Y:S01]  /*5ff60*/  FMUL R147, R147, R2.reuse ;  /* 0x0000000293937220 */ /* 0x080fe20000400000 */
[----:B------:R-:W-:Y:S01]  /*5ff70*/  ISETP.GT.AND P2, PT, R0, 0x1f9, P2 ;  /* 0x000001f90000780c */ /* 0x000fe20001744270 */
[-C--:B------:R-:W-:Y:S01]  /*5ff80*/  FMUL R148, R148, R2.reuse ;  /* 0x0000000294947220 */ /* 0x080fe20000400000 */
[----:B------:R-:W-:Y:S01]  /*5ff90*/  FMUL R149, R149, R2 ;  /* 0x0000000295957220 */ /* 0x000fe20000400000 */
[----:B------:R-:W-:-:S02]  /*5ffa0*/  F2FP.F16.F32.PACK_AB R145, RZ, R145 ;  /* 0x00000091ff91723e */ /* 0x000fc400000000ff */
[----:B------:R-:W-:Y:S01]  /*5ffb0*/  F2FP.F16.F32.PACK_AB R146, RZ, R146 ;  /* 0x00000092ff92723e */ /* 0x000fe200000000ff */
[-C--:B------:R-:W-:Y:S01]  /*5ffc0*/  FMUL R150, R150, R2.reuse ;  /* 0x0000000296967220 */ /* 0x080fe20000400000 */
[----:B------:R-:W-:Y:S01]  /*5ffd0*/  F2FP.F16.F32.PACK_AB R147, RZ, R147 ;  /* 0x00000093ff93723e */ /* 0x000fe200000000ff */
[----:B------:R-:W-:Y:S01]  /*5ffe0*/  FMUL R151, R151, R2 ;  /* 0x0000000297977220 */ /* 0x000fe20000400000 */
[----:B------:R-:W-:Y:S02]  /*5fff0*/  F2FP.F16.F32.PACK_AB R148, RZ, R148 ;  /* 0x00000094ff94723e */ /* 0x000fe400000000ff */
[----:B------:R-:W-:Y:S01]  /*60000*/  F2FP.F16.F32.PACK_AB R149, RZ, R149 ;  /* 0x00000095ff95723e */ /* 0x000fe200000000ff */
[----:B------:R-:W-:Y:S01]  /*60010*/  @P0 STG.E.U16 desc[UR46][R6.64+0x3e2], R145 ;  /* 0x0003e29106000986 */ /* 0x000fe2000c10152e */
[----:B------:R-:W-:-:S03]  /*60020*/  F2FP.F16.F32.PACK_AB R150, RZ, R150 ;  /* 0x00000096ff96723e */ /* 0x000fc600000000ff */
[----:B------:R-:W-:Y:S01]  /*60030*/  @P5 STG.E.U16 desc[UR46][R4.64+0x3e0], R146 ;  /* 0x0003e09204005986 */ /* 0x000fe2000c10152e */
[----:B------:R-:W-:-:S03]  /*60040*/  F2FP.F16.F32.PACK_AB R151, RZ, R151 ;  /* 0x00000097ff97723e */ /* 0x000fc600000000ff */
[----:B------:R-:W-:Y:S04]  /*60050*/  @P4 STG.E.U16 desc[UR46][R4.64+0x3e2], R147 ;  /* 0x0003e29304004986 */ /* 0x000fe8000c10152e */
[----:B------:R-:W-:Y:S04]  /*60060*/  @P1 STG.E.U16 desc[UR46][R6.64+0x3f0], R148 ;  /* 0x0003f09406001986 */ /* 0x000fe8000c10152e */
[----:B------:R0:W-:Y:S04]  /*60070*/  @P3 STG.E.U16 desc[UR46][R6.64+0x3f2], R149 ;  /* 0x0003f29506003986 */ /* 0x0001e8000c10152e */
[----:B------:R1:W-:Y:S01]  /*60080*/  @P6 STG.E.U16 desc[UR46][R4.64+0x3f0], R150 ;  /* 0x0003f09604006986 */ /* 0x0003e2000c10152e */
[----:B0-----:R-:W-:Y:S01]  /*60090*/  @P2 IMAD.MOV.U32 R6, RZ, RZ, R4 ;  /* 0x000000ffff062224 */ /* 0x001fe200078e0004 */
[----:B------:R-:W-:-:S05]  /*600a0*/  @P2 MOV R7, R5 ;  /* 0x0000000500072202 */ /* 0x000fca0000000f00 */
[----:B------:R1:W-:Y:S02]  /*600b0*/  @P2 STG.E.U16 desc[UR46][R6.64+0x3f2], R151 ;  /* 0x0003f29706002986 */ /* 0x0003e4000c10152e */
.L_x_1562:
[----:B------:R-:W-:Y:S05]  /*600c0*/  BSYNC B0 ;  /* 0x0000000000007941 */ /* 0x000fea0003800000 */
.L_x_32:
[----:B01--4-:R-:W4:Y:S04]  /*600d0*/  LDL.LU R5, [R1+0xa08] ;  /* 0x000a080001057983 */ /* 0x013f280000300800 */
[----:B------:R-:W4:Y:S01]  /*600e0*/  LDL.LU R4, [R1+0xa0c] ;  /* 0x000a0c0001047983 */ /* 0x000f220000300800 */
[----:B------:R-:W-:Y:S01]  /*600f0*/  ULDC UR4, c[0x0][0xc] ;  /* 0x0000030000047ab9 */ /* 0x000fe20000000800 */
[----:B------:R-:W-:Y:S01]  /*60100*/  ULDC UR5, c[0x0][0x10] ;  /* 0x0000040000057ab9 */ /* 0x000fe20000000800 */
[----:B-----5:R-:W4:Y:S01]  /*60110*/  LDC R3, c[0x0][0x14] ;  /* 0x00000500ff037b82 */ /* 0x020f220000000800 */
[----:B------:R-:W-:Y:S01]  /*60120*/  UIMAD.WIDE.U32 UR4, UR4, UR5, URZ ;  /* 0x00000005040472a5 */ /* 0x000fe2000f8e003f */
[----:B------:R-:W-:Y:S01]  /*60130*/  PRMT R0, RZ, 0x7610, R0 ;  /* 0x00007610ff007816 */ /* 0x000fe20000000000 */
[----:B------:R-:W-:Y:S01]  /*60140*/  UMOV UR41, 0xffffffff ;  /* 0xffffffff00297882 */ /* 0x000fe20000000000 */
[----:B------:R-:W-:-:S03]  /*60150*/  UMOV UR42, 0xffffffff ;  /* 0xffffffff002a7882 */ /* 0x000fc60000000000 */
[----:B----4-:R-:W-:-:S04]  /*60160*/  IMAD.WIDE.U32 R4, R3, UR4, R4 ;  /* 0x0000000403047c25 */ /* 0x010fc8000f8e0004 */
[----:B------:R-:W-:Y:S01]  /*60170*/  IMAD R3, R3, UR5, RZ ;  /* 0x0000000503037c24 */ /* 0x000fe2000f8e02ff */
[----:B------:R-:W-:Y:S01]  /*60180*/  ULDC.64 UR4, c[0x0][0x650] ;  /* 0x0001940000047ab9 */ /* 0x000fe20000000a00 */
[----:B---3--:R-:W-:Y:S01]  /*60190*/  IMAD.MOV.U32 R7, RZ, RZ, R4 ;  /* 0x000000ffff077224 */ /* 0x008fe200078e0004 */
[----:B------:R-:W-:Y:S01]  /*601a0*/  ISETP.GE.U32.AND P0, PT, R4, UR4, PT ;  /* 0x0000000404007c0c */ /* 0x000fe2000bf06070 */
[----:B------:R-:W-:-:S05]  /*601b0*/  IMAD.IADD R6, R5, 0x1, R3 ;  /* 0x0000000105067824 */ /* 0x000fca00078e0203 */
[----:B------:R0:W-:Y:S01]  /*601c0*/  STL [R1+0xa08], R6 ;  /* 0x000a080601007387 */ /* 0x0001e20000100800 */
[----:B------:R-:W-:-:S03]  /*601d0*/  ISETP.GE.U32.AND.EX P0, PT, R6, UR5, PT, P0 ;  /* 0x0000000506007c0c */ /* 0x000fc6000bf06100 */
[----:B------:R0:W-:Y:S10]  /*601e0*/  STL [R1+0xa0c], R7 ;  /* 0x000a0c0701007387 */ /* 0x0001f40000100800 */
[----:B0-----:R-:W-:Y:S05]  /*601f0*/  @P0 BRA `(.L_x_1563) ;  /* 0x0000000400880947 */ /* 0x001fea0003800000 */
[----:B------:R-:W0:Y:S01]  /*60200*/  S2UR UR6, SR_CTAID.X ;  /* 0x00000000000679c3 */ /* 0x000e220000002500 */
[----:B------:R-:W-:Y:S01]  /*60210*/  ULDC.64 UR12, c[0x0][0x628] ;  /* 0x00018a00000c7ab9 */ /* 0x000fe20000000a00 */
[----:B------:R-:W-:Y:S01]  /*60220*/  ULDC UR4, c[0x0][0x150] ;  /* 0x0000540000047ab9 */ /* 0x000fe20000000800 */
[----:B------:R-:W-:Y:S01]  /*60230*/  ISETP.NE.U32.AND P0, PT, RZ, UR12, PT ;  /* 0x0000000cff007c0c */ /* 0x000fe2000bf05070 */
[----:B------:R-:W-:Y:S01]  /*60240*/  ULDC UR15, c[0x0][0x630] ;  /* 0x00018c00000f7ab9 */ /* 0x000fe20000000800 */
[C---:B------:R-:W-:Y:S01]  /*60250*/  R2UR UR16, R7.reuse ;  /* 0x00000000071072ca */ /* 0x040fe200000e0000 */
[----:B------:R-:W-:Y:S01]  /*60260*/  ULDC UR19, c[0x0][0x154] ;  /* 0x0000550000137ab9 */ /* 0x000fe20000000800 */
[----:B------:R-:W-:Y:S01]  /*60270*/  ISETP.NE.AND.EX P0, PT, RZ, UR13, PT, P0 ;  /* 0x0000000dff007c0c */ /* 0x000fe2000bf05300 */
[----:B------:R-:W1:Y:S01]  /*60280*/  S2UR UR18, SR_CTAID.Y ;  /* 0x00000000001279c3 */ /* 0x000e620000002600 */
[----:B------:R-:W-:Y:S02]  /*60290*/  R2UR UR17, R6 ;  /* 0x00000000061172ca */ /* 0x000fe400000e0000 */
[----:B------:R-:W-:-:S02]  /*602a0*/  R2UR UR10, R7 ;  /* 0x00000000070a72ca */ /* 0x000fc400000e0000 */
[----:B------:R-:W-:Y:S02]  /*602b0*/  R2UR UR11, R6 ;  /* 0x00000000060b72ca */ /* 0x000fe400000e0000 */
[----:B0-----:R-:W-:-:S05]  /*602c0*/  I2FP.F32.U32 R0, UR6 ;  /* 0x0000000600007c45 */ /* 0x001fca0008201000 */
[----:B------:R-:W-:-:S04]  /*602d0*/  FMUL R0, R0, UR4 ;  /* 0x0000000400007c20 */ /* 0x000fc80008400000 */
[----:B------:R0:W3:Y:S01]  /*602e0*/  F2I.U32.TRUNC.NTZ R3, R0 ;  /* 0x0000000000037305 */ /* 0x0000e2000020f000 */
[----:B-1----:R-:W-:Y:S05]  /*602f0*/  @!P0 BRA `(.L_x_1564) ;  /* 0x0000000000308947 */ /* 0x002fea0003800000 */
        /* <DEDUP_REMOVED lines=12> */
.L_x_1564:
[----:B------:R-:W-:Y:S01]  /*603c0*/  USHF.R.U64 UR42, UR10, UR15, UR11 ;  /* 0x0000000f0a2a7299 */ /* 0x000fe2000800120b */
[----:B0-----:R-:W-:Y:S01]  /*603d0*/  I2FP.F32.U32 R0, UR18 ;  /* 0x0000001200007c45 */ /* 0x001fe20008201000 */
[----:B------:R-:W-:Y:S02]  /*603e0*/  USHF.R.U32.HI UR4, URZ, UR15, UR11 ;  /* 0x0000000f3f047299 */ /* 0x000fe4000801160b */
[----:B------:R-:W-:Y:S02]  /*603f0*/  UIADD3 UR10, UP0, URZ, -UR42, URZ ;  /* 0x8000002a3f0a7290 */ /* 0x000fe4000ff1e03f */
[----:B------:R-:W-:Y:S01]  /*60400*/  FMUL R0, R0, UR19 ;  /* 0x0000001300007c20 */ /* 0x000fe20008400000 */
[----:B------:R-:W-:Y:S01]  /*60410*/  ULDC.64 UR12, c[0x0][0x620] ;  /* 0x00018800000c7ab9 */ /* 0x000fe20000000a00 */
[----:B------:R-:W-:Y:S01]  /*60420*/  UIADD3.X UR4, URZ, ~UR4, URZ, UP0, !UPT ;  /* 0x800000043f047290 */ /* 0x000fe200087fe43f */
[----:B------:R-:W-:Y:S01]  /*60430*/  UMOV UR8, UR16 ;  /* 0x0000001000087c82 */ /* 0x000fe20008000000 */
[----:B------:R-:W-:-:S02]  /*60440*/  UMOV UR9, UR17 ;  /* 0x0000001100097c82 */ /* 0x000fc40008000000 */
[----:B------:R-:W-:Y:S01]  /*60450*/  UIMAD UR4, UR4, UR12, URZ ;  /* 0x0000000c040472a4 */ /* 0x000fe2000f8e023f */
[----:B------:R-:W0:Y:S01]  /*60460*/  F2I.U32.TRUNC.NTZ R0, R0 ;  /* 0x0000000000007305 */ /* 0x000e22000020f000 */
[----:B------:R-:W-:Y:S01]  /*60470*/  UIMAD.WIDE.U32 UR8, UR10, UR12, UR8 ;  /* 0x0000000c0a0872a5 */ /* 0x000fe2000f8e0008 */
[----:B---3--:R-:W-:Y:S01]  /*60480*/  R2UR UR12, R3 ;  /* 0x00000000030c72ca */ /* 0x008fe200000e0000 */
[----:B------:R-:W-:Y:S01]  /*60490*/  UIMAD UR10, UR10, UR13, UR4 ;  /* 0x0000000d0a0a72a4 */ /* 0x000fe2000f8e0204 */
[----:B------:R-:W-:Y:S01]  /*604a0*/  ULDC UR11, c[0x0][0x618] ;  /* 0x00018600000b7ab9 */ /* 0x000fe20000000800 */
[----:B------:R-:W-:Y:S02]  /*604b0*/  ULDC UR21, c[0x0][0x658] ;  /* 0x0001960000157ab9 */ /* 0x000fe40000000800 */
[----:B------:R-:W-:Y:S01]  /*604c0*/  UIADD3 UR9, UR9, UR10, URZ ;  /* 0x0000000a09097290 */ /* 0x000fe2000fffe03f */
[----:B------:R-:W-:Y:S01]  /*604d0*/  UMOV UR15, 0xffffffff ;  /* 0xffffffff000f7882 */ /* 0x000fe20000000000 */
[----:B------:R-:W-:Y:S01]  /*604e0*/  ULDC.64 UR4, c[0x0][0x640] ;  /* 0x0001900000047ab9 */ /* 0x000fe20000000a00 */
[----:B------:R-:W-:Y:S01]  /*604f0*/  USHF.L.U32 UR15, UR15, UR21, URZ ;  /* 0x000000150f0f7299 */ /* 0x000fe2000800063f */
[----:B------:R-:W-:Y:S01]  /*60500*/  ISETP.NE.U32.AND P0, PT, RZ, UR4, PT ;  /* 0x00000004ff007c0c */ /* 0x000fe2000bf05070 */
[----:B------:R-:W-:-:S02]  /*60510*/  USHF.R.U64 UR16, UR8, UR11, UR9 ;  /* 0x0000000b08107299 */ /* 0x000fc40008001209 */
[----:B------:R-:W-:Y:S01]  /*60520*/  USHF.R.U32.HI UR8, URZ, UR11, UR9 ;  /* 0x0000000b3f087299 */ /* 0x000fe20008011609 */
[----:B0-----:R-:W-:Y:S01]  /*60530*/  R2UR UR14, R0 ;  /* 0x00000000000e72ca */ /* 0x001fe200000e0000 */
[----:B------:R-:W-:Y:S01]  /*60540*/  ULDC UR17, c[0x0][0x608] ;  /* 0x0001820000117ab9 */ /* 0x000fe20000000800 */
[----:B------:R-:W-:Y:S01]  /*60550*/  ULOP3.LUT UR40, URZ, UR15, URZ, 0x33, !UPT ;  /* 0x0000000f3f287292 */ /* 0x000fe2000f8e333f */
[----:B------:R-:W-:Y:S01]  /*60560*/  ISETP.NE.AND.EX P0, PT, RZ, UR5, PT, P0 ;  /* 0x00000005ff007c0c */ /* 0x000fe2000bf05300 */
[----:B------:R-:W-:Y:S02]  /*60570*/  USHF.R.U64 UR15, UR16, UR17, UR8 ;  /* 0x00000011100f7299 */ /* 0x000fe40008001208 */
[----:B------:R-:W-:Y:S02]  /*60580*/  USHF.R.U32.HI UR8, URZ, UR17, UR8 ;  /* 0x000000113f087299 */ /* 0x000fe40008011608 */
[----:B------:R-:W-:Y:S02]  /*60590*/  UIADD3 UR12, -UR12, URZ, URZ ;  /* 0x0000003f0c0c7290 */ /* 0x000fe4000fffe13f */
[----:B------:R-:W-:Y:S01]  /*605a0*/  USHF.R.U64 UR17, UR15, UR21, UR8 ;  /* 0x000000150f117299 */ /* 0x000fe20008001208 */
[----:B------:R-:W-:Y:S01]  /*605b0*/  UMOV UR19, 0x1 ;  /* 0x0000000100137882 */ /* 0x000fe20000000000 */
[----:B------:R-:W-:Y:S01]  /*605c0*/  ULDC UR13, c[0x0][0x144] ;  /* 0x00005100000d7ab9 */ /* 0x000fe20000000800 */
[----:B------:R-:W-:Y:S01]  /*605d0*/  ULDC UR7, c[0x0][0x600] ;  /* 0x0001800000077ab9 */ /* 0x000fe20000000800 */
[----:B------:R-:W-:-:S02]  /*605e0*/  USHF.L.U32 UR24, UR19, UR21, URZ ;  /* 0x0000001513187299 */ /* 0x000fc4000800063f */
[----:B------:R-:W-:Y:S02]  /*605f0*/  USHF.R.U32.HI UR8, URZ, UR21, UR8 ;  /* 0x000000153f087299 */ /* 0x000fe40008011608 */
[----:B------:R-:W-:Y:S02]  /*60600*/  UIMAD UR21, UR13, UR12, UR6 ;  /* 0x0000000c0d1572a4 */ /* 0x000fe4000f8e0206 */
[----:B------:R-:W-:Y:S02]  /*60610*/  UIADD3 UR20, UR7, -0x1, URZ ;  /* 0xffffffff07147890 */ /* 0x000fe4000fffe03f */
[----:B------:R-:W-:Y:S01]  /*60620*/  UIADD3 UR19, -UR14, URZ, URZ ;  /* 0x0000003f0e137290 */ /* 0x000fe2000fffe13f */
[----:B------:R-:W-:Y:S01]  /*60630*/  ULDC UR25, c[0x0][0x148] ;  /* 0x0000520000197ab9 */ /* 0x000fe20000000800 */
[----:B------:R-:W-:Y:S01]  /*60640*/  ULDC UR22, c[0x0][0x648] ;  /* 0x0001920000167ab9 */ /* 0x000fe20000000800 */
[----:B------:R-:W-:Y:S01]  /*60650*/  ULDC UR23, c[0x0][0x638] ;  /* 0x00018e0000177ab9 */ /* 0x000fe20000000800 */
        /* <DEDUP_REMOVED lines=14> */
.L_x_1565:
[----:B------:R-:W-:Y:S01]  /*60740*/  UISETP.NE.AND UP0, UPT, UR39, URZ, UPT ;  /* 0x0000003f2700728c */ /* 0x000fe2000bf05270 */
[----:B------:R-:W-:Y:S01]  /*60750*/  MOV R0, 0x1 ;  /* 0x0000000100007802 */ /* 0x000fe20000000f00 */
[----:B------:R-:W-:Y:S02]  /*60760*/  USHF.R.U64 UR4, UR6, UR22, UR8 ;  /* 0x0000001606047299 */ /* 0x000fe40008001208 */
[----:B------:R-:W-:Y:S02]  /*60770*/  ULOP3.LUT UR40, UR15, UR40, URZ, 0xc0, !UPT ;  /* 0x000000280f287292 */ /* 0x000fe4000f8ec03f */
[----:B------:R-:W-:Y:S02]  /*60780*/  UIADD3 UR5, -UR4, URZ, URZ ;  /* 0x0000003f04057290 */ /* 0x000fe4000fffe13f */
[----:B------:R-:W-:Y:S02]  /*60790*/  UIMAD UR40, UR24, UR4, UR40 ;  /* 0x00000004182872a4 */ /* 0x000fe4000f8e0228 */
[----:B------:R-:W-:-:S02]  /*607a0*/  ULOP3.LUT UR16, UR16, UR20, URZ, 0xc0, !UPT ;  /* 0x0000001410107292 */ /* 0x000fc4000f8ec03f */
[----:B------:R-:W-:Y:S02]  /*607b0*/  @UP0 UIMAD UR21, UR25, UR19, UR18 ;  /* 0x00000013191502a4 */ /* 0x000fe4000f8e0212 */
[----:B------:R-:W-:-:S03]  /*607c0*/  UIMAD UR4, UR5, UR23, UR17 ;  /* 0x00000017050472a4 */ /* 0x000fc6000f8e0211 */
[----:B------:R-:W-:Y:S01]  /*607d0*/  ULDC UR5, c[0x0][0x610] ;  /* 0x0001840000057ab9 */ /* 0x000fe20000000800 */
[----:B------:R-:W-:Y:S02]  /*607e0*/  UIMAD UR4, UR4, UR7, UR16 ;  /* 0x00000007040472a4 */ /* 0x000fe4000f8e0210 */
[----:B------:R-:W-:-:S04]  /*607f0*/  UIMAD UR40, UR40, UR5, UR21 ;  /* 0x00000005282872a4 */ /* 0x000fc8000f8e0215 */
[----:B------:R-:W-:Y:S02]  /*60800*/  USEL UR41, UR4, UR40, !UP0 ;  /* 0x0000002804297287 */ /* 0x000fe4000c000000 */
[----:B------:R-:W-:-:S12]  /*60810*/  USEL UR40, UR40, UR4, !UP0 ;  /* 0x0000000428287287 */ /* 0x000fd8000c000000 */
.L_x_1563:
[----:B------:R-:W-:-:S13]  /*60820*/  LOP3.LUT P0, RZ, R0, 0xff, RZ, 0xc0, !PT ;  /* 0x000000ff00ff7812 */ /* 0x000fda000780c0ff */
[----:B------:R-:W-:Y:S05]  /*60830*/  @P0 BRA `(.L_x_1566) ;  /* 0xfffffa0800d40947 */ /* 0x000fea000383ffff */
[----:B------:R-:W-:Y:S05]  /*60840*/  EXIT ;  /* 0x000000000000794d */ /* 0x000fea0003800000 */
.L_x_7:
[----:B------:R-:W2:Y:S01]  /*60850*/  LDL R4, [R1+0xa0c] ;  /* 0x000a0c0001047983 */ /* 0x000ea20000100800 */
[----:B------:R-:W-:-:S03]  /*60860*/  ULDC.64 UR4, c[0x0][0x650] ;  /* 0x0001940000047ab9 */ /* 0x000fc60000000a00 */
[----:B------:R-:W3:Y:S01]  /*60870*/  LDL R2, [R1+0xa08] ;  /* 0x000a080001027983 */ /* 0x000ee20000100800 */
[----:B0-----:R-:W-:Y:S01]  /*60880*/  PRMT R0, RZ, 0x7610, R0 ;  /* 0x00007610ff007816 */ /* 0x001fe20000000000 */
[----:B------:R-:W-:Y:S01]  /*60890*/  IMAD.MOV.U32 R5, RZ, RZ, -0x1 ;  /* 0xffffffffff057424 */ /* 0x000fe200078e00ff */
[----:B------:R-:W-:Y:S01]  /*608a0*/  MOV R11, 0xffffffff ;  /* 0xffffffff000b7802 */ /* 0x000fe20000000f00 */
[----:B------:R-:W-:Y:S01]  /*608b0*/  IMAD.MOV.U32 R3, RZ, RZ, -0x1 ;  /* 0xffffffffff037424 */ /* 0x000fe200078e00ff */
[----:B--2---:R-:W-:-:S04]  /*608c0*/  ISETP.GE.U32.AND P0, PT, R4, UR4, PT ;  /* 0x0000000404007c0c */ /* 0x004fc8000bf06070 */
[----:B---3--:R-:W-:-:S13]  /*608d0*/  ISETP.GE.U32.AND.EX P0, PT, R2, UR5, PT, P0 ;  /* 0x0000000502007c0c */ /* 0x008fda000bf06100 */
        /* <DEDUP_REMOVED lines=21> */
.L_x_1568:
[----:B------:R-:W-:Y:S01]  /*60a30*/  USHF.R.U64 UR4, UR14, UR19, UR15 ;  /* 0x000000130e047299 */ /* 0x000fe2000800120f */
[----:B------:R-:W-:Y:S01]  /*60a40*/  R2UR UR7, R2 ;  /* 0x00000000020772ca */ /* 0x000fe200000e0000 */
[----:B------:R-:W-:Y:S02]  /*60a50*/  USHF.R.U32.HI UR5, URZ, UR19, UR15 ;  /* 0x000000133f057299 */ /* 0x000fe4000801160f */
[----:B------:R-:W-:Y:S01]  /*60a60*/  UIADD3 UR13, UP0, URZ, -UR4, URZ ;  /* 0x800000043f0d7290 */ /* 0x000fe2000ff1e03f */
[----:B------:R-:W-:Y:S01]  /*60a70*/  ULDC.64 UR14, c[0x0][0x620] ;  /* 0x00018800000e7ab9 */ /* 0x000fe20000000a00 */
[----:B------:R-:W-:Y:S02]  /*60a80*/  UMOV UR6, UR20 ;  /* 0x0000001400067c82 */ /* 0x000fe40008000000 */
[----:B------:R-:W-:Y:S02]  /*60a90*/  UIADD3.X UR5, URZ, ~UR5, URZ, UP0, !UPT ;  /* 0x800000053f057290 */ /* 0x000fe400087fe43f */
[----:B------:R-:W-:-:S02]  /*60aa0*/  UISETP.NE.AND UP1, UPT, UR39, URZ, UPT ;  /* 0x0000003f2700728c */ /* 0x000fc4000bf25270 */
[----:B------:R-:W-:Y:S02]  /*60ab0*/  UIMAD UR5, UR5, UR14, URZ ;  /* 0x0000000e050572a4 */ /* 0x000fe4000f8e023f */
[----:B------:R-:W-:Y:S02]  /*60ac0*/  UIMAD.WIDE.U32 UR6, UR13, UR14, UR6 ;  /* 0x0000000e0d0672a5 */ /* 0x000fe4000f8e0006 */
[----:B------:R-:W-:Y:S01]  /*60ad0*/  UIMAD UR5, UR13, UR15, UR5 ;  /* 0x0000000f0d0572a4 */ /* 0x000fe2000f8e0205 */
[----:B------:R-:W-:Y:S02]  /*60ae0*/  ULDC UR14, c[0x0][0x608] ;  /* 0x00018200000e7ab9 */ /* 0x000fe40000000800 */
[----:B------:R-:W-:Y:S01]  /*60af0*/  ULDC UR13, c[0x0][0x618] ;  /* 0x00018600000d7ab9 */ /* 0x000fe20000000800 */
[----:B------:R-:W-:Y:S01]  /*60b00*/  UIADD3 UR5, UR7, UR5, URZ ;  /* 0x0000000507057290 */ /* 0x000fe2000fffe03f */
[----:B------:R-:W-:Y:S01]  /*60b10*/  ULDC UR22, c[0x0][0x658] ;  /* 0x0001960000167ab9 */ /* 0x000fe20000000800 */
[----:B------:R-:W-:-:S02]  /*60b20*/  @UP1 UIMAD UR8, UR11, UR12, UR10 ;  /* 0x0000000c0b0812a4 */ /* 0x000fc4000f8e020a */
[----:B------:R-:W-:Y:S02]  /*60b30*/  USHF.R.U64 UR17, UR6, UR13, UR5 ;  /* 0x0000000d06117299 */ /* 0x000fe40008001205 */
[----:B------:R-:W-:Y:S01]  /*60b40*/  USHF.R.U32.HI UR5, URZ, UR13, UR5 ;  /* 0x0000000d3f057299 */ /* 0x000fe20008011605 */
[----:B------:R-:W-:Y:S01]  /*60b50*/  ULDC.64 UR6, c[0x0][0x640] ;  /* 0x0001900000067ab9 */ /* 0x000fe20000000a00 */
[----:B------:R-:W-:Y:S01]  /*60b60*/  UMOV UR10, 0xffffffff ;  /* 0xffffffff000a7882 */ /* 0x000fe20000000000 */
[----:B------:R-:W-:Y:S01]  /*60b70*/  ISETP.NE.U32.AND P0, PT, RZ, UR6, PT ;  /* 0x00000006ff007c0c */ /* 0x000fe2000bf05070 */
[----:B------:R-:W-:Y:S02]  /*60b80*/  USHF.R.U64 UR18, UR17, UR14, UR5 ;  /* 0x0000000e11127299 */ /* 0x000fe40008001205 */
[----:B------:R-:W-:Y:S01]  /*60b90*/  USHF.R.U32.HI UR5, URZ, UR14, UR5 ;  /* 0x0000000e3f057299 */ /* 0x000fe20008011605 */
[----:B------:R-:W-:Y:S01]  /*60ba0*/  ISETP.NE.AND.EX P0, PT, RZ, UR7, PT, P0 ;  /* 0x00000007ff007c0c */ /* 0x000fe2000bf05300 */
[----:B------:R-:W-:-:S02]  /*60bb0*/  USHF.L.U32 UR11, UR10, UR22, URZ ;  /* 0x000000160a0b7299 */ /* 0x000fc4000800063f */
[----:B------:R-:W-:Y:S01]  /*60bc0*/  USHF.R.U64 UR19, UR18, UR22, UR5 ;  /* 0x0000001612137299 */ /* 0x000fe20008001205 */
[----:B------:R-:W-:Y:S01]  /*60bd0*/  ULDC UR20, c[0x0][0x600] ;  /* 0x0001800000147ab9 */ /* 0x000fe20000000800 */
[----:B------:R-:W-:Y:S02]  /*60be0*/  USHF.R.U32.HI UR10, URZ, UR22, UR5 ;  /* 0x000000163f0a7299 */ /* 0x000fe40008011605 */
[----:B------:R-:W-:Y:S02]  /*60bf0*/  UIADD3 UR21, UR20, -0x1, URZ ;  /* 0xffffffff14157890 */ /* 0x000fe4000fffe03f */
[----:B------:R-:W-:Y:S01]  /*60c00*/  ULOP3.LUT UR26, URZ, UR11, URZ, 0x33, !UPT ;  /* 0x0000000b3f1a7292 */ /* 0x000fe2000f8e333f */
        /* <DEDUP_REMOVED lines=17> */
.L_x_1569:
[----:B------:R-:W-:Y:S01]  /*60d20*/  USHF.R.U64 UR6, UR5, UR23, UR10 ;  /* 0x0000001705067299 */ /* 0x000fe2000800120a */
[----:B------:R-:W-:Y:S01]  /*60d30*/  IMAD.MOV.U32 R0, RZ, RZ, 0x1 ;  /* 0x00000001ff007424 */ /* 0x000fe200078e00ff */
[----:B------:R-:W-:Y:S01]  /*60d40*/  USHF.L.U32 UR25, UR25, UR22, URZ ;  /* 0x0000001619197299 */ /* 0x000fe2000800063f */
[----:B------:R-:W-:Y:S01]  /*60d50*/  IMAD.U32 R11, RZ, RZ, UR4 ;  /* 0x00000004ff0b7e24 */ /* 0x000fe2000f8e00ff */
[----:B------:R-:W-:Y:S02]  /*60d60*/  ULOP3.LUT UR5, UR18, UR26, URZ, 0xc0, !UPT ;  /* 0x0000001a12057292 */ /* 0x000fe4000f8ec03f */
[----:B------:R-:W-:Y:S02]  /*60d70*/  UIADD3 UR7, -UR6, URZ, URZ ;  /* 0x0000003f06077290 */ /* 0x000fe4000fffe13f */
[----:B------:R-:W-:Y:S02]  /*60d80*/  UIMAD UR6, UR25, UR6, UR5 ;  /* 0x00000006190672a4 */ /* 0x000fe4000f8e0205 */
[----:B------:R-:W-:-:S02]  /*60d90*/  ULOP3.LUT UR17, UR17, UR21, URZ, 0xc0, !UPT ;  /* 0x0000001511117292 */ /* 0x000fc4000f8ec03f */
[----:B------:R-:W-:Y:S02]  /*60da0*/  UIMAD UR5, UR7, UR24, UR19 ;  /* 0x00000018070572a4 */ /* 0x000fe4000f8e0213 */
[----:B------:R-:W-:Y:S01]  /*60db0*/  UISETP.NE.AND UP0, UPT, UR39, URZ, UPT ;  /* 0x0000003f2700728c */ /* 0x000fe2000bf05270 */
[----:B------:R-:W-:Y:S01]  /*60dc0*/  ULDC UR7, c[0x0][0x610] ;  /* 0x0001840000077ab9 */ /* 0x000fe20000000800 */
[----:B------:R-:W-:Y:S02]  /*60dd0*/  UIMAD UR5, UR5, UR20, UR17 ;  /* 0x00000014050572a4 */ /* 0x000fe4000f8e0211 */
[----:B------:R-:W-:-:S04]  /*60de0*/  UIMAD UR8, UR6, UR7, UR8 ;  /* 0x00000007060872a4 */ /* 0x000fc8000f8e0208 */
[----:B------:R-:W-:Y:S02]  /*60df0*/  USEL UR6, UR5, UR8, !UP0 ;  /* 0x0000000805067287 */ /* 0x000fe4000c000000 */
[----:B------:R-:W-:-:S04]  /*60e00*/  USEL UR8, UR8, UR5, !UP0 ;  /* 0x0000000508087287 */ /* 0x000fc8000c000000 */
[----:B------:R-:W-:Y:S02]  /*60e10*/  MOV R3, UR6 ;  /* 0x0000000600037c02 */ /* 0x000fe40008000f00 */
[----:B------:R-:W-:-:S07]  /*60e20*/  IMAD.U32 R5, RZ, RZ, UR8 ;  /* 0x00000008ff057e24 */ /* 0x000fce000f8e00ff */
.L_x_1567:
[----:B------:R-:W-:-:S08]  /*60e30*/  NOP ;  /* 0x0000000000007918 */ /* 0x000fd00000000000 */
[----:B-1----:R-:W0:-:S00]  /*60e40*/  USETMAXREG.DEALLOC.CTAPOOL 0x18 ;  /* 0x00000018000079c8 */ /* 0x002e0000080e0500 */
[----:B------:R-:W-:-:S13]  /*60e50*/  ISETP.NE.AND P0, PT, RZ, UR9, PT ;  /* 0x00000009ff007c0c */ /* 0x000fda000bf05270 */
[----:B------:R-:W-:Y:S05]  /*60e60*/  @P0 EXIT ;  /* 0x000000000000094d */ /* 0x000fea0003800000 */
[----:B0-----:R-:W-:Y:S01]  /*60e70*/  LOP3.LUT P0, RZ, R0, 0xff, RZ, 0xc0, !PT ;  /* 0x000000ff00ff7812 */ /* 0x001fe2000780c0ff */
[----:B------:R-:W-:Y:S01]  /*60e80*/  IMAD.MOV.U32 R0, RZ, RZ, 0x1 ;  /* 0x00000001ff007424 */ /* 0x000fe200078e00ff */
[----:B------:R-:W-:-:S11]  /*60e90*/  MOV R6, RZ ;  /* 0x000000ff00067202 */ /* 0x000fd60000000f00 */
[----:B------:R-:W-:Y:S05]  /*60ea0*/  @!P0 BRA `(.L_x_1570) ;  /* 0x0000000c00748947 */ /* 0x000fea0003800000 */
[----:B------:R-:W0:Y:S01]  /*60eb0*/  LDC R0, c[0x0][0x28c] ;  /* 0x0000a300ff007b82 */ /* 0x000e220000000800 */
[----:B------:R-:W1:Y:S01]  /*60ec0*/  S2R R9, SR_CgaCtaId ;  /* 0x0000000000097919 */ /* 0x000e620000008800 */
[----:B------:R-:W-:Y:S01]  /*60ed0*/  ULDC UR5, c[0x0][0x658] ;  /* 0x0001960000057ab9 */ /* 0x000fe20000000800 */
[----:B------:R-:W-:Y:S01]  /*60ee0*/  UMOV UR7, 0xffffffff ;  /* 0xffffffff00077882 */ /* 0x000fe20000000000 */
[----:B------:R-:W-:Y:S01]  /*60ef0*/  ULDC UR6, c[0x0][0xc] ;  /* 0x0000030000067ab9 */ /* 0x000fe20000000800 */
[----:B------:R-:W-:Y:S01]  /*60f00*/  USHF.L.U32 UR9, UR7, UR5, URZ ;  /* 0x0000000507097299 */ /* 0x000fe2000800063f */
[----:B------:R-:W-:Y:S01]  /*60f10*/  BSSY B0, `(.L_x_1570) ;  /* 0x00000d6000007945 */ /* 0x000fe20003800000 */
[----:B------:R-:W-:Y:S01]  /*60f20*/  UMOV UR8, 0x1 ;  /* 0x0000000100087882 */ /* 0x000fe20000000000 */
[----:B------:R-:W-:Y:S01]  /*60f30*/  ULDC UR7, c[0x0][0x10] ;  /* 0x0000040000077ab9 */ /* 0x000fe20000000800 */
[----:B------:R-:W-:Y:S01]  /*60f40*/  USHF.L.U32 UR5, UR8, UR5, URZ ;  /* 0x0000000508057299 */ /* 0x000fe2000800063f */
[----:B------:R-:W-:Y:S01]  /*60f50*/  IMAD.MOV.U32 R8, RZ, RZ, 0x1 ;  /* 0x00000001ff087424 */ /* 0x000fe200078e00ff */
[----:B------:R-:W-:Y:S01]  /*60f60*/  UIMAD.WIDE.U32 UR6, UR6, UR7, URZ ;  /* 0x00000007060672a5 */ /* 0x000fe2000f8e003f */
[----:B------:R-:W-:Y:S01]  /*60f70*/  MOV R6, RZ ;  /* 0x000000ff00067202 */ /* 0x000fe20000000f00 */
[----:B------:R-:W-:Y:S01]  /*60f80*/  ULDC UR8, c[0x0][0x14] ;  /* 0x0000050000087ab9 */ /* 0x000fe20000000800 */
[----:B------:R-:W-:Y:S01]  /*60f90*/  ULDC UR4, c[0x0][0x600] ;  /* 0x0001800000047ab9 */ /* 0x000fe20000000800 */
[----:B------:R-:W-:-:S02]  /*60fa0*/  UIMAD.WIDE.U32 UR20, UR6, UR8, URZ ;  /* 0x00000008061472a5 */ /* 0x000fc4000f8e003f */
[----:B------:R-:W-:Y:S02]  /*60fb0*/  UIMAD UR7, UR7, UR8, URZ ;  /* 0x00000008070772a4 */ /* 0x000fe4000f8e023f */
[----:B------:R-:W-:Y:S02]  /*60fc0*/  ULOP3.LUT UR24, UR38, 0x2, URZ, 0xfc, !UPT ;  /* 0x0000000226187892 */ /* 0x000fe4000f8efc3f */
[----:B------:R-:W-:Y:S02]  /*60fd0*/  UIADD3 UR4, UR4, -0x1, URZ ;  /* 0xffffffff04047890 */ /* 0x000fe4000fffe03f */
[----:B------:R-:W-:Y:S01]  /*60fe0*/  ULOP3.LUT UR6, URZ, UR9, URZ, 0x33, !UPT ;  /* 0x000000093f067292 */ /* 0x000fe2000f8e333f */
[----:B0-----:R-:W-:Y:S01]  /*60ff0*/  VIADD R0, R0, 0x3f ;  /* 0x0000003f00007836 */ /* 0x001fe20000000000 */
[----:B------:R-:W-:Y:S01]  /*61000*/  UIADD3 UR7, UR21, UR7, URZ ;  /* 0x0000000715077290 */ /* 0x000fe2000fffe03f */
[----:B------:R-:W-:-:S03]  /*61010*/  ULDC.64 UR22, c[0x0][0x198] ;  /* 0x0000660000167ab9 */ /* 0x000fc60000000a00 */
[----:B------:R-:W-:-:S04]  /*61020*/  SHF.R.S32.HI R7, RZ, 0x1f, R0 ;  /* 0x0000001fff077819 */ /* 0x000fc80000011400 */
[----:B------:R-:W-:Y:S01]  /*61030*/  LEA.HI R7, R7, R0, RZ, 0x6 ;  /* 0x0000000007077211 */ /* 0x000fe200078f30ff */
[----:B------:R-:W-:Y:S01]  /*61040*/  IMAD.MOV.U32 R0, RZ, RZ, 0x1 ;  /* 0x00000001ff007424 */ /* 0x000fe200078e00ff */
[C---:B-1----:R-:W-:Y:S01]  /*61050*/  SHF.L.U32 R16, R9.reuse, 0x8, RZ ;  /* 0x0000000809107819 */ /* 0x042fe200000006ff */
[----:B------:R-:W-:Y:S01]  /*61060*/  IMAD.SHL.U32 R9, R9, 0x4000, RZ ;  /* 0x0000400009097824 */ /* 0x000fe200078e00ff */
[----:B------:R-:W-:Y:S02]  /*61070*/  SHF.R.S32.HI R7, RZ, 0x6, R7 ;  /* 0x00000006ff077819 */ /* 0x000fe40000011407 */
[----:B------:R-:W-:Y:S02]  /*61080*/  LOP3.LUT R16, R16, 0x100, RZ, 0xc0, !PT ;  /* 0x0000010010107812 */ /* 0x000fe400078ec0ff */
[----:B------:R-:W-:Y:S01]  /*61090*/  LOP3.LUT R9, R9, 0x4000, RZ, 0xc0, !PT ;  /* 0x0000400009097812 */ /* 0x000fe200078ec0ff */
[----:B------:R-:W-:-:S07]  /*610a0*/  VIADD R17, R7, 0x1 ;  /* 0x0000000107117836 */ /* 0x000fce0000000000 */
.L_x_1581:
[----:B------:R-:W-:-:S03]  /*610b0*/  UMOV UR8, 0xffffffff ;  /* 0xffffffff00087882 */ /* 0x000fc60000000000 */
[----:B------:R-:W-:Y:S05]  /*610c0*/  BRA.DIV UR8, `(.L_x_1571) ;  /* 0x0000000e08947947 */ /* 0x000fea000b800000 */
[----:B------:R-:W-:-:S13]  /*610d0*/  ELECT P6, URZ, PT ;  /* 0x00000000003f782f */ /* 0x000fda00038c0000 */
.L_x_1590:
[----:B------:R-:W0:Y:S01]  /*610e0*/  LDC R2, c[0x0][0x28c] ;  /* 0x0000a300ff027b82 */ /* 0x000e220000000800 */
[----:B------:R-:W-:Y:S01]  /*610f0*/  BSSY B1, `(.L_x_1572) ;  /* 0x000003a000017945 */ /* 0x000fe20003800000 */
[----:B0-----:R-:W-:-:S13]  /*61100*/  ISETP.LT.OR P6, PT, R2, 0x1, !P6 ;  /* 0x000000010200780c */ /* 0x001fda00077c1670 */
[----:B------:R-:W-:Y:S05]  /*61110*/  @P6 BRA `(.L_x_1573) ;  /* 0x0000000000dc6947 */ /* 0x000fea0003800000 */
[----:B------:R-:W-:Y:S01]  /*61120*/  IMAD R2, R3, 0x200, R16 ;  /* 0x0000020003027824 */ /* 0x000fe200078e0210 */
[----:B------:R-:W-:Y:S01]  /*61130*/  MOV R12, RZ ;  /* 0x000000ff000c7202 */ /* 0x000fe20000000f00 */
[----:B------:R-:W-:Y:S01]  /*61140*/  IMAD R5, R5, 0x180, RZ ;  /* 0x0000018005057824 */ /* 0x000fe200078e02ff */
[----:B------:R-:W-:Y:S01]  /*61150*/  MOV R13, R6 ;  /* 0x00000006000d7202 */ /* 0x000fe20000000f00 */
[----:B------:R-:W-:Y:S02]  /*61160*/  IMAD.MOV.U32 R4, RZ, RZ, R17 ;  /* 0x000000ffff047224 */ /* 0x000fe400078e0011 */
[----:B------:R-:W-:-:S07]  /*61170*/  IMAD.MOV.U32 R3, RZ, RZ, R0 ;  /* 0x000000ffff037224 */ /* 0x000fce00078e0000 */
.L_x_1576:
[----:B------:R-:W0:Y:S01]  /*61180*/  S2R R15, SR_CgaCtaId ;  /* 0x00000000000f7919 */ /* 0x000e220000008800 */
[----:B------:R-:W-:Y:S02]  /*61190*/  MOV R10, 0x400 ;  /* 0x00000400000a7802 */ /* 0x000fe40000000f00 */
[----:B------:R-:W-:Y:S02]  /*611a0*/  SHF.L.U32 R14, R3, 0x1f, RZ ;  /* 0x0000001f030e7819 */ /* 0x000fe400000006ff */
[----:B0-----:R-:W-:-:S05]  /*611b0*/  LEA R10, R15, R10, 0x18 ;  /* 0x0000000a0f0a7211 */ /* 0x001fca00078ec0ff */
[----:B------:R-:W-:-:S04]  /*611c0*/  IMAD R15, R13, 0x8, R10 ;  /* 0x000000080d0f7824 */ /* 0x000fc800078e020a */
[----:B------:R-:W0:Y:S02]  /*611d0*/  SYNCS.PHASECHK.TRANS64.TRYWAIT P0, [R15+URZ+0x10], R14 ;  /* 0x0000100e0f0075a7 */ /* 0x000e24000800017f */
[----:B0-----:R-:W-:Y:S05]  /*611e0*/  @!P0 BRA `(.L_x_1574) ;  /* 0x0000000c006c8947 */ /* 0x001fea0003800000 */
.L_x_1591:
[----:B------:R-:W1:Y:S01]  /*611f0*/  S2R R18, SR_TID.X ;  /* 0x0000000000127919 */ /* 0x000e620000002100 */
[----:B------:R-:W-:-:S04]  /*61200*/  UPRMT UR8, UR24, 0x9910, URZ ;  /* 0x0000991018087896 */ /* 0x000fc8000800003f */
[----:B------:R-:W-:Y:S01]  /*61210*/  UISETP.NE.AND UP0, UPT, UR8, 0x2, UPT ;  /* 0x000000020800788c */ /* 0x000fe2000bf05270 */
[----:B-1----:R-:W-:-:S13]  /*61220*/  LOP3.LUT P0, RZ, R18, 0x7f, RZ, 0xc0, !PT ;  /* 0x0000007f12ff7812 */ /* 0x002fda000780c0ff */
[----:B0-----:R-:W0:Y:S02]  /*61230*/  @!P0 LDC R14, c[0x0][0x500] ;  /* 0x00014000ff0e8b82 */ /* 0x001e240000000800 */
[----:B0-----:R0:W-:Y:S01]  /*61240*/  @!P0 SYNCS.ARRIVE.TRANS64 RZ, [R15+URZ], R14 ;  /* 0x0000000e0fff89a7 */ /* 0x0011e2000800003f */
[----:B------:R-:W-:-:S13]  /*61250*/  PLOP3.LUT P0, PT, PT, PT, UP0, 0x80, 0x0 ;  /* 0x000000000000781c */ /* 0x000fda0003f0f008 */
[----:B0-----:R-:W-:Y:S05]  /*61260*/  @P0 BRA `(.L_x_1575) ;  /* 0x0000000000040947 */ /* 0x001fea0003800000 */
[----:B------:R-:W-:Y:S01]  /*61270*/  BPT.TRAP 0x1 ;  /* 0x000000040000795c */ /* 0x000fe20000300000 */
.L_x_1575:
[----:B------:R-:W-:Y:S01]  /*61280*/  R2UR UR9, R15 ;  /* 0x000000000f0972ca */ /* 0x000fe200000e0000 */
[----:B------:R-:W-:Y:S01]  /*61290*/  IMAD R15, R13, 0x8000, R9 ;  /* 0x000080000d0f7824 */ /* 0x000fe200078e0209 */
[----:B------:R-:W-:Y:S01]  /*612a0*/  R2UR UR18, R5 ;  /* 0x00000000051272ca */ /* 0x000fe200000e0000 */
[----:B------:R-:W-:Y:S01]  /*612b0*/  IMAD R14, R13, 0xc000, R10 ;  /* 0x0000c0000d0e7824 */ /* 0x000fe200078e020a */
[----:B------:R-:W-:Y:S01]  /*612c0*/  UIADD3 UR14, UP0, UR22, 0xf0, URZ ;  /* 0x000000f0160e7890 */ /* 0x000fe2000ff1e03f */
[----:B------:R-:W-:Y:S01]  /*612d0*/  VIADD R4, R4, 0xffffffff ;  /* 0xffffffff04047836 */ /* 0x000fe20000000000 */
[----:B------:R-:W-:Y:S01]  /*612e0*/  LEA R15, R15, R10, 0x1 ;  /* 0x0000000a0f0f7211 */ /* 0x000fe200078e08ff */
[----:B------:R-:W-:Y:S01]  /*612f0*/  UIADD3 UR26, UP1, UR22, 0x1f0, URZ ;  /* 0x000001f0161a7890 */ /* 0x000fe2000ff3e03f */
[----:B------:R-:W-:Y:S01]  /*61300*/  R2UR UR8, R14 ;  /* 0x000000000e0872ca */ /* 0x000fe200000e0000 */
[----:B------:R-:W-:Y:S01]  /*61310*/  UIADD3.X UR15, URZ, UR23, URZ, UP0, !UPT ;  /* 0x000000173f0f7290 */ /* 0x000fe200087fe43f */
[----:B------:R-:W-:Y:S01]  /*61320*/  R2UR UR11, R15 ;  /* 0x000000000f0b72ca */ /* 0x000fe200000e0000 */
[----:B------:R-:W-:Y:S01]  /*61330*/  VIADD R13, R13, 0x1 ;  /* 0x000000010d0d7836 */ /* 0x000fe20000000000 */
[----:B------:R-:W-:Y:S01]  /*61340*/  R2UR UR10, R12 ;  /* 0x000000000c0a72ca */ /* 0x000fe200000e0000 */
[----:B------:R-:W-:Y:S01]  /*61350*/  UIADD3.X UR27, URZ, UR23, URZ, UP1, !UPT ;  /* 0x000000173f1b7290 */ /* 0x000fe20008ffe43f */
[----:B------:R-:W-:Y:S01]  /*61360*/  R2UR UR12, R11 ;  /* 0x000000000b0c72ca */ /* 0x000fe200000e0000 */
[----:B------:R-:W-:Y:S01]  /*61370*/  UMOV UR16, 0x0 ;  /* 0x0000000000107882 */ /* 0x000fe20000000000 */
[----:B------:R-:W-:Y:S01]  /*61380*/  R2UR UR19, R2 ;  /* 0x00000000021372ca */ /* 0x000fe200000e0000 */
[----:B------:R-:W-:Y:S01]  /*61390*/  UMOV UR17, 0x10000000 ;  /* 0x1000000000117882 */ /* 0x000fe20000000000 */
[----:B------:R-:W-:Y:S01]  /*613a0*/  ISETP.GT.AND P1, PT, R4, 0x1, PT ;  /* 0x000000010400780c */ /* 0x000fe20003f24270 */
[----:B------:R-:W-:Y:S01]  /*613b0*/  UMOV UR25, 0x30000 ;  /* 0x0003000000197882 */ /* 0x000fe20000000000 */
[----:B------:R-:W-:Y:S01]  /*613c0*/  ISETP.NE.AND P0, PT, R13, 0x2, PT ;  /* 0x000000020d00780c */ /* 0x000fe20003f05270 */
[----:B------:R-:W-:Y:S01]  /*613d0*/  UIADD3 UR8, UR8, 0x100, URZ ;  /* 0x0000010008087890 */ /* 0x000fe2000fffe03f */
[----:B------:R-:W-:Y:S01]  /*613e0*/  IADD3 R12, R12, 0x40, RZ ;  /* 0x000000400c0c7810 */ /* 0x000fe20007ffe0ff */
[----:B------:R-:W-:Y:S01]  /*613f0*/  UIADD3 UR13, UR11, 0x18100, URZ ;  /* 0x000181000b0d7890 */ /* 0x000fe2000fffe03f */
[----:B------:R-:W-:-:S02]  /*61400*/  SEL R10, RZ, 0x1, P0 ;  /* 0x00000001ff0a7807 */ /* 0x000fc40000000000 */
[----:B------:R-:W-:Y:S01]  /*61410*/  UMOV UR11, UR18 ;  /* 0x00000012000b7c82 */ /* 0x000fe20008000000 */
[----:B------:R-:W-:Y:S02]  /*61420*/  SEL R13, R13, RZ, P0 ;  /* 0x000000ff0d0d7207 */ /* 0x000fe40000000000 */
[----:B------:R-:W-:Y:S01]  /*61430*/  LOP3.LUT R3, R3, R10, RZ, 0x3c, !PT ;  /* 0x0000000a03037212 */ /* 0x000fe200078e3cff */
[----:B------:R0:W-:Y:S02]  /*61440*/  UTMALDG.3D [UR8], [UR14], desc[UR16] ;  /* 0x000010080e0075b4 */ /* 0x0001e40008011000 */
[----:B0-----:R-:W-:Y:S01]  /*61450*/  UMOV UR8, UR13 ;  /* 0x0000000d00087c82 */ /* 0x001fe20008000000 */
[----:B------:R-:W-:Y:S02]  /*61460*/  UMOV UR11, UR19 ;  /* 0x00000013000b7c82 */ /* 0x000fe40008000000 */
[----:B------:R0:W-:Y:S02]  /*61470*/  UTMALDG.3D.MULTICAST [UR8], [UR26], UR25, desc[UR16] ;  /* 0x000010081a0073b4 */ /* 0x0001e40008011819 */
[----:B0-----:R-:W-:Y:S05]  /*61480*/  @P1 BRA `(.L_x_1576) ;  /* 0xfffffffc003c1947 */ /* 0x001fea000383ffff */
.L_x_1573:
[----:B------:R-:W-:Y:S05]  /*61490*/  BSYNC B1 ;  /* 0x0000000000017941 */ /* 0x000fea0003800000 */
.L_x_1572:
[----:B------:R-:W2:Y:S01]  /*614a0*/  LDL.LU R15, [R1+0xa08] ;  /* 0x000a0800010f7983 */ /* 0x000ea20000300800 */
[----:B------:R-:W-:Y:S01]  /*614b0*/  LOP3.LUT P2, RZ, R8, 0xff, RZ, 0xc0, !PT ;  /* 0x000000ff08ff7812 */ /* 0x000fe2000784c0ff */
[----:B------:R-:W-:Y:S01]  /*614c0*/  IMAD.IADD R6, R7, 0x1, R6 ;  /* 0x0000000107067824 */ /* 0x000fe200078e0206 */
[----:B------:R-:W-:Y:S01]  /*614d0*/  ULDC.64 UR8, c[0x0][0x650] ;  /* 0x0001940000087ab9 */ /* 0x000fe20000000a00 */
[----:B------:R-:W3:Y:S01]  /*614e0*/  LDL.LU R14, [R1+0xa0c] ;  /* 0x000a0c00010e7983 */ /* 0x000ee20000300800 */
[----:B------:R-:W-:Y:S01]  /*614f0*/  BSSY B1, `(.L_x_1577) ;  /* 0x0000075000017945 */ /* 0x000fe20003800000 */
[----:B------:R-:W-:Y:S01]  /*61500*/  IMAD.MOV.U32 R5, RZ, RZ, -0x1 ;  /* 0xffffffffff057424 */ /* 0x000fe200078e00ff */
[----:B------:R-:W-:Y:S01]  /*61510*/  SHF.R.U32.HI R2, RZ, 0x1, R6 ;  /* 0x00000001ff027819 */ /* 0x000fe20000011606 */
[----:B------:R-:W-:Y:S01]  /*61520*/  IMAD.MOV.U32 R11, RZ, RZ, -0x1 ;  /* 0xffffffffff0b7424 */ /* 0x000fe200078e00ff */
[----:B------:R-:W-:Y:S02]  /*61530*/  ISETP.GT.U32.AND P0, PT, R6, 0x1, PT ;  /* 0x000000010600780c */ /* 0x000fe40003f04070 */
[----:B------:R-:W-:-:S02]  /*61540*/  LOP3.LUT R2, R2, 0x1, RZ, 0xc0, !PT ;  /* 0x0000000102027812 */ /* 0x000fc400078ec0ff */
[C---:B------:R-:W-:Y:S01]  /*61550*/  ISETP.LT.U32.AND P0, PT, R7.reuse, 0x2, P0 ;  /* 0x000000020700780c */ /* 0x040fe20000701070 */
[----:B------:R-:W0:Y:S01]  /*61560*/  @P2 S2R R3, SR_CgaCtaId ;  /* 0x0000000000032919 */ /* 0x000e220000008800 */
[----:B------:R-:W-:Y:S02]  /*61570*/  ISETP.NE.U32.AND P1, PT, R2, 0x1, PT ;  /* 0x000000010200780c */ /* 0x000fe40003f25070 */
[----:B------:R-:W-:Y:S02]  /*61580*/  @P2 MOV R2, 0x400 ;  /* 0x0000040000022802 */ /* 0x000fe40000000f00 */
[----:B------:R-:W-:Y:S02]  /*61590*/  ISETP.GT.U32.AND P1, PT, R7, 0x1, !P1 ;  /* 0x000000010700780c */ /* 0x000fe40004f24070 */
[----:B------:R-:W-:Y:S02]  /*615a0*/  LOP3.LUT R6, R6, 0x1, RZ, 0xc0, !PT ;  /* 0x0000000106067812 */ /* 0x000fe400078ec0ff */
[----:B------:R-:W-:-:S02]  /*615b0*/  PRMT R8, RZ, 0x7610, R8 ;  /* 0x00007610ff087816 */ /* 0x000fc40000000008 */
[----:B0-----:R-:W-:Y:S02]  /*615c0*/  @P2 LEA R2, R3, R2, 0x18 ;  /* 0x0000000203022211 */ /* 0x001fe400078ec0ff */
[----:B------:R-:W-:Y:S02]  /*615d0*/  SEL R3, RZ, 0x1, !P0 ;  /* 0x00000001ff037807 */ /* 0x000fe40004000000 */
[----:B------:R0:W-:Y:S02]  /*615e0*/  @P2 SYNCS.ARRIVE.TRANS64.A1T0 RZ, [R2+URZ+0x38], RZ ;  /* 0x000038ff02ff29a7 */ /* 0x0001e4000810003f */
[----:B0-----:R-:W-:-:S04]  /*615f0*/  SEL R2, RZ, 0x1, !P1 ;  /* 0x00000001ff027807 */ /* 0x001fc80004800000 */
[----:B------:R-:W-:Y:S02]  /*61600*/  LOP3.LUT R0, R2, R0, R3, 0x96, !PT ;  /* 0x0000000002007212 */ /* 0x000fe400078e9603 */
[----:B------:R-:W-:Y:S02]  /*61610*/  MOV R3, 0xffffffff ;  /* 0xffffffff00037802 */ /* 0x000fe40000000f00 */
[----:B------:R-:W-:Y:S02]  /*61620*/  PRMT R2, RZ, 0x7610, R2 ;  /* 0x00007610ff027816 */ /* 0x000fe40000000002 */
[----:B---3--:R-:W-:-:S04]  /*61630*/  IADD3 R14, P0, R14, UR20, RZ ;  /* 0x000000140e0e7c10 */ /* 0x008fc8000ff1e0ff */
[----:B--2---:R-:W-:Y:S01]  /*61640*/  IADD3.X R15, R15, UR7, RZ, P0, !PT ;  /* 0x000000070f0f7c10 */ /* 0x004fe200087fe4ff */
[----:B------:R0:W-:Y:S01]  /*61650*/  STL [R1+0xa0c], R14 ;  /* 0x000a0c0e01007387 */ /* 0x0001e20000100800 */
[----:B------:R-:W-:-:S03]  /*61660*/  ISETP.GE.U32.AND P0, PT, R14, UR8, PT ;  /* 0x000000080e007c0c */ /* 0x000fc6000bf06070 */
[----:B------:R0:W-:Y:S01]  /*61670*/  STL [R1+0xa08], R15 ;  /* 0x000a080f01007387 */ /* 0x0001e20000100800 */
[----:B------:R-:W-:-:S13]  /*61680*/  ISETP.GE.U32.AND.EX P0, PT, R15, UR9, PT, P0 ;  /* 0x000000090f007c0c */ /* 0x000fda000bf06100 */
[----:B0-----:R-:W-:Y:S05]  /*61690*/  @P0 BRA `(.L_x_1578) ;  /* 0x0000000400680947 */ /* 0x001fea0003800000 */
[----:B------:R-:W0:Y:S01]  /*616a0*/  S2UR UR8, SR_CTAID.X ;  /* 0x00000000000879c3 */ /* 0x000e220000002500 */
[----:B------:R-:W-:Y:S01]  /*616b0*/  ULDC.64 UR10, c[0x0][0x628] ;  /* 0x00018a00000a7ab9 */ /* 0x000fe20000000a00 */
[----:B------:R-:W-:Y:S01]  /*616c0*/  ULDC UR9, c[0x0][0x150] ;  /* 0x0000540000097ab9 */ /* 0x000fe20000000800 */
[----:B------:R-:W-:Y:S01]  /*616d0*/  ISETP.NE.U32.AND P0, PT, RZ, UR10, PT ;  /* 0x0000000aff007c0c */ /* 0x000fe2000bf05070 */
[----:B------:R-:W-:Y:S01]  /*616e0*/  ULDC UR12, c[0x0][0x630] ;  /* 0x00018c00000c7ab9 */ /* 0x000fe20000000800 */
[----:B------:R-:W-:Y:S01]  /*616f0*/  ULDC UR14, c[0x0][0x154] ;  /* 0x00005500000e7ab9 */ /* 0x000fe20000000800 */
[----:B------:R-:W-:Y:S02]  /*61700*/  MOV R3, R15 ;  /* 0x0000000f00037202 */ /* 0x000fe40000000f00 */
[----:B------:R-:W1:Y:S01]  /*61710*/  S2UR UR13, SR_CTAID.Y ;  /* 0x00000000000d79c3 */ /* 0x000e620000002600 */
[----:B------:R-:W-:Y:S02]  /*61720*/  ISETP.NE.AND.EX P0, PT, RZ, UR11, PT, P0 ;  /* 0x0000000bff007c0c */ /* 0x000fe4000bf05300 */
[----:B0-----:R-:W-:-:S05]  /*61730*/  I2FP.F32.U32 R2, UR8 ;  /* 0x0000000800027c45 */ /* 0x001fca0008201000 */
[----:B------:R-:W-:Y:S01]  /*61740*/  FMUL R10, R2, UR9 ;  /* 0x00000009020a7c20 */ /* 0x000fe20008400000 */
[----:B------:R-:W-:Y:S01]  /*61750*/  IMAD.MOV.U32 R2, RZ, RZ, R14 ;  /* 0x000000ffff027224 */ /* 0x000fe200078e000e */
[----:B-1----:R-:W-:-:S04]  /*61760*/  I2FP.F32.U32 R12, UR13 ;  /* 0x0000000d000c7c45 */ /* 0x002fc80008201000 */
[----:B------:R-:W0:Y:S01]  /*61770*/  F2I.U32.TRUNC.NTZ R10, R10 ;  /* 0x0000000a000a7305 */ /* 0x000e22000020f000 */
[----:B------:R-:W-:Y:S05]  /*61780*/  @!P0 BRA `(.L_x_1579) ;  /* 0x0000000000288947 */ /* 0x000fea0003800000 */
[----:B------:R-:W-:Y:S02]  /*61790*/  ULDC UR9, c[0x0][0x634] ;  /* 0x00018d0000097ab9 */ /* 0x000fe40000000800 */
[----:B------:R-:W-:-:S05]  /*617a0*/  IADD3 R3, P0, R14, UR9, RZ ;  /* 0x000000090e037c10 */ /* 0x000fca000ff1e0ff */
[----:B------:R-:W-:-:S04]  /*617b0*/  IMAD.X R11, RZ, RZ, R15, P0 ;  /* 0x000000ffff0b7224 */ /* 0x000fc800000e060f */
[----:B------:R-:W-:-:S04]  /*617c0*/  IMAD.WIDE.U32 R4, R11, UR10, RZ ;  /* 0x0000000a0b047c25 */ /* 0x000fc8000f8e00ff */
[----:B------:R-:W-:-:S04]  /*617d0*/  IMAD.WIDE.U32 R4, P0, R3, UR11, R4 ;  /* 0x0000000b03047c25 */ /* 0x000fc8000f800004 */
[----:B------:R-:W-:Y:S01]  /*617e0*/  IMAD.WIDE.U32 R2, R3, UR10, RZ ;  /* 0x0000000a03027c25 */ /* 0x000fe2000f8e00ff */
[----:B------:R-:W-:-:S04]  /*617f0*/  MOV R2, R5 ;  /* 0x0000000500027202 */ /* 0x000fc80000000f00 */
[----:B------:R-:W-:Y:S01]  /*61800*/  IADD3 RZ, P1, R3, R4, RZ ;  /* 0x0000000403ff7210 */ /* 0x000fe20007f3e0ff */
[----:B------:R-:W-:-:S04]  /*61810*/  IMAD.X R3, RZ, RZ, RZ, P0 ;  /* 0x000000ffff037224 */ /* 0x000fc800000e06ff */
[----:B------:R-:W-:-:S08]  /*61820*/  IMAD.WIDE.U32.X R2, R11, UR11, R2, P1 ;  /* 0x0000000b0b027c25 */ /* 0x000fd000088e0402 */
.L_x_1579:
[--C-:B------:R-:W-:Y:S01]  /*61830*/  SHF.R.U64 R11, R2, UR12, R3.reuse ;  /* 0x0000000c020b7c19 */ /* 0x100fe20008001203 */
[----:B------:R-:W-:Y:S01]  /*61840*/  ULDC.64 UR10, c[0x0][0x620] ;  /* 0x00018800000a7ab9 */ /* 0x000fe20000000a00 */
[----:B------:R-:W-:Y:S01]  /*61850*/  SHF.R.U32.HI R2, RZ, UR12, R3 ;  /* 0x0000000cff027c19 */ /* 0x000fe20008011603 */
[----:B------:R-:W-:Y:S01]  /*61860*/  FMUL R4, R12, UR14 ;  /* 0x0000000e0c047c20 */ /* 0x000fe20008400000 */
[----:B------:R-:W-:Y:S01]  /*61870*/  IADD3 R13, P0, RZ, -R11, RZ ;  /* 0x8000000bff0d7210 */ /* 0x000fe20007f1e0ff */
[----:B------:R-:W-:Y:S01]  /*61880*/  ULDC.64 UR14, c[0x0][0x640] ;  /* 0x00019000000e7ab9 */ /* 0x000fe20000000a00 */
[----:B------:R-:W-:Y:S02]  /*61890*/  MOV R3, R15 ;  /* 0x0000000f00037202 */ /* 0x000fe40000000f00 */
[----:B0-----:R-:W-:Y:S01]  /*618a0*/  R2UR UR9, R10 ;  /* 0x000000000a0972ca */ /* 0x001fe200000e0000 */
[----:B------:R-:W-:Y:S01]  /*618b0*/  IMAD.X R2, RZ, RZ, ~R2, P0 ;  /* 0x000000ffff027224 */ /* 0x000fe200000e0e02 */
[----:B------:R-:W-:Y:S01]  /*618c0*/  ISETP.NE.U32.AND P0, PT, RZ, UR14, PT ;  /* 0x0000000eff007c0c */ /* 0x000fe2000bf05070 */
[----:B------:R-:W0:Y:S02]  /*618d0*/  F2I.U32.TRUNC.NTZ R4, R4 ;  /* 0x0000000400047305 */ /* 0x000e24000020f000 */
[----:B------:R-:W-:Y:S01]  /*618e0*/  IMAD R2, R2, UR10, RZ ;  /* 0x0000000a02027c24 */ /* 0x000fe2000f8e02ff */
[----:B------:R-:W-:-:S03]  /*618f0*/  ISETP.NE.AND.EX P0, PT, RZ, UR15, PT, P0 ;  /* 0x0000000fff007c0c */ /* 0x000fc6000bf05300 */
[----:B------:R-:W-:Y:S02]  /*61900*/  IMAD R5, R13, UR11, R2 ;  /* 0x0000000b0d057c24 */ /* 0x000fe4000f8e0202 */
[----:B------:R-:W-:-:S04]  /*61910*/  IMAD.MOV.U32 R2, RZ, RZ, R14 ;  /* 0x000000ffff027224 */ /* 0x000fc800078e000e */
[----:B------:R-:W-:Y:S01]  /*61920*/  IMAD.WIDE.U32 R2, R13, UR10, R2 ;  /* 0x0000000a0d027c25 */ /* 0x000fe2000f8e0002 */
[----:B------:R-:W-:Y:S01]  /*61930*/  ULDC UR10, c[0x0][0x618] ;  /* 0x00018600000a7ab9 */ /* 0x000fe20000000800 */
[----:B0-----:R-:W-:Y:S02]  /*61940*/  R2UR UR11, R4 ;  /* 0x00000000040b72ca */ /* 0x001fe400000e0000 */
[----:B------:R-:W-:-:S05]  /*61950*/  IMAD.IADD R3, R3, 0x1, R5 ;  /* 0x0000000103037824 */ /* 0x000fca00078e0205 */
[--C-:B------:R-:W-:Y:S02]  /*61960*/  SHF.R.U64 R10, R2, UR10, R3.reuse ;  /* 0x0000000a020a7c19 */ /* 0x100fe40008001203 */
[----:B------:R-:W-:Y:S01]  /*61970*/  SHF.R.U32.HI R3, RZ, UR10, R3 ;  /* 0x0000000aff037c19 */ /* 0x000fe20008011603 */
[----:B------:R-:W-:-:S03]  /*61980*/  ULDC UR10, c[0x0][0x608] ;  /* 0x00018200000a7ab9 */ /* 0x000fc60000000800 */
[--C-:B------:R-:W-:Y:S02]  /*61990*/  SHF.R.U64 R12, R10, UR10, R3.reuse ;  /* 0x0000000a0a0c7c19 */ /* 0x100fe40008001203 */
[----:B------:R-:W-:Y:S01]  /*619a0*/  SHF.R.U32.HI R3, RZ, UR10, R3 ;  /* 0x0000000aff037c19 */ /* 0x000fe20008011603 */
[----:B------:R-:W-:-:S03]  /*619b0*/  ULDC UR10, c[0x0][0x658] ;  /* 0x00019600000a7ab9 */ /* 0x000fc60000000800 */
[--C-:B------:R-:W-:Y:S02]  /*619c0*/  SHF.R.U64 R13, R12, UR10, R3.reuse ;  /* 0x0000000a0c0d7c19 */ /* 0x100fe40008001203 */
[----:B------:R-:W-:-:S03]  /*619d0*/  SHF.R.U32.HI R14, RZ, UR10, R3 ;  /* 0x0000000aff0e7c19 */ /* 0x000fc60008011603 */
[----:B------:R-:W-:Y:S01]  /*619e0*/  IMAD.MOV.U32 R2, RZ, RZ, R13 ;  /* 0x000000ffff027224 */ /* 0x000fe200078e000d */
[----:B------:R-:W-:Y:S01]  /*619f0*/  MOV R3, R14 ;  /* 0x0000000e00037202 */ /* 0x000fe20000000f00 */
[----:B------:R-:W-:Y:S06]  /*61a00*/  @!P0 BRA `(.L_x_1580) ;  /* 0x0000000000288947 */ /* 0x000fec0003800000 */
        /* <DEDUP_REMOVED lines=10> */
.L_x_1580:
[----:B------:R-:W-:Y:S01]  /*61ab0*/  ULDC UR10, c[0x0][0x648] ;  /* 0x00019200000a7ab9 */ /* 0x000fe20000000800 */
[----:B------:R-:W-:Y:S01]  /*61ac0*/  UISETP.NE.AND UP0, UPT, UR39, URZ, UPT ;  /* 0x0000003f2700728c */ /* 0x000fe2000bf05270 */
[----:B------:R-:W-:Y:S01]  /*61ad0*/  SHF.R.U64 R3, R2, UR10, R3 ;  /* 0x0000000a02037c19 */ /* 0x000fe20008001203 */
[----:B------:R-:W-:Y:S01]  /*61ae0*/  ULDC UR10, c[0x0][0x638] ;  /* 0x00018e00000a7ab9 */ /* 0x000fe20000000800 */
[----:B------:R-:W-:Y:S01]  /*61af0*/  UIADD3 UR11, -UR11, URZ, URZ ;  /* 0x0000003f0b0b7290 */ /* 0x000fe2000fffe13f */
[----:B------:R-:W-:Y:S02]  /*61b00*/  LOP3.LUT R12, R12, UR6, RZ, 0xc0, !PT ;  /* 0x000000060c0c7c12 */ /* 0x000fe4000f8ec0ff */
[----:B------:R-:W-:Y:S01]  /*61b10*/  IMAD.MOV R2, RZ, RZ, -R3 ;  /* 0x000000ffff027224 */ /* 0x000fe200078e0a03 */
[----:B------:R-:W-:Y:S02]  /*61b20*/  PLOP3.LUT P0, PT, PT, PT, UP0, 0x40, 0x0 ;  /* 0x000000000000781c */ /* 0x000fe40003f0e808 */
[----:B------:R-:W-:Y:S01]  /*61b30*/  IMAD R5, R3, UR5, R12 ;  /* 0x0000000503057c24 */ /* 0x000fe2000f8e020c */
[----:B------:R-:W-:Y:S01]  /*61b40*/  PLOP3.LUT P1, PT, PT, PT, UP0, 0x40, 0x0 ;  /* 0x000000000000781c */ /* 0x000fe20003f2e808 */
[----:B------:R-:W-:Y:S01]  /*61b50*/  IMAD R13, R2, UR10, R13 ;  /* 0x0000000a020d7c24 */ /* 0x000fe2000f8e020d */
[----:B------:R-:W-:Y:S01]  /*61b60*/  UIADD3 UR10, -UR9, URZ, URZ ;  /* 0x0000003f090a7290 */ /* 0x000fe2000fffe13f */
[----:B------:R-:W-:-:S02]  /*61b70*/  LOP3.LUT R2, R10, UR4, RZ, 0xc0, !PT ;  /* 0x000000040a027c12 */ /* 0x000fc4000f8ec0ff */
[----:B------:R-:W-:Y:S02]  /*61b80*/  ULDC UR9, c[0x0][0x144] ;  /* 0x0000510000097ab9 */ /* 0x000fe40000000800 */
[----:B------:R-:W-:-:S03]  /*61b90*/  UIMAD UR8, UR9, UR10, UR8 ;  /* 0x0000000a090872a4 */ /* 0x000fc6000f8e0208 */
[----:B------:R-:W-:Y:S02]  /*61ba0*/  ULDC UR9, c[0x0][0x148] ;  /* 0x0000520000097ab9 */ /* 0x000fe40000000800 */
[----:B------:R-:W-:-:S03]  /*61bb0*/  @UP0 UIMAD UR8, UR9, UR11, UR13 ;  /* 0x0000000b090802a4 */ /* 0x000fc6000f8e020d */
[----:B------:R-:W-:Y:S02]  /*61bc0*/  ULDC UR9, c[0x0][0x600] ;  /* 0x0001800000097ab9 */ /* 0x000fe40000000800 */
[----:B------:R-:W-:Y:S02]  /*61bd0*/  IMAD R2, R13, UR9, R2 ;  /* 0x000000090d027c24 */ /* 0x000fe4000f8e0202 */
[----:B------:R-:W-:Y:S01]  /*61be0*/  IMAD.U32 R4, RZ, RZ, UR8 ;  /* 0x00000008ff047e24 */ /* 0x000fe2000f8e00ff */
[----:B------:R-:W-:-:S03]  /*61bf0*/  ULDC UR8, c[0x0][0x610] ;  /* 0x0001840000087ab9 */ /* 0x000fc60000000800 */
[----:B------:R-:W-:-:S05]  /*61c00*/  IMAD R5, R5, UR8, R4 ;  /* 0x0000000805057c24 */ /* 0x000fca000f8e0204 */
[----:B------:R-:W-:Y:S02]  /*61c10*/  SEL R3, R2, R5, P0 ;  /* 0x0000000502037207 */ /* 0x000fe40000000000 */
[----:B------:R-:W-:Y:S02]  /*61c20*/  SEL R5, R5, R2, P1 ;  /* 0x0000000205057207 */ /* 0x000fe40000800000 */
[----:B------:R-:W-:-:S07]  /*61c30*/  MOV R2, 0x1 ;  /* 0x0000000100027802 */ /* 0x000fce0000000f00 */
.L_x_1578:
[----:B------:R-:W-:Y:S05]  /*61c40*/  BSYNC B1 ;  /* 0x0000000000017941 */ /* 0x000fea0003800000 */
.L_x_1577:
[----:B------:R-:W-:-:S13]  /*61c50*/  LOP3.LUT P0, RZ, R2, 0xff, RZ, 0xc0, !PT ;  /* 0x000000ff02ff7812 */ /* 0x000fda000780c0ff */
[----:B------:R-:W-:Y:S05]  /*61c60*/  @P0 BRA `(.L_x_1581) ;  /* 0xfffffff400100947 */ /* 0x000fea000383ffff */
[----:B------:R-:W-:Y:S05]  /*61c70*/  BSYNC B0 ;  /* 0x0000000000007941 */ /* 0x000fea0003800000 */
.L_x_1570:
[----:B------:R-:W-:-:S03]  /*61c80*/  UMOV UR8, 0xffffffff ;  /* 0xffffffff00087882 */ /* 0x000fc60000000000 */
[----:B------:R-:W-:Y:S05]  /*61c90*/  BRA.DIV UR8, `(.L_x_1582) ;  /* 0x0000000208d47947 */ /* 0x000fea000b800000 */
[----:B------:R-:W-:-:S13]  /*61ca0*/  ELECT P6, URZ, PT ;  /* 0x00000000003f782f */ /* 0x000fda00038c0000 */
.L_x_1594:
[----:B------:R-:W-:Y:S04]  /*61cb0*/  BSSY B0, `(.L_x_1583) ;  /* 0x000001a000007945 */ /* 0x000fe80003800000 */
[----:B------:R-:W-:Y:S05]  /*61cc0*/  @!P6 BRA `(.L_x_1584) ;  /* 0x000000000060e947 */ /* 0x000fea0003800000 */
[----:B------:R-:W-:-:S04]  /*61cd0*/  ULOP3.LUT UR8, UR38, 0x2, URZ, 0xfc, !UPT ;  /* 0x0000000226087892 */ /* 0x000fc8000f8efc3f */
[----:B------:R-:W-:-:S06]  /*61ce0*/  UISETP.NE.AND UP0, UPT, UR8, 0x3, UPT ;  /* 0x000000030800788c */ /* 0x000fcc000bf05270 */
[----:B------:R-:W-:-:S13]  /*61cf0*/  PLOP3.LUT P0, PT, PT, PT, UP0, 0x80, 0x0 ;  /* 0x000000000000781c */ /* 0x000fda0003f0f008 */
[----:B------:R-:W-:Y:S05]  /*61d00*/  @!P0 BRA `(.L_x_1585) ;  /* 0x0000000000048947 */ /* 0x000fea0003800000 */
[----:B------:R-:W-:Y:S01]  /*61d10*/  BPT.TRAP 0x1 ;  /* 0x000000040000795c */ /* 0x000fe20000300000 */
.L_x_1585:
[----:B------:R-:W0:Y:S01]  /*61d20*/  S2R R3, SR_CgaCtaId ;  /* 0x0000000000037919 */ /* 0x000e220000008800 */
[----:B------:R-:W-:-:S04]  /*61d30*/  MOV R2, 0x400 ;  /* 0x0000040000027802 */ /* 0x000fc80000000f00 */
[----:B0-----:R-:W-:Y:S02]  /*61d40*/  LEA R3, R3, R2, 0x18 ;  /* 0x0000000203037211 */ /* 0x001fe400078ec0ff */
[----:B------:R-:W-:-:S03]  /*61d50*/  SHF.L.U32 R2, R0, 0x1f, RZ ;  /* 0x0000001f00027819 */ /* 0x000fc600000006ff */
[----:B------:R-:W-:-:S04]  /*61d60*/  VIADD R3, R3, 0x10 ;  /* 0x0000001003037836 */ /* 0x000fc80000000000 */
[----:B------:R-:W-:-:S04]  /*61d70*/  IMAD R5, R6, 0x8, R3 ;  /* 0x0000000806057824 */ /* 0x000fc800078e0203 */
[----:B------:R-:W0:Y:S02]  /*61d80*/  SYNCS.PHASECHK.TRANS64.TRYWAIT P0, [R5+URZ], R2 ;  /* 0x00000002050075a7 */ /* 0x000e24000800017f */
[----:B0-----:R-:W-:Y:S05]  /*61d90*/  @!P0 BRA `(.L_x_1586) ;  /* 0x0000000000b48947 */ /* 0x001fea0003800000 */
.L_x_1595:
[----:B------:R-:W-:-:S04]  /*61da0*/  IADD3 R6, R6, 0x1, RZ ;  /* 0x0000000106067810 */ /* 0x000fc80007ffe0ff */
[----:B------:R-:W-:-:S04]  /*61db0*/  ISETP.NE.AND P0, PT, R6, 0x2, PT ;  /* 0x000000020600780c */ /* 0x000fc80003f05270 */
[----:B0-----:R-:W-:Y:S02]  /*61dc0*/  SEL R5, RZ, 0x1, P0 ;  /* 0x00000001ff057807 */ /* 0x001fe40000000000 */
[----:B------:R-:W-:Y:S02]  /*61dd0*/  SEL R6, R6, RZ, P0 ;  /* 0x000000ff06067207 */ /* 0x000fe40000000000 */
[----:B------:R-:W-:-:S03]  /*61de0*/  LOP3.LUT R0, R0, R5, RZ, 0x3c, !PT ;  /* 0x0000000500007212 */ /* 0x000fc600078e3cff */
[----:B------:R-:W-:Y:S01]  /*61df0*/  IMAD R3, R6, 0x8, R3 ;  /* 0x0000000806037824 */ /* 0x000fe200078e0203 */
[----:B------:R-:W-:-:S07]  /*61e00*/  SHF.L.U32 R0, R0, 0x1f, RZ ;  /* 0x0000001f00007819 */ /* 0x000fce00000006ff */
.L_x_1587:
[----:B0-----:R0:W1:Y:S02]  /*61e10*/  SYNCS.PHASECHK.TRANS64.TRYWAIT P0, [R3+URZ], R0 ;  /* 0x00000000030075a7 */ /* 0x001064000800017f */
[----:B-1----:R-:W-:Y:S05]  /*61e20*/  @!P0 NANOSLEEP.SYNCS 0x989680 ;  /* 0x009896800000895d */ /* 0x002fea0003900000 */
[----:B------:R-:W1:Y:S02]  /*61e30*/  @!P0 SYNCS.PHASECHK.TRANS64 P0, [R3+URZ], R0 ;  /* 0x00000000030085a7 */ /* 0x000e64000800007f */
[----:B-1----:R-:W-:Y:S05]  /*61e40*/  @!P0 BRA `(.L_x_1587) ;  /* 0xfffffffc00f08947 */ /* 0x002fea000383ffff */
.L_x_1584:
[----:B------:R-:W-:Y:S05]  /*61e50*/  BSYNC B0 ;  /* 0x0000000000007941 */ /* 0x000fea0003800000 */
.L_x_1583:
[----:B------:R-:W-:Y:S05]  /*61e60*/  EXIT ;  /* 0x000000000000794d */ /* 0x000fea0003800000 */
.L_x_21:
[----:B-1----:R1:W2:Y:S02]  /*61e70*/  SYNCS.PHASECHK.TRANS64.TRYWAIT P1, [R3+URZ], R0 ;  /* 0x00000000030075a7 */ /* 0x0022a4000802017f */
[----:B--2---:R-:W-:Y:S05]  /*61e80*/  @!P1 NANOSLEEP.SYNCS 0x989680 ;  /* 0x009896800000995d */ /* 0x004fea0003900000 */
[----:B------:R-:W2:Y:S02]  /*61e90*/  @!P1 SYNCS.PHASECHK.TRANS64 P1, [R3+URZ], R0 ;  /* 0x00000000030095a7 */ /* 0x000ea4000802007f */
[----:B--2---:R-:W-:Y:S05]  /*61ea0*/  @!P1 BRA `(.L_x_21) ;  /* 0xfffffffc00f09947 */ /* 0x004fea000383ffff */
[----:B------:R-:W-:Y:S05]  /*61eb0*/  BRA `(.L_x_20) ;  /* 0xfffff9f400f87947 */ /* 0x000fea000383ffff */
.L_x_26:
[----:B-1----:R-:W-:-:S04]  /*61ec0*/  IMAD.U32 R5, RZ, RZ, UR8 ;  /* 0x00000008ff057e24 */ /* 0x002fc8000f8e00ff */
[----:B------:R1:W2:Y:S03]  /*61ed0*/  SYNCS.PHASECHK.TRANS64.TRYWAIT P1, [R5+URZ], R3 ;  /* 0x00000003050075a7 */ /* 0x0002a6000802017f */
[----:B--2---:R-:W-:Y:S05]  /*61ee0*/  @!P1 NANOSLEEP.SYNCS 0x989680 ;  /* 0x009896800000995d */ /* 0x004fea0003900000 */
[----:B------:R-:W2:Y:S02]  /*61ef0*/  @!P1 SYNCS.PHASECHK.TRANS64 P1, [R5+URZ], R3 ;  /* 0x00000003050095a7 */ /* 0x000ea4000802007f */
[----:B--2---:R-:W-:Y:S05]  /*61f00*/  @!P1 BRA `(.L_x_26) ;  /* 0xfffffffc00ec9947 */ /* 0x004fea000383ffff */
[----:B------:R-:W-:Y:S05]  /*61f10*/  BRA `(.L_x_25) ;  /* 0xfffffb2800687947 */ /* 0x000fea000383ffff */
.L_x_1571:
[----:B------:R-:W-:Y:S01]  /*61f20*/  BSSY B1, `(.L_x_1588) ;  /* 0x0000006000017945 */ /* 0x000fe20003800000 */
[----:B------:R-:W-:-:S07]  /*61f30*/  MOV R15, 0xffffffff ;  /* 0xffffffff000f7802 */ /* 0x000fce0000000f00 */
[----:B------:R-:W-:Y:S05]  /*61f40*/  WARPSYNC.COLLECTIVE R15, `(.L_x_1589) ;  /* 0x000000000f0c7348 */ /* 0x000fea0003c00000 */
[----:B------:R-:W-:Y:S02]  /*61f50*/  ELECT P6, UR62, PT ;  /* 0x00000000003e782f */ /* 0x000fe400038c0000 */
[----:B------:R-:W-:Y:S01]  /*61f60*/  MOV R14, UR62 ;  /* 0x0000003e000e7c02 */ /* 0x000fe20008000f00 */
[----:B------:R-:W-:Y:S10]  /*61f70*/  ENDCOLLECTIVE ;  /* 0x000000000000791b */ /* 0x000ff40003800000 */
.L_x_1589:
[----:B------:R-:W-:Y:S05]  /*61f80*/  BSYNC B1 ;  /* 0x0000000000017941 */ /* 0x000fea0003800000 */
.L_x_1588:
[----:B------:R-:W-:Y:S05]  /*61f90*/  BRA `(.L_x_1590) ;  /* 0xfffffff000507947 */ /* 0x000fea000383ffff */
.L_x_1574:
[----:B0-----:R0:W1:Y:S02]  /*61fa0*/  SYNCS.PHASECHK.TRANS64.TRYWAIT P0, [R15+URZ+0x10], R14 ;  /* 0x0000100e0f0075a7 */ /* 0x001064000800017f */
[----:B-1----:R-:W-:Y:S05]  /*61fb0*/  @!P0 NANOSLEEP.SYNCS 0x989680 ;  /* 0x009896800000895d */ /* 0x002fea0003900000 */
[----:B------:R-:W1:Y:S02]  /*61fc0*/  @!P0 SYNCS.PHASECHK.TRANS64 P0, [R15+URZ+0x10], R14 ;  /* 0x0000100e0f0085a7 */ /* 0x000e64000800007f */
[----:B-1----:R-:W-:Y:S05]  /*61fd0*/  @!P0 BRA `(.L_x_1574) ;  /* 0xfffffffc00f08947 */ /* 0x002fea000383ffff */
[----:B------:R-:W-:Y:S05]  /*61fe0*/  BRA `(.L_x_1591) ;  /* 0xfffffff000807947 */ /* 0x000fea000383ffff */
.L_x_1582:
[----:B------:R-:W-:Y:S01]  /*61ff0*/  BSSY B0, `(.L_x_1592) ;  /* 0x0000006000007945 */ /* 0x000fe20003800000 */
[----:B------:R-:W-:-:S07]  /*62000*/  IMAD.MOV.U32 R15, RZ, RZ, -0x1 ;  /* 0xffffffffff0f7424 */ /* 0x000fce00078e00ff */
[----:B------:R-:W-:Y:S05]  /*62010*/  WARPSYNC.COLLECTIVE R15, `(.L_x_1593) ;  /* 0x000000000f0c7348 */ /* 0x000fea0003c00000 */
[----:B------:R-:W-:Y:S02]  /*62020*/  ELECT P6, UR62, PT ;  /* 0x00000000003e782f */ /* 0x000fe400038c0000 */
[----:B------:R-:W-:Y:S01]  /*62030*/  MOV R14, UR62 ;  /* 0x0000003e000e7c02 */ /* 0x000fe20008000f00 */
[----:B------:R-:W-:Y:S10]  /*62040*/  ENDCOLLECTIVE ;  /* 0x000000000000791b */ /* 0x000ff40003800000 */
.L_x_1593:
[----:B------:R-:W-:Y:S05]  /*62050*/  BSYNC B0 ;  /* 0x0000000000007941 */ /* 0x000fea0003800000 */
.L_x_1592:
[----:B------:R-:W-:Y:S05]  /*62060*/  BRA `(.L_x_1594) ;  /* 0xfffffffc00107947 */ /* 0x000fea000383ffff */
.L_x_1586:
[----:B0-----:R0:W1:Y:S02]  /*62070*/  SYNCS.PHASECHK.TRANS64.TRYWAIT P0, [R5+URZ], R2 ;  /* 0x00000002050075a7 */ /* 0x001064000800017f */
[----:B-1----:R-:W-:Y:S05]  /*62080*/  @!P0 NANOSLEEP.SYNCS 0x989680 ;  /* 0x009896800000895d */ /* 0x002fea0003900000 */
[----:B------:R-:W1:Y:S02]  /*62090*/  @!P0 SYNCS.PHASECHK.TRANS64 P0, [R5+URZ], R2 ;  /* 0x00000002050085a7 */ /* 0x000e64000800007f */
[----:B-1----:R-:W-:Y:S05]  /*620a0*/  @!P0 BRA `(.L_x_1586) ;  /* 0xfffffffc00f08947 */ /* 0x002fea000383ffff */
[----:B------:R-:W-:Y:S05]  /*620b0*/  BRA `(.L_x_1595) ;  /* 0xfffffffc00387947 */ /* 0x000fea000383ffff */
.L_x_1596:
[----:B------:R-:W-:-:S00]  /*620c0*/  BRA `(.L_x_1596) ;  /* 0xfffffffc00fc7947 */ /* 0x000fc0000383ffff */
[----:B------:R-:W-:-:S00]  /*620d0*/  NOP ;  /* 0x0000000000007918 */ /* 0x000fc00000000000 */
        /* <DEDUP_REMOVED lines=10> */
.L_x_1597:


//--------------------- .nv.global.init           --------------------------
	.section	.nv.global.init,"aw",@progbits
.nv.global.init:
	.type		$str$22,@object
	.size		$str$22,($str$23 - $str$22)
$str$22:
        /*0000*/ 	.byte	0x6b, 0x5f, 0x74, 0x69, 0x6c, 0x65, 0x5f, 0x63, 0x6f, 0x75, 0x6e, 0x74, 0x20, 0x3e, 0x3d, 0x20
        /*0010*/ 	.byte	0x31, 0x00
	.type		$str$23,@object
	.size		$str$23,(__unnamed_1 - $str$23)
$str$23:
        /*0012*/ 	.byte	0x2f, 0x74, 0x6d, 0x70, 0x2f, 0x63, 0x75, 0x74, 0x6c, 0x61, 0x73, 0x73, 0x5f, 0x73, 0x77, 0x65
        /*0022*/ 	.byte	0x65, 0x70, 0x5f, 0x73, 0x72, 0x63, 0x2f, 0x69, 0x6e, 0x63, 0x6c, 0x75, 0x64, 0x65, 0x2f, 0x63
        /*0032*/ 	.byte	0x75, 0x74, 0x6c, 0x61, 0x73, 0x73, 0x2f, 0x67, 0x65, 0x6d, 0x6d, 0x2f, 0x63, 0x6f, 0x6c, 0x6c
        /*0042*/ 	.byte	0x65, 0x63, 0x74, 0x69, 0x76, 0x65, 0x2f, 0x73, 0x6d, 0x39, 0x30, 0x5f, 0x6d, 0x6d, 0x61, 0x5f
        /*0052*/ 	.byte	0x74, 0x6d, 0x61, 0x5f, 0x67, 0x6d, 0x6d, 0x61, 0x5f, 0x73, 0x73, 0x5f, 0x77, 0x61, 0x72, 0x70
        /*0062*/ 	.byte	0x73, 0x70, 0x65, 0x63, 0x69, 0x61, 0x6c, 0x69, 0x7a, 0x65, 0x64, 0x2e, 0x68, 0x70, 0x70, 0x00
	.type		__unnamed_1,@object
	.size		__unnamed_1,(.L_0 - __unnamed_1)
__unnamed_1:
        /* <DEDUP_REMOVED lines=181> */
        /*0bc2*/ 	.byte	0x69, 0x64, 0x65, 0x6e, 0x74, 0x69, 0x74, 0x79, 0x5d, 0x00
.L_0:


//--------------------- .nv.shared._ZN7cutlass13device_kernelINS_4gemm6kernel13GemmUniversalIN4cute5tupleIJiiiiEEENS1_10collective13CollectiveMmaINS1_34MainloopSm90TmaGmmaWarpSpecializedILi2ENS5_IJNS4_1CILi2EEENSA_ILi1EEESC_EEENS1_35KernelTmaWarpSpecializedCooperativeEEENS5_IJNSA_ILi384EEENSA_ILi512EEENSA_ILi64EEEEEENS_6half_tENS5_IJlSC_lEEESK_SL_NS4_8TiledMMAINS4_8MMA_AtomIJNS4_4SM904GMMA26MMA_64x256x16_F32F16F16_SSILNSP_5MajorE0ELSR_0ELNSP_7ScaleInE1ELSS_1EEEEEENS4_6LayoutISD_NS5_IJSC_NSA_ILi0EEESW_EEEEENS5_IJNS4_10UnderscoreESZ_SZ_EEEEENS4_13SM90_TMA_LOADENS4_14ComposedLayoutINS4_7SwizzleILi3ELi4ELi3EEENS4_18smem_ptr_flag_bitsILi16EEENSV_INS5_IJNSA_ILi8EEESI_EEENS5_IJSI_SC_EEEEEEEvNS4_8identityENS4_23SM90_TMA_LOAD_MULTICASTES1C_vS1D_EENS_8epilogue10collective6detail29Sm90TmaWarpSpecializedAdapterINS1H_15DefaultEpilogueISK_SL_SL_NS1G_6thread17LinearCombinationISK_Li1EffLNS1L_9ScaleType4KindE0ELNS_15FloatRoundStyleE2ESK_EENS1_15EpilogueDefaultEEEEEvvEEEEvNT_6ParamsE --------------------------
	.section	.nv.shared._ZN7cutlass13device_kernelINS_4gemm6kernel13GemmUniversalIN4cute5tupleIJiiiiEEENS1_10collective13CollectiveMmaINS1_34MainloopSm90TmaGmmaWarpSpecializedILi2ENS5_IJNS4_1CILi2EEENSA_ILi1EEESC_EEENS1_35KernelTmaWarpSpecializedCooperativeEEENS5_IJNSA_ILi384EEENSA_ILi512EEENSA_ILi64EEEEEENS_6half_tENS5_IJlSC_lEEESK_SL_NS4_8TiledMMAINS4_8MMA_AtomIJNS4_4SM904GMMA26MMA_64x256x16_F32F16F16_SSILNSP_5MajorE0ELSR_0ELNSP_7ScaleInE1ELSS_1EEEEEENS4_6LayoutISD_NS5_IJSC_NSA_ILi0EEESW_EEEEENS5_IJNS4_10UnderscoreESZ_SZ_EEEEENS4_13SM90_TMA_LOADENS4_14ComposedLayoutINS4_7SwizzleILi3ELi4ELi3EEENS4_18smem_ptr_flag_bitsILi16EEENSV_INS5_IJNSA_ILi8EEESI_EEENS5_IJSI_SC_EEEEEEEvNS4_8identityENS4_23SM90_TMA_LOAD_MULTICASTES1C_vS1D_EENS_8epilogue10collective6detail29Sm90TmaWarpSpecializedAdapterINS1H_15DefaultEpilogueISK_SL_SL_NS1G_6thread17LinearCombinationISK_Li1EffLNS1L_9ScaleType4KindE0ELNS_15FloatRoundStyleE2ESK_EENS1_15EpilogueDefaultEEEEEvvEEEEvNT_6ParamsE,"aw",@nobits
	.sectionflags	@""
	.align	16
	.zero		1024


//--------------------- .nv.shared.reserved.0     --------------------------
	.section	.nv.shared.reserved.0,"aw",@nobits
	.weak		__nv_reservedSMEM_offset_0_alias
	.size		__nv_reservedSMEM_offset_0_alias, 0, 0
	.other		__nv_reservedSMEM_offset_0_alias,@"STO_CUDA_RESERVED_SHARED STV_DEFAULT"
__nv_reservedSMEM_offset_0_alias:
	.zero		0


//--------------------- .nv.global                --------------------------
	.section	.nv.global,"aw",@nobits
.nv.global:
	.type		_ZN40_INTERNAL_fc1d88d5_4_k_cu_62aa9e0b_128284cute1_E,@object
	.size		_ZN40_INTERNAL_fc1d88d5_4_k_cu_62aa9e0b_128284cute1_E,(_ZN40_INTERNAL_fc1d88d5_4_k_cu_62aa9e0b_128284cuda3std3__45__cpo6cbeginE - _ZN40_INTERNAL_fc1d88d5_4_k_cu_62aa9e0b_128284cute1_E)
_ZN40_INTERNAL_fc1d88d5_4_k_cu_62aa9e0b_128284cute1_E:
	.zero		1
	.type		_ZN40_INTERNAL_fc1d88d5_4_k_cu_62aa9e0b_128284cuda3std3__45__cpo6cbeginE,@object
	.size		_ZN40_INTERNAL_fc1d88d5_4_k_cu_62aa9e0b_128284cuda3std3__45__cpo6cbeginE,(_ZN40_INTERNAL_fc1d88d5_4_k_cu_62aa9e0b_128284cuda3std3__48in_placeE - _ZN40_INTERNAL_fc1d88d5_4_k_cu_62aa9e0b_128284cuda3std3__45__cpo6cbeginE)
_ZN40_INTERNAL_fc1d88d5_4_k_cu_62aa9e0b_128284cuda3std3__45__cpo6cbeginE:
	.zero		1
	.type		_ZN40_INTERNAL_fc1d88d5_4_k_cu_62aa9e0b_128284cuda3std3__48in_placeE,@object
	.size		_ZN40_INTERNAL_fc1d88d5_4_k_cu_62aa9e0b_128284cuda3std3__48in_placeE,(_ZN40_INTERNAL_fc1d88d5_4_k_cu_62aa9e0b_128284cuda3std6ranges3__45__cpo9iter_moveE - _ZN40_INTERNAL_fc1d88d5_4_k_cu_62aa9e0b_128284cuda3std3__48in_placeE)
_ZN40_INTERNAL_fc1d88d5_4_k_cu_62aa9e0b_128284cuda3std3__48in_placeE:
	.zero		1
	.type		_ZN40_INTERNAL_fc1d88d5_4_k_cu_62aa9e0b_128284cuda3std6ranges3__45__cpo9iter_moveE,@object
	.size		_ZN40_INTERNAL_fc1d88d5_4_k_cu_62aa9e0b_128284cuda3std6ranges3__45__cpo9iter_moveE,(_ZN40_INTERNAL_fc1d88d5_4_k_cu_62aa9e0b_128284cuda3std3__45__cpo5beginE - _ZN40_INTERNAL_fc1d88d5_4_k_cu_62aa9e0b_128284cuda3std6ranges3__45__cpo9iter_moveE)
_ZN40_INTERNAL_fc1d88d5_4_k_cu_62aa9e0b_128284cuda3std6ranges3__45__cpo9iter_moveE:
	.zero		1
	.type		_ZN40_INTERNAL_fc1d88d5_4_k_cu_62aa9e0b_128284cuda3std3__45__cpo5beginE,@object
	.size		_ZN40_INTERNAL_fc1d88d5_4_k_cu_62aa9e0b_128284cuda3std3__45__cpo5beginE,(_ZN40_INTERNAL_fc1d88d5_4_k_cu_62aa9e0b_128284cuda3std3__442_GLOBAL__N__fc1d88d5_4_k_cu_62aa9e0b_128286ignoreE - _ZN40_INTERNAL_fc1d88d5_4_k_cu_62aa9e0b_128284cuda3std3__45__cpo5beginE)
_ZN40_INTERNAL_fc1d88d5_4_k_cu_62aa9e0b_128284cuda3std3__45__cpo5beginE:
	.zero		1
	.type		_ZN40_INTERNAL_fc1d88d5_4_k_cu_62aa9e0b_128284cuda3std3__442_GLOBAL__N__fc1d88d5_4_k_cu_62aa9e0b_128286ignoreE,@object
	.size		_ZN40_INTERNAL_fc1d88d5_4_k_cu_62aa9e0b_128284cuda3std3__442_GLOBAL__N__fc1d88d5_4_k_cu_62aa9e0b_128286ignoreE,(_ZN40_INTERNAL_fc1d88d5_4_k_cu_62aa9e0b_128284cute7productE - _ZN40_INTERNAL_fc1d88d5_4_k_cu_62aa9e0b_128284cuda3std3__442_GLOBAL__N__fc1d88d5_4_k_cu_62aa9e0b_128286ignoreE)
_ZN40_INTERNAL_fc1d88d5_4_k_cu_62aa9e0b_128284cuda3std3__442_GLOBAL__N__fc1d88d5_4_k_cu_62aa9e0b_128286ignoreE:
	.zero		1
	.type		_ZN40_INTERNAL_fc1d88d5_4_k_cu_62aa9e0b_128284cute7productE,@object
	.size		_ZN40_INTERNAL_fc1d88d5_4_k_cu_62aa9e0b_128284cute7productE,(_ZN40_INTERNAL_fc1d88d5_4_k_cu_62aa9e0b_128284cuda3std3__45__cpo3endE - _ZN40_INTERNAL_fc1d88d5_4_k_cu_62aa9e0b_128284cute7productE)
_ZN40_INTERNAL_fc1d88d5_4_k_cu_62aa9e0b_128284cute7productE:
	.zero		1
	.type		_ZN40_INTERNAL_fc1d88d5_4_k_cu_62aa9e0b_128284cuda3std3__45__cpo3endE,@object
	.size		_ZN40_INTERNAL_fc1d88d5_4_k_cu_62aa9e0b_128284cuda3std3__45__cpo3endE,(_ZN40_INTERNAL_fc1d88d5_4_k_cu_62aa9e0b_128284cuda3std3__419piecewise_constructE - _ZN40_INTERNAL_fc1d88d5_4_k_cu_62aa9e0b_128284cuda3std3__45__cpo3endE)
_ZN40_INTERNAL_fc1d88d5_4_k_cu_62aa9e0b_128284cuda3std3__45__cpo3endE:
	.zero		1
	.type		_ZN40_INTERNAL_fc1d88d5_4_k_cu_62aa9e0b_128284cuda3std3__419piecewise_constructE,@object
	.size		_ZN40_INTERNAL_fc1d88d5_4_k_cu_62aa9e0b_128284cuda3std3__419piecewise_constructE,(_ZN40_INTERNAL_fc1d88d5_4_k_cu_62aa9e0b_128284cuda3std3__45__cpo4cendE - _ZN40_INTERNAL_fc1d88d5_4_k_cu_62aa9e0b_128284cuda3std3__419piecewise_constructE)
_ZN40_INTERNAL_fc1d88d5_4_k_cu_62aa9e0b_128284cuda3std3__419piecewise_constructE:
	.zero		1
	.type		_ZN40_INTERNAL_fc1d88d5_4_k_cu_62aa9e0b_128284cuda3std3__45__cpo4cendE,@object
	.size		_ZN40_INTERNAL_fc1d88d5_4_k_cu_62aa9e0b_128284cuda3std3__45__cpo4cendE,(_ZN40_INTERNAL_fc1d88d5_4_k_cu_62aa9e0b_128284cuda3std6ranges3__45__cpo4swapE - _ZN40_INTERNAL_fc1d88d5_4_k_cu_62aa9e0b_128284cuda3std3__45__cpo4cendE)
_ZN40_INTERNAL_fc1d88d5_4_k_cu_62aa9e0b_128284cuda3std3__45__cpo4cendE:
	.zero		1
	.type		_ZN40_INTERNAL_fc1d88d5_4_k_cu_62aa9e0b_128284cuda3std6ranges3__45__cpo4swapE,@object
	.size		_ZN40_INTERNAL_fc1d88d5_4_k_cu_62aa9e0b_128284cuda3std6ranges3__45__cpo4swapE,(.L_8 - _ZN40_INTERNAL_fc1d88d5_4_k_cu_62aa9e0b_128284cuda3std6ranges3__45__cpo4swapE)
_ZN40_INTERNAL_fc1d88d5_4_k_cu_62aa9e0b_128284cuda3std6ranges3__45__cpo4swapE:
	.zero		1
.L_8:


//--------------------- .nv.constant0._ZN7cutlass13device_kernelINS_4gemm6kernel13GemmUniversalIN4cute5tupleIJiiiiEEENS1_10collective13CollectiveMmaINS1_34MainloopSm90TmaGmmaWarpSpecializedILi2ENS5_IJNS4_1CILi2EEENSA_ILi1EEESC_EEENS1_35KernelTmaWarpSpecializedCooperativeEEENS5_IJNSA_ILi384EEENSA_ILi512EEENSA_ILi64EEEEEENS_6half_tENS5_IJlSC_lEEESK_SL_NS4_8TiledMMAINS4_8MMA_AtomIJNS4_4SM904GMMA26MMA_64x256x16_F32F16F16_SSILNSP_5MajorE0ELSR_0ELNSP_7ScaleInE1ELSS_1EEEEEENS4_6LayoutISD_NS5_IJSC_NSA_ILi0EEESW_EEEEENS5_IJNS4_10UnderscoreESZ_SZ_EEEEENS4_13SM90_TMA_LOADENS4_14ComposedLayoutINS4_7SwizzleILi3ELi4ELi3EEENS4_18smem_ptr_flag_bitsILi16EEENSV_INS5_IJNSA_ILi8EEESI_EEENS5_IJSI_SC_EEEEEEEvNS4_8identityENS4_23SM90_TMA_LOAD_MULTICASTES1C_vS1D_EENS_8epilogue10collective6detail29Sm90TmaWarpSpecializedAdapterINS1H_15DefaultEpilogueISK_SL_SL_NS1G_6thread17LinearCombinationISK_Li1EffLNS1L_9ScaleType4KindE0ELNS_15FloatRoundStyleE2ESK_EENS1_15EpilogueDefaultEEEEEvvEEEEvNT_6ParamsE --------------------------
	.section	.nv.constant0._ZN7cutlass13device_kernelINS_4gemm6kernel13GemmUniversalIN4cute5tupleIJiiiiEEENS1_10collective13CollectiveMmaINS1_34MainloopSm90TmaGmmaWarpSpecializedILi2ENS5_IJNS4_1CILi2EEENSA_ILi1EEESC_EEENS1_35KernelTmaWarpSpecializedCooperativeEEENS5_IJNSA_ILi384EEENSA_ILi512EEENSA_ILi64EEEEEENS_6half_tENS5_IJlSC_lEEESK_SL_NS4_8TiledMMAINS4_8MMA_AtomIJNS4_4SM904GMMA26MMA_64x256x16_F32F16F16_SSILNSP_5MajorE0ELSR_0ELNSP_7ScaleInE1ELSS_1EEEEEENS4_6LayoutISD_NS5_IJSC_NSA_ILi0EEESW_EEEEENS5_IJNS4_10UnderscoreESZ_SZ_EEEEENS4_13SM90_TMA_LOADENS4_14ComposedLayoutINS4_7SwizzleILi3ELi4ELi3EEENS4_18smem_ptr_flag_bitsILi16EEENSV_INS5_IJNSA_ILi8EEESI_EEENS5_IJSI_SC_EEEEEEEvNS4_8identityENS4_23SM90_TMA_LOAD_MULTICASTES1C_vS1D_EENS_8epilogue10collective6detail29Sm90TmaWarpSpecializedAdapterINS1H_15DefaultEpilogueISK_SL_SL_NS1G_6thread17LinearCombinationISK_Li1EffLNS1L_9ScaleType4KindE0ELNS_15FloatRoundStyleE2ESK_EENS1_15EpilogueDefaultEEEEEvvEEEEvNT_6ParamsE,"a",@progbits
	.sectionflags	@""
	.align	4
.nv.constant0._ZN7cutlass13device_kernelINS_4gemm6kernel13GemmUniversalIN4cute5tupleIJiiiiEEENS1_10collective13CollectiveMmaINS1_34MainloopSm90TmaGmmaWarpSpecializedILi2ENS5_IJNS4_1CILi2EEENSA_ILi1EEESC_EEENS1_35KernelTmaWarpSpecializedCooperativeEEENS5_IJNSA_ILi384EEENSA_ILi512EEENSA_ILi64EEEEEENS_6half_tENS5_IJlSC_lEEESK_SL_NS4_8TiledMMAINS4_8MMA_AtomIJNS4_4SM904GMMA26MMA_64x256x16_F32F16F16_SSILNSP_5MajorE0ELSR_0ELNSP_7ScaleInE1ELSS_1EEEEEENS4_6LayoutISD_NS5_IJSC_NSA_ILi0EEESW_EEEEENS5_IJNS4_10UnderscoreESZ_SZ_EEEEENS4_13SM90_TMA_LOADENS4_14ComposedLayoutINS4_7SwizzleILi3ELi4ELi3EEENS4_18smem_ptr_flag_bitsILi16EEENSV_INS5_IJNSA_ILi8EEESI_EEENS5_IJSI_SC_EEEEEEEvNS4_8identityENS4_23SM90_TMA_LOAD_MULTICASTES1C_vS1D_EENS_8epilogue10collective6detail29Sm90TmaWarpSpecializedAdapterINS1H_15DefaultEpilogueISK_SL_SL_NS1G_6thread17LinearCombinationISK_Li1EffLNS1L_9ScaleType4KindE0ELNS_15FloatRoundStyleE2ESK_EENS1_15EpilogueDefaultEEEEEvvEEEEvNT_6ParamsE:
	.zero		1664


//--------------------- SYMBOLS --------------------------

	.type		.nv.reservedSmem.offset0,@object
	.size		.nv.reservedSmem.offset0,0x4
	.type		__assertfail,@function
